//
// Generated by NVIDIA NVVM Compiler
//
// Compiler Build ID: CL-36424714
// Cuda compilation tools, release 13.0, V13.0.88
// Based on NVVM 20.0.0
//

.version 9.0
.target sm_100
.address_size 64

.extern .func  (.param .b32 func_retval0) vprintf
(
	.param .b64 vprintf_param_0,
	.param .b64 vprintf_param_1
)
;
.global .align 8 .b8 BOOK[145416];
// _ZZ9block_allbE3res has been demoted
// _ZZ11block_countbE3res has been demoted
// _ZZ13share_redexesP2TME4pool has been demoted
.global .align 4 .u32 NODE_COUNT;
.global .align 4 .u32 VARS_COUNT;
// _ZZ12count_memoryP4GNetE16block_node_count has been demoted
// _ZZ12count_memoryP4GNetE16block_vars_count has been demoted
// _ZZ9block_sumIiET_S0_E3res has been demoted
.global .align 1 .b8 $str[3] = {37, 120};
.global .align 1 .b8 $str$1[45] = {69, 82, 82, 79, 82, 58, 32, 102, 97, 105, 108, 101, 100, 32, 116, 111, 32, 99, 108, 101, 97, 114, 32, 104, 105, 103, 104, 45, 112, 114, 105, 111, 114, 105, 116, 121, 32, 114, 101, 100, 101, 120, 101, 115};
.global .align 1 .b8 $str$29[7] = {40, 46, 46, 46, 41, 10};
.global .align 1 .b8 $str$30[4] = {46, 46, 46};
.global .align 1 .b8 $str$31[3] = {37, 99};
.global .align 1 .b8 $str$32[2] = {40};
.global .align 1 .b8 $str$33[2] = {42};
.global .align 1 .b8 $str$34[4] = {120, 37, 120};
.global .align 1 .b8 $str$35[2] = {61};
.global .align 1 .b8 $str$36[5] = {91, 37, 120, 93};
.global .align 1 .b8 $str$37[3] = {37, 117};
.global .align 1 .b8 $str$38[3] = {37, 100};
.global .align 1 .b8 $str$39[3] = {37, 102};
.global .align 1 .b8 $str$40[2] = {123};
.global .align 1 .b8 $str$41[4] = {60, 43, 32};
.global .align 1 .b8 $str$42[3] = {63, 60};
.global .align 1 .b8 $str$43[4] = {64, 37, 100};
.global .align 1 .b8 $str$45[2] = {10};
.extern .shared .align 16 .b8 shared_mem[];
.global .align 1 .b8 $str$46[9] = {82, 101, 115, 117, 108, 116, 58, 32};

.func  (.param .b32 func_retval0) _Z9block_allb(
	.param .b32 _Z9block_allb_param_0
)
{
	.reg .pred 	%p<3>;
	.reg .b16 	%rs<4>;
	.reg .b32 	%r<3>;
	// demoted variable
	.shared .align 1 .u8 _ZZ9block_allbE3res;
	ld.param.s8 	%rs1, [_Z9block_allb_param_0];
	mov.u32 	%r1, %tid.x;
	setp.ne.s32 	%p1, %r1, 0;
	@%p1 bra 	$L__BB0_2;
	mov.b16 	%rs2, 1;
	st.shared.u8 	[_ZZ9block_allbE3res], %rs2;
$L__BB0_2:
	bar.sync 	0;
	setp.ne.s16 	%p2, %rs1, 0;
	@%p2 bra 	$L__BB0_4;
	mov.b16 	%rs3, 0;
	st.shared.u8 	[_ZZ9block_allbE3res], %rs3;
$L__BB0_4:
	bar.sync 	0;
	ld.shared.s8 	%r2, [_ZZ9block_allbE3res];
	st.param.b32 	[func_retval0], %r2;
	ret;

}
.func  (.param .b32 func_retval0) _Z11block_countb(
	.param .b32 _Z11block_countb_param_0
)
{
	.reg .pred 	%p<2>;
	.reg .b16 	%rs<2>;
	.reg .b32 	%r<6>;
	// demoted variable
	.shared .align 4 .u32 _ZZ11block_countbE3res;
	ld.param.s8 	%rs1, [_Z11block_countb_param_0];
	mov.u32 	%r1, %tid.x;
	setp.ne.s32 	%p1, %r1, 0;
	@%p1 bra 	$L__BB1_2;
	mov.b32 	%r2, 0;
	st.shared.u32 	[_ZZ11block_countbE3res], %r2;
$L__BB1_2:
	bar.sync 	0;
	cvt.s32.s16 	%r3, %rs1;
	atom.shared.add.u32 	%r4, [_ZZ11block_countbE3res], %r3;
	bar.sync 	0;
	ld.shared.u32 	%r5, [_ZZ11block_countbE3res];
	st.param.b32 	[func_retval0], %r5;
	ret;

}
.func  (.param .b32 func_retval0) _Z9block_sumIiET_S0_(
	.param .b32 _Z9block_sumIiET_S0__param_0
)
{
	.reg .pred 	%p<2>;
	.reg .b32 	%r<6>;
	// demoted variable
	.shared .align 4 .u32 _ZZ9block_sumIiET_S0_E3res;
	ld.param.u32 	%r1, [_Z9block_sumIiET_S0__param_0];
	mov.u32 	%r2, %tid.x;
	setp.ne.s32 	%p1, %r2, 0;
	@%p1 bra 	$L__BB2_2;
	mov.b32 	%r3, 0;
	st.shared.u32 	[_ZZ9block_sumIiET_S0_E3res], %r3;
$L__BB2_2:
	bar.sync 	0;
	atom.shared.add.u32 	%r4, [_ZZ9block_sumIiET_S0_E3res], %r1;
	bar.sync 	0;
	ld.shared.u32 	%r5, [_ZZ9block_sumIiET_S0_E3res];
	st.param.b32 	[func_retval0], %r5;
	ret;

}
	// .globl	_Z9gnet_initP4GNet
.visible .entry _Z9gnet_initP4GNet(
	.param .u64 .ptr .align 1 _Z9gnet_initP4GNet_param_0
)
{
	.reg .b32 	%r<2>;
	.reg .b64 	%rd<4>;

	ld.param.u64 	%rd1, [_Z9gnet_initP4GNet_param_0];
	cvta.to.global.u64 	%rd2, %rd1;
	add.s64 	%rd3, %rd2, 6710886404;
	mov.b32 	%r1, -1;
	st.global.u32 	[%rd3], %r1;
	ret;

}
	// .globl	_Z9inbetweenP4GNetj
.visible .entry _Z9inbetweenP4GNetj(
	.param .u64 .ptr .align 1 _Z9inbetweenP4GNetj_param_0,
	.param .u32 _Z9inbetweenP4GNetj_param_1
)
{
	.reg .pred 	%p<2>;
	.reg .b32 	%r<7>;
	.reg .b64 	%rd<4>;

	ld.param.u64 	%rd2, [_Z9inbetweenP4GNetj_param_0];
	ld.param.u32 	%r1, [_Z9inbetweenP4GNetj_param_1];
	cvta.to.global.u64 	%rd1, %rd2;
	and.b32  	%r2, %r1, 1;
	setp.eq.b32 	%p1, %r2, 1;
	@%p1 bra 	$L__BB4_2;
	mov.b32 	%r4, 0;
	st.global.u32 	[%rd1], %r4;
	bra.uni 	$L__BB4_3;
$L__BB4_2:
	mov.b32 	%r3, 0;
	st.global.u32 	[%rd1+4], %r3;
$L__BB4_3:
	add.s64 	%rd3, %rd1, 6711148552;
	ld.global.u32 	%r5, [%rd3];
	mov.b32 	%r6, 0;
	st.global.v2.u32 	[%rd3], {%r6, %r5};
	ret;

}
	// .globl	_Z9evaluatorP4GNetj
.visible .entry _Z9evaluatorP4GNetj(
	.param .u64 .ptr .align 1 _Z9evaluatorP4GNetj_param_0,
	.param .u32 _Z9evaluatorP4GNetj_param_1
)
{
	.local .align 8 .b8 	__local_depot5[4392];
	.reg .b64 	%SP;
	.reg .b64 	%SPL;
	.reg .pred 	%p<4976>;
	.reg .b16 	%rs<286>;
	.reg .b32 	%r<13862>;
	.reg .b32 	%f<601>;
	.reg .b64 	%rd<4608>;
	// demoted variable
	.shared .align 8 .b8 _ZZ13share_redexesP2TME4pool[2048];
	mov.u64 	%SPL, __local_depot5;
	ld.param.u64 	%rd375, [_Z9evaluatorP4GNetj_param_0];
	ld.param.u32 	%r4800, [_Z9evaluatorP4GNetj_param_1];
	cvta.to.global.u64 	%rd1, %rd375;
	add.u64 	%rd2, %SPL, 0;
	mov.b32 	%r4802, 1;
	st.local.u32 	[%rd2+4], %r4802;
	mov.b32 	%r12227, 0;
	st.local.v2.u32 	[%rd2+8], {%r4802, %r12227};
	st.local.u32 	[%rd2+16], %r12227;
	st.local.u32 	[%rd2+280], %r12227;
	st.local.v2.u32 	[%rd2+2336], {%r12227, %r12227};
	mov.b16 	%rs13, 1;
	st.local.u8 	[%rd2+20], %rs13;
	shl.b32 	%r4803, %r4800, 2;
	and.b32  	%r4804, %r4803, 4;
	cvt.u64.u32 	%rd377, %r4804;
	add.s64 	%rd3, %rd1, %rd377;
	and.b32  	%r4805, %r4800, 1;
	setp.eq.b32 	%p41, %r4805, 1;
	add.s64 	%rd4, %rd1, 4563402760;
	mov.u32 	%r1, %tid.x;
	mov.u32 	%r4806, %ctaid.x;
	mov.u32 	%r4807, %ntid.x;
	mad.lo.s32 	%r2, %r4806, %r4807, %r1;
	selp.b64 	%rd378, 134217736, 8, %p41;
	shl.b32 	%r4808, %r1, 3;
	mov.u32 	%r4809, shared_mem;
	add.s32 	%r3, %r4809, %r4808;
	mov.b64 	%rd379, 0;
	st.shared.u64 	[%r3], %rd379;
	shl.b32 	%r4810, %r1, 2;
	add.s32 	%r4811, %r4809, %r4810;
	add.s32 	%r4, %r4811, 65536;
	st.shared.u32 	[%r4811+65536], %r12227;
	st.shared.u64 	[%r3+2048], %rd379;
	st.shared.u32 	[%r4811+66560], %r12227;
	st.shared.u64 	[%r3+4096], %rd379;
	st.shared.u32 	[%r4811+67584], %r12227;
	st.shared.u64 	[%r3+6144], %rd379;
	st.shared.u32 	[%r4811+68608], %r12227;
	st.shared.u64 	[%r3+8192], %rd379;
	st.shared.u32 	[%r4811+69632], %r12227;
	st.shared.u64 	[%r3+10240], %rd379;
	st.shared.u32 	[%r4811+70656], %r12227;
	st.shared.u64 	[%r3+12288], %rd379;
	st.shared.u32 	[%r4811+71680], %r12227;
	st.shared.u64 	[%r3+14336], %rd379;
	st.shared.u32 	[%r4811+72704], %r12227;
	st.shared.u64 	[%r3+16384], %rd379;
	st.shared.u32 	[%r4811+73728], %r12227;
	st.shared.u64 	[%r3+18432], %rd379;
	st.shared.u32 	[%r4811+74752], %r12227;
	st.shared.u64 	[%r3+20480], %rd379;
	st.shared.u32 	[%r4811+75776], %r12227;
	st.shared.u64 	[%r3+22528], %rd379;
	st.shared.u32 	[%r4811+76800], %r12227;
	st.shared.u64 	[%r3+24576], %rd379;
	st.shared.u32 	[%r4811+77824], %r12227;
	st.shared.u64 	[%r3+26624], %rd379;
	st.shared.u32 	[%r4811+78848], %r12227;
	st.shared.u64 	[%r3+28672], %rd379;
	st.shared.u32 	[%r4811+79872], %r12227;
	st.shared.u64 	[%r3+30720], %rd379;
	st.shared.u32 	[%r4811+80896], %r12227;
	st.shared.u64 	[%r3+32768], %rd379;
	st.shared.u32 	[%r4811+81920], %r12227;
	st.shared.u64 	[%r3+34816], %rd379;
	st.shared.u32 	[%r4811+82944], %r12227;
	st.shared.u64 	[%r3+36864], %rd379;
	st.shared.u32 	[%r4811+83968], %r12227;
	st.shared.u64 	[%r3+38912], %rd379;
	st.shared.u32 	[%r4811+84992], %r12227;
	st.shared.u64 	[%r3+40960], %rd379;
	st.shared.u32 	[%r4811+86016], %r12227;
	st.shared.u64 	[%r3+43008], %rd379;
	st.shared.u32 	[%r4811+87040], %r12227;
	st.shared.u64 	[%r3+45056], %rd379;
	st.shared.u32 	[%r4811+88064], %r12227;
	st.shared.u64 	[%r3+47104], %rd379;
	st.shared.u32 	[%r4811+89088], %r12227;
	st.shared.u64 	[%r3+49152], %rd379;
	st.shared.u32 	[%r4811+90112], %r12227;
	st.shared.u64 	[%r3+51200], %rd379;
	st.shared.u32 	[%r4811+91136], %r12227;
	st.shared.u64 	[%r3+53248], %rd379;
	st.shared.u32 	[%r4811+92160], %r12227;
	st.shared.u64 	[%r3+55296], %rd379;
	st.shared.u32 	[%r4811+93184], %r12227;
	st.shared.u64 	[%r3+57344], %rd379;
	st.shared.u32 	[%r4811+94208], %r12227;
	st.shared.u64 	[%r3+59392], %rd379;
	st.shared.u32 	[%r4811+95232], %r12227;
	st.shared.u64 	[%r3+61440], %rd379;
	st.shared.u32 	[%r4811+96256], %r12227;
	st.shared.u64 	[%r3+63488], %rd379;
	st.shared.u32 	[%r4811+97280], %r12227;
	bar.sync 	0;
	add.s64 	%rd5, %rd1, %rd378;
	shl.b32 	%r5, %r2, 8;
	mov.u32 	%r1688, %r12227;
	mov.u32 	%r12229, %r12227;
	mov.u32 	%r13411, %r12227;
$L__BB5_1:
	add.s32 	%r4812, %r5, %r12229;
	mul.wide.u32 	%rd380, %r4812, 8;
	add.s64 	%rd381, %rd5, %rd380;
	atom.global.exch.b64 	%rd6, [%rd381], 0;
	setp.eq.s64 	%p42, %rd6, 0;
	@%p42 bra 	$L__BB5_20;
	cvt.u32.u64 	%r12231, %rd6;
	and.b32  	%r4813, %r12231, 7;
	setp.ne.s32 	%p43, %r4813, 0;
	@%p43 bra 	$L__BB5_9;
$L__BB5_3:
	shr.u32 	%r13, %r12231, 3;
	setp.gt.u32 	%p44, %r12231, 65535;
	@%p44 bra 	$L__BB5_6;
	shl.b32 	%r4815, %r13, 2;
	add.s32 	%r4817, %r4809, %r4815;
	add.s32 	%r14, %r4817, 65536;
	atom.shared.exch.b32 	%r15, [%r4817+65536], -1;
	setp.eq.s32 	%p46, %r15, -1;
	@%p46 bra 	$L__BB5_9;
	add.s32 	%r13411, %r13411, -1;
	atom.shared.exch.b32 	%r4818, [%r14], 0;
	mov.u32 	%r12231, %r15;
	bra.uni 	$L__BB5_8;
$L__BB5_6:
	mul.wide.u32 	%rd382, %r13, 4;
	add.s64 	%rd7, %rd4, %rd382;
	atom.global.exch.b32 	%r16, [%rd7], -1;
	setp.eq.s32 	%p45, %r16, -1;
	@%p45 bra 	$L__BB5_9;
	atom.global.exch.b32 	%r4814, [%rd7], 0;
	mov.u32 	%r12231, %r16;
$L__BB5_8:
	and.b32  	%r4819, %r12231, 7;
	setp.eq.s32 	%p47, %r4819, 0;
	@%p47 bra 	$L__BB5_3;
$L__BB5_9:
	{ .reg .b32 tmp; mov.b64 {tmp, %r12237}, %rd6; }
	and.b32  	%r4820, %r12237, 7;
	setp.ne.s32 	%p48, %r4820, 0;
	@%p48 bra 	$L__BB5_16;
$L__BB5_10:
	shr.u32 	%r25, %r12237, 3;
	setp.gt.u32 	%p49, %r12237, 65535;
	@%p49 bra 	$L__BB5_13;
	shl.b32 	%r4822, %r25, 2;
	add.s32 	%r4824, %r4809, %r4822;
	add.s32 	%r26, %r4824, 65536;
	atom.shared.exch.b32 	%r27, [%r4824+65536], -1;
	setp.eq.s32 	%p51, %r27, -1;
	@%p51 bra 	$L__BB5_16;
	add.s32 	%r13411, %r13411, -1;
	atom.shared.exch.b32 	%r4825, [%r26], 0;
	mov.u32 	%r12237, %r27;
	bra.uni 	$L__BB5_15;
$L__BB5_13:
	mul.wide.u32 	%rd383, %r25, 4;
	add.s64 	%rd8, %rd4, %rd383;
	atom.global.exch.b32 	%r28, [%rd8], -1;
	setp.eq.s32 	%p50, %r28, -1;
	@%p50 bra 	$L__BB5_16;
	atom.global.exch.b32 	%r4821, [%rd8], 0;
	mov.u32 	%r12237, %r28;
$L__BB5_15:
	and.b32  	%r4826, %r12237, 7;
	setp.eq.s32 	%p52, %r4826, 0;
	@%p52 bra 	$L__BB5_10;
$L__BB5_16:
	cvt.u64.u32 	%rd384, %r12237;
	shl.b64 	%rd385, %rd384, 32;
	cvt.u64.u32 	%rd386, %r12231;
	or.b64  	%rd9, %rd385, %rd386;
	mul.wide.u32 	%rd387, %r12231, 8;
	and.b32  	%r4827, %r12237, 7;
	cvt.u64.u32 	%rd388, %r4827;
	mov.b64 	%rd389, 56;
	cvt.u32.u64 	%r4828, %rd389;
	cvt.u32.u64 	%r4829, %rd387;
	and.b32  	%r4830, %r4829, %r4828;
	cvt.u32.u64 	%r4831, %rd388;
	or.b32  	%r4832, %r4830, %r4831;
	mov.b64 	%rd390, 9130730411292422402;
	shr.u64 	%rd391, %rd390, %r4832;
	mov.b64 	%rd392, 1736168554312260608;
	shr.u64 	%rd393, %rd392, %r4832;
	mov.b64 	%rd394, -506390041275138048;
	shr.u64 	%rd395, %rd394, %r4832;
	shl.b64 	%rd396, %rd395, 2;
	cvt.u32.u64 	%r4833, %rd393;
	mov.b64 	%rd397, 2;
	cvt.u32.u64 	%r4834, %rd397;
	and.b32  	%r4835, %r4833, %r4834;
	cvt.u32.u64 	%r4836, %rd391;
	mov.b64 	%rd398, 1;
	cvt.u32.u64 	%r4837, %rd398;
	and.b32  	%r4838, %r4836, %r4837;
	or.b32  	%r4839, %r4838, %r4835;
	cvt.u32.u64 	%r4840, %rd396;
	mov.b64 	%rd399, 4;
	cvt.u32.u64 	%r4841, %rd399;
	and.b32  	%r4842, %r4840, %r4841;
	or.b32  	%r4843, %r4839, %r4842;
	mov.b16 	%rs14, 1;
	shl.b16 	%rs15, %rs14, %r4843;
	and.b16  	%rs16, %rs15, 29;
	setp.eq.s16 	%p53, %rs16, 0;
	@%p53 bra 	$L__BB5_18;
	add.s32 	%r34, %r1688, 1;
	shl.b32 	%r4844, %r1688, 3;
	cvt.u64.u32 	%rd400, %r4844;
	and.b64  	%rd401, %rd400, 2040;
	add.s64 	%rd402, %rd2, %rd401;
	st.local.u64 	[%rd402+288], %rd9;
	mov.u32 	%r1688, %r34;
	bra.uni 	$L__BB5_19;
$L__BB5_18:
	add.s32 	%r35, %r12227, 1;
	shl.b32 	%r4845, %r12227, 3;
	cvt.u64.u32 	%rd403, %r4845;
	and.b64  	%rd404, %rd403, 2040;
	add.s64 	%rd405, %rd2, %rd404;
	st.local.u64 	[%rd405+2344], %rd9;
	mov.u32 	%r12227, %r35;
$L__BB5_19:
	add.s32 	%r12229, %r12229, 1;
	setp.ne.s32 	%p54, %r12229, 256;
	@%p54 bra 	$L__BB5_1;
$L__BB5_20:
	st.local.u32 	[%rd2+280], %r1688;
	st.local.u32 	[%rd2+2340], %r12227;
	neg.s32 	%r4846, %r1688;
	setp.eq.s32 	%p55, %r12227, %r4846;
	selp.u32 	%r4847, 1, 0, %p55;
	{ // callseq 0, 0
	.param .b32 param0;
	st.param.b32 	[param0], %r4847;
	.param .b32 retval0;
	call.uni (retval0), 
	_Z9block_allb, 
	(
	param0
	);
	ld.param.b32 	%r4848, [retval0];
	} // callseq 0
	cvt.u16.u32 	%rs17, %r4848;
	setp.ne.s16 	%p56, %rs17, 0;
	@%p56 bra 	$L__BB5_3857;
	mul.wide.u32 	%rd407, %r2, 4;
	add.s64 	%rd408, %rd1, %rd407;
	add.s64 	%rd10, %rd408, 6710886408;
	// begin inline asm
	mov.u64 	%rd406, %clock64;
	// end inline asm
	ld.global.u32 	%r42, [%rd3];
	shl.b32 	%r43, %r2, 14;
	mov.b32 	%r13429, 1;
	mov.b32 	%r12249, 0;
	mov.u32 	%r13412, %r12249;
	mov.u32 	%r13428, %r12249;
$L__BB5_22:
	setp.eq.s32 	%p57, %r1688, 0;
	@%p57 bra 	$L__BB5_24;
	add.s32 	%r52, %r1688, -1;
	st.local.u32 	[%rd2+280], %r52;
	shl.b32 	%r4852, %r52, 3;
	cvt.u64.u32 	%rd409, %r4852;
	and.b64  	%rd410, %rd409, 2040;
	add.s64 	%rd411, %rd2, %rd410;
	ld.local.u64 	%rd13, [%rd411+288];
	bra.uni 	$L__BB5_26;
$L__BB5_24:
	ld.local.v2.u32 	{%r4854, %r51}, [%rd2+2336];
	setp.eq.s32 	%p58, %r51, %r4854;
	mov.b64 	%rd13, 0;
	mov.b32 	%r52, 0;
	@%p58 bra 	$L__BB5_26;
	add.s32 	%r4856, %r51, -1;
	st.local.u32 	[%rd2+2340], %r4856;
	shl.b32 	%r4857, %r4856, 3;
	cvt.u64.u32 	%rd413, %r4857;
	and.b64  	%rd414, %rd413, 2040;
	add.s64 	%rd415, %rd2, %rd414;
	ld.local.u64 	%rd13, [%rd415+2344];
$L__BB5_26:
	cvt.u32.u64 	%r55, %rd13;
	shr.u64 	%rd14, %rd13, 32;
	shl.b64 	%rd416, %rd13, 3;
	mov.b64 	%rd417, 7;
	cvt.u32.u64 	%r4858, %rd417;
	cvt.u32.u64 	%r4859, %rd14;
	and.b32  	%r4860, %r4859, %r4858;
	mov.b64 	%rd418, 56;
	cvt.u32.u64 	%r4861, %rd418;
	cvt.u32.u64 	%r4862, %rd416;
	and.b32  	%r4863, %r4862, %r4861;
	or.b32  	%r4864, %r4863, %r4860;
	mov.b64 	%rd419, 9130730411292422402;
	shr.u64 	%rd420, %rd419, %r4864;
	and.b64  	%rd421, %rd420, 1;
	mov.b64 	%rd422, 1736168554312260608;
	shr.u64 	%rd423, %rd422, %r4864;
	and.b64  	%rd424, %rd423, 2;
	or.b64  	%rd425, %rd421, %rd424;
	mov.b64 	%rd426, -506390041275138048;
	shr.u64 	%rd427, %rd426, %r4864;
	shl.b64 	%rd428, %rd427, 2;
	and.b64  	%rd429, %rd428, 4;
	or.b64  	%rd430, %rd425, %rd429;
	cvt.u16.u64 	%rs1, %rd430;
	setp.eq.s64 	%p60, %rd13, 0;
	mov.pred 	%p4957, 0;
	@%p60 bra 	$L__BB5_1268;
	and.b64  	%rd431, %rd13, 7;
	setp.eq.s64 	%p61, %rd431, 1;
	setp.eq.s64 	%p62, %rd14, 4294967288;
	and.pred  	%p63, %p61, %p62;
	mov.b32 	%r54, -8;
	@%p63 bra 	$L__BB5_158;
	cvt.u16.u64 	%rs19, %rd14;
	and.b16  	%rs20, %rs19, 7;
	cvt.u16.u64 	%rs21, %rd13;
	and.b16  	%rs22, %rs21, 7;
	setp.lt.u16 	%p64, %rs20, %rs22;
	selp.b32 	%r54, %r55, %r4859, %p64;
	selp.b32 	%r55, %r4859, %r55, %p64;
	setp.gt.s16 	%p65, %rs1, 3;
	@%p65 bra 	$L__BB5_38;
	setp.gt.s16 	%p69, %rs1, 1;
	@%p69 bra 	$L__BB5_488;
	setp.eq.s16 	%p71, %rs1, 0;
	@%p71 bra 	$L__BB5_31;
	bra.uni 	$L__BB5_158;
$L__BB5_31:
	and.b32  	%r6430, %r55, 4;
	setp.eq.s32 	%p1120, %r6430, 0;
	and.b32  	%r6431, %r55, 3;
	setp.ne.s32 	%p1121, %r6431, 0;
	and.pred  	%p1122, %p1120, %p1121;
	@%p1122 bra 	$L__BB5_135;
	setp.lt.u32 	%p1123, %r55, 65536;
	and.b32  	%r6432, %r54, -65532;
	setp.ne.s32 	%p1124, %r6432, 4;
	or.pred  	%p1125, %p1123, %p1124;
	@%p1125 bra 	$L__BB5_135;
	ld.local.v2.u32 	{%r6433, %r119}, [%rd2+2336];
	mov.b64 	%rd1261, {%r6433, %r119};
	sub.s32 	%r6434, %r6433, %r119;
	add.s32 	%r6435, %r6434, 256;
	sub.s32 	%r6436, 256, %r52;
	min.u32 	%r6437, %r6435, %r6436;
	setp.lt.u32 	%p1126, %r6437, 3;
	{ .reg .b32 tmp; mov.b64 {tmp, %r12300}, %rd1261; }
	@%p1126 bra 	$L__BB5_1262;
	ld.local.u32 	%r6438, [%rd2+16];
	add.s32 	%r6439, %r6438, 1;
	st.local.u32 	[%rd2+16], %r6439;
	and.b32  	%r6440, %r54, -8;
	mov.u32 	%r6441, shared_mem;
	add.s32 	%r6442, %r6441, %r6440;
	atom.shared.exch.b64 	%rd15, [%r6442], 0;
	cvt.u32.u64 	%r12272, %rd15;
	and.b32  	%r6443, %r12272, 7;
	setp.ne.s32 	%p1127, %r6443, 0;
	@%p1127 bra 	$L__BB5_46;
$L__BB5_35:
	shr.u32 	%r61, %r12272, 3;
	setp.gt.u32 	%p1128, %r12272, 65535;
	@%p1128 bra 	$L__BB5_43;
	shl.b32 	%r6445, %r61, 2;
	add.s32 	%r6447, %r6441, %r6445;
	add.s32 	%r62, %r6447, 65536;
	atom.shared.exch.b32 	%r63, [%r6447+65536], -1;
	setp.eq.s32 	%p1130, %r63, -1;
	@%p1130 bra 	$L__BB5_46;
	add.s32 	%r13411, %r13411, -1;
	atom.shared.exch.b32 	%r6448, [%r62], 0;
	mov.u32 	%r12272, %r63;
	bra.uni 	$L__BB5_45;
$L__BB5_38:
	setp.gt.s16 	%p66, %rs1, 5;
	@%p66 bra 	$L__BB5_1105;
	setp.eq.s16 	%p68, %rs1, 4;
	@%p68 bra 	$L__BB5_40;
	bra.uni 	$L__BB5_585;
$L__BB5_40:
	ld.local.v2.u32 	{%r6243, %r777}, [%rd2+2336];
	mov.b64 	%rd1129, {%r6243, %r777};
	sub.s32 	%r6244, %r6243, %r777;
	add.s32 	%r6245, %r6244, 256;
	sub.s32 	%r6246, 256, %r52;
	min.u32 	%r6247, %r6245, %r6246;
	setp.lt.u32 	%p1005, %r6247, 2;
	{ .reg .b32 tmp; mov.b64 {tmp, %r819}, %rd1129; }
	@%p1005 bra 	$L__BB5_1262;
	shr.u32 	%r779, %r55, 3;
	setp.gt.u32 	%p1006, %r55, 65535;
	@%p1006 bra 	$L__BB5_537;
	add.s32 	%r13412, %r13412, -1;
	shl.b32 	%r6248, %r779, 3;
	mov.u32 	%r6249, shared_mem;
	add.s32 	%r6250, %r6249, %r6248;
	atom.shared.exch.b64 	%rd4578, [%r6250], 0;
	bra.uni 	$L__BB5_538;
$L__BB5_43:
	mul.wide.u32 	%rd1262, %r61, 4;
	add.s64 	%rd16, %rd4, %rd1262;
	atom.global.exch.b32 	%r64, [%rd16], -1;
	setp.eq.s32 	%p1129, %r64, -1;
	@%p1129 bra 	$L__BB5_46;
	atom.global.exch.b32 	%r6444, [%rd16], 0;
	mov.u32 	%r12272, %r64;
$L__BB5_45:
	and.b32  	%r6449, %r12272, 7;
	setp.eq.s32 	%p1131, %r6449, 0;
	@%p1131 bra 	$L__BB5_35;
$L__BB5_46:
	{ .reg .b32 tmp; mov.b64 {tmp, %r12291}, %rd15; }
	and.b32  	%r6450, %r12291, 7;
	setp.ne.s32 	%p1132, %r6450, 0;
	@%p1132 bra 	$L__BB5_53;
$L__BB5_47:
	shr.u32 	%r73, %r12291, 3;
	setp.gt.u32 	%p1133, %r12291, 65535;
	@%p1133 bra 	$L__BB5_50;
	shl.b32 	%r6452, %r73, 2;
	add.s32 	%r6454, %r6441, %r6452;
	add.s32 	%r74, %r6454, 65536;
	atom.shared.exch.b32 	%r75, [%r6454+65536], -1;
	setp.eq.s32 	%p1135, %r75, -1;
	@%p1135 bra 	$L__BB5_53;
	add.s32 	%r13411, %r13411, -1;
	atom.shared.exch.b32 	%r6455, [%r74], 0;
	mov.u32 	%r12291, %r75;
	bra.uni 	$L__BB5_52;
$L__BB5_50:
	mul.wide.u32 	%rd1263, %r73, 4;
	add.s64 	%rd17, %rd4, %rd1263;
	atom.global.exch.b32 	%r76, [%rd17], -1;
	setp.eq.s32 	%p1134, %r76, -1;
	@%p1134 bra 	$L__BB5_53;
	atom.global.exch.b32 	%r6451, [%rd17], 0;
	mov.u32 	%r12291, %r76;
$L__BB5_52:
	and.b32  	%r6456, %r12291, 7;
	setp.eq.s32 	%p1136, %r6456, 0;
	@%p1136 bra 	$L__BB5_47;
$L__BB5_53:
	and.b32  	%r6457, %r12272, 4;
	setp.eq.s32 	%p1137, %r6457, 0;
	and.b32  	%r6458, %r12272, 3;
	setp.ne.s32 	%p1138, %r6458, 0;
	and.pred  	%p1139, %p1137, %p1138;
	setp.gt.u32 	%p1140, %r12272, 65535;
	or.pred  	%p1141, %p1140, %p1139;
	mov.u32 	%r12285, %r12272;
	@%p1141 bra 	$L__BB5_81;
	ld.global.u32 	%r12267, [%rd10+131072];
$L__BB5_55:
	and.b32  	%r6459, %r12267, 16383;
	add.s32 	%r84, %r6459, %r43;
	mul.wide.u32 	%rd1264, %r84, 4;
	add.s64 	%rd1265, %rd4, %rd1264;
	ld.global.u32 	%r6460, [%rd1265];
	add.s32 	%r12267, %r12267, 1;
	st.global.u32 	[%rd10+131072], %r12267;
	setp.lt.u32 	%p1142, %r84, 8192;
	setp.ne.s32 	%p1143, %r6460, 0;
	or.pred  	%p1144, %p1142, %p1143;
	@%p1144 bra 	$L__BB5_55;
	shl.b32 	%r12285, %r84, 3;
	and.b32  	%r87, %r84, 536870911;
	setp.gt.u32 	%p1145, %r87, 8191;
	@%p1145 bra 	$L__BB5_58;
	add.s32 	%r13411, %r13411, 1;
	shl.b32 	%r6463, %r87, 2;
	add.s32 	%r6465, %r6441, %r6463;
	atom.shared.exch.b32 	%r6466, [%r6465+65536], -1;
	bra.uni 	$L__BB5_59;
$L__BB5_58:
	mul.wide.u32 	%rd1266, %r87, 4;
	add.s64 	%rd1267, %rd4, %rd1266;
	atom.global.exch.b32 	%r6462, [%rd1267], -1;
$L__BB5_59:
	mov.u32 	%r12270, %r12285;
$L__BB5_60:
	and.b32  	%r6467, %r12272, 7;
	setp.ne.s32 	%p1146, %r6467, 0;
	@%p1146 bra 	$L__BB5_69;
$L__BB5_61:
	shr.u32 	%r97, %r12272, 3;
	setp.gt.u32 	%p1147, %r12272, 65535;
	@%p1147 bra 	$L__BB5_66;
	shl.b32 	%r6469, %r97, 2;
	add.s32 	%r6471, %r6441, %r6469;
	add.s32 	%r98, %r6471, 65536;
	atom.shared.exch.b32 	%r99, [%r6471+65536], -1;
	setp.eq.s32 	%p1149, %r99, -1;
	@%p1149 bra 	$L__BB5_69;
	add.s32 	%r13411, %r13411, -1;
	atom.shared.exch.b32 	%r6472, [%r98], 0;
	mov.u32 	%r12272, %r99;
	bra.uni 	$L__BB5_68;
$L__BB5_64:
	cvt.u64.u32 	%rd1277, %r12270;
	cvt.u64.u32 	%rd1278, %r12272;
	shl.b64 	%rd1279, %rd1278, 32;
	or.b64  	%rd18, %rd1279, %rd1277;
	mul.wide.u32 	%rd1280, %r12270, 8;
	and.b32  	%r6485, %r12272, 7;
	cvt.u64.u32 	%rd1281, %r6485;
	mov.b64 	%rd1282, 56;
	cvt.u32.u64 	%r6486, %rd1282;
	cvt.u32.u64 	%r6487, %rd1280;
	and.b32  	%r6488, %r6487, %r6486;
	cvt.u32.u64 	%r6489, %rd1281;
	or.b32  	%r6490, %r6488, %r6489;
	mov.b64 	%rd1283, 9130730411292422402;
	shr.u64 	%rd1284, %rd1283, %r6490;
	mov.b64 	%rd1285, 1736168554312260608;
	shr.u64 	%rd1286, %rd1285, %r6490;
	mov.b64 	%rd1287, -506390041275138048;
	shr.u64 	%rd1288, %rd1287, %r6490;
	shl.b64 	%rd1289, %rd1288, 2;
	cvt.u32.u64 	%r6491, %rd1286;
	mov.b64 	%rd1290, 2;
	cvt.u32.u64 	%r6492, %rd1290;
	and.b32  	%r6493, %r6491, %r6492;
	cvt.u32.u64 	%r6494, %rd1284;
	mov.b64 	%rd1291, 1;
	cvt.u32.u64 	%r6495, %rd1291;
	and.b32  	%r6496, %r6494, %r6495;
	or.b32  	%r6497, %r6496, %r6493;
	cvt.u32.u64 	%r6498, %rd1289;
	mov.b64 	%rd1292, 4;
	cvt.u32.u64 	%r6499, %rd1292;
	and.b32  	%r6500, %r6498, %r6499;
	or.b32  	%r6501, %r6497, %r6500;
	mov.b16 	%rs76, 1;
	shl.b16 	%rs77, %rs76, %r6501;
	and.b16  	%rs78, %rs77, 29;
	setp.eq.s16 	%p1166, %rs78, 0;
	@%p1166 bra 	$L__BB5_80;
	add.s32 	%r93, %r52, 1;
	st.local.u32 	[%rd2+280], %r93;
	shl.b32 	%r6502, %r52, 3;
	cvt.u64.u32 	%rd1293, %r6502;
	and.b64  	%rd1294, %rd1293, 2040;
	add.s64 	%rd1295, %rd2, %rd1294;
	st.local.u64 	[%rd1295+288], %rd18;
	mov.u32 	%r52, %r93;
	bra.uni 	$L__BB5_81;
$L__BB5_66:
	mul.wide.u32 	%rd1268, %r97, 4;
	add.s64 	%rd19, %rd4, %rd1268;
	atom.global.exch.b32 	%r100, [%rd19], -1;
	setp.eq.s32 	%p1148, %r100, -1;
	@%p1148 bra 	$L__BB5_69;
	atom.global.exch.b32 	%r6468, [%rd19], 0;
	mov.u32 	%r12272, %r100;
$L__BB5_68:
	and.b32  	%r6473, %r12272, 7;
	setp.eq.s32 	%p1150, %r6473, 0;
	@%p1150 bra 	$L__BB5_61;
$L__BB5_69:
	setp.lt.u32 	%p1151, %r12270, 65529;
	@%p1151 bra 	$L__BB5_74;
	and.b32  	%r106, %r12272, 4;
	setp.eq.s32 	%p1152, %r106, 0;
	and.b32  	%r6474, %r12272, 3;
	setp.ne.s32 	%p1153, %r6474, 0;
	and.pred  	%p1154, %p1152, %p1153;
	setp.gt.u32 	%p1155, %r12272, 65535;
	or.pred  	%p1156, %p1155, %p1154;
	@%p1156 bra 	$L__BB5_74;
	and.b32  	%r6475, %r12272, 7;
	setp.eq.s32 	%p1157, %r6475, 0;
	mov.u32 	%r12279, %r12272;
	mov.u32 	%r12280, %r12270;
	@%p1157 bra 	$L__BB5_79;
	@%p1152 bra 	$L__BB5_74;
	cvt.u64.u32 	%rd1269, %r12272;
	shl.b64 	%rd1270, %rd1269, 32;
	cvt.u64.u32 	%rd1271, %r12270;
	or.b64  	%rd1272, %rd1270, %rd1271;
	add.s32 	%r107, %r52, 1;
	st.local.u32 	[%rd2+280], %r107;
	shl.b32 	%r6476, %r52, 3;
	cvt.u64.u32 	%rd1273, %r6476;
	and.b64  	%rd1274, %rd1273, 2040;
	add.s64 	%rd1275, %rd2, %rd1274;
	st.local.u64 	[%rd1275+288], %rd1272;
	mov.u32 	%r52, %r107;
	bra.uni 	$L__BB5_81;
$L__BB5_74:
	shr.u32 	%r108, %r12270, 3;
	setp.gt.u32 	%p1159, %r12270, 65535;
	@%p1159 bra 	$L__BB5_77;
	shl.b32 	%r6478, %r108, 2;
	add.s32 	%r6480, %r6441, %r6478;
	add.s32 	%r109, %r6480, 65536;
	atom.shared.exch.b32 	%r12279, [%r6480+65536], %r12272;
	setp.eq.s32 	%p1161, %r12279, -1;
	@%p1161 bra 	$L__BB5_81;
	add.s32 	%r13411, %r13411, -1;
	atom.shared.exch.b32 	%r6481, [%r109], 0;
	mov.u32 	%r12280, %r12272;
	bra.uni 	$L__BB5_79;
$L__BB5_77:
	mul.wide.u32 	%rd1276, %r108, 4;
	add.s64 	%rd20, %rd4, %rd1276;
	atom.global.exch.b32 	%r12279, [%rd20], %r12272;
	setp.eq.s32 	%p1160, %r12279, -1;
	@%p1160 bra 	$L__BB5_81;
	atom.global.exch.b32 	%r6477, [%rd20], 0;
	mov.u32 	%r12280, %r12272;
$L__BB5_79:
	and.b32  	%r6482, %r12279, 7;
	setp.ne.s32 	%p1162, %r6482, 0;
	and.b32  	%r6483, %r12280, 7;
	setp.eq.s32 	%p1163, %r6483, 0;
	and.pred  	%p1164, %p1162, %p1163;
	selp.b32 	%r12270, %r12280, %r12279, %p1164;
	selp.b32 	%r12272, %r12279, %r12280, %p1164;
	and.b32  	%r6484, %r12270, 7;
	setp.eq.s32 	%p1165, %r6484, 0;
	@%p1165 bra 	$L__BB5_60;
	bra.uni 	$L__BB5_64;
$L__BB5_80:
	add.s32 	%r12300, %r119, 1;
	st.local.u32 	[%rd2+2340], %r12300;
	shl.b32 	%r6503, %r119, 3;
	cvt.u64.u32 	%rd1296, %r6503;
	and.b64  	%rd1297, %rd1296, 2040;
	add.s64 	%rd1298, %rd2, %rd1297;
	st.local.u64 	[%rd1298+2344], %rd18;
	mov.u32 	%r119, %r12300;
$L__BB5_81:
	and.b32  	%r6504, %r12291, 4;
	setp.eq.s32 	%p1167, %r6504, 0;
	and.b32  	%r6505, %r12291, 3;
	setp.ne.s32 	%p1168, %r6505, 0;
	and.pred  	%p1169, %p1167, %p1168;
	setp.gt.u32 	%p1170, %r12291, 65535;
	or.pred  	%p1171, %p1170, %p1169;
	mov.u32 	%r12303, %r12291;
	@%p1171 bra 	$L__BB5_109;
	ld.global.u32 	%r12286, [%rd10+131072];
$L__BB5_83:
	and.b32  	%r6506, %r12286, 16383;
	add.s32 	%r125, %r6506, %r43;
	mul.wide.u32 	%rd1299, %r125, 4;
	add.s64 	%rd1300, %rd4, %rd1299;
	ld.global.u32 	%r6507, [%rd1300];
	add.s32 	%r12286, %r12286, 1;
	st.global.u32 	[%rd10+131072], %r12286;
	setp.lt.u32 	%p1172, %r125, 8192;
	setp.ne.s32 	%p1173, %r6507, 0;
	or.pred  	%p1174, %p1172, %p1173;
	@%p1174 bra 	$L__BB5_83;
	shl.b32 	%r12303, %r125, 3;
	and.b32  	%r128, %r125, 536870911;
	setp.gt.u32 	%p1175, %r128, 8191;
	@%p1175 bra 	$L__BB5_86;
	add.s32 	%r13411, %r13411, 1;
	shl.b32 	%r6510, %r128, 2;
	mov.u32 	%r6511, shared_mem;
	add.s32 	%r6512, %r6511, %r6510;
	atom.shared.exch.b32 	%r6513, [%r6512+65536], -1;
	bra.uni 	$L__BB5_87;
$L__BB5_86:
	mul.wide.u32 	%rd1301, %r128, 4;
	add.s64 	%rd1302, %rd4, %rd1301;
	atom.global.exch.b32 	%r6509, [%rd1302], -1;
$L__BB5_87:
	mov.u32 	%r12289, %r12303;
$L__BB5_88:
	and.b32  	%r6514, %r12291, 7;
	setp.ne.s32 	%p1176, %r6514, 0;
	@%p1176 bra 	$L__BB5_97;
$L__BB5_89:
	shr.u32 	%r138, %r12291, 3;
	setp.gt.u32 	%p1177, %r12291, 65535;
	@%p1177 bra 	$L__BB5_94;
	shl.b32 	%r6516, %r138, 2;
	mov.u32 	%r6517, shared_mem;
	add.s32 	%r6518, %r6517, %r6516;
	add.s32 	%r139, %r6518, 65536;
	atom.shared.exch.b32 	%r140, [%r6518+65536], -1;
	setp.eq.s32 	%p1179, %r140, -1;
	@%p1179 bra 	$L__BB5_97;
	add.s32 	%r13411, %r13411, -1;
	atom.shared.exch.b32 	%r6519, [%r139], 0;
	mov.u32 	%r12291, %r140;
	bra.uni 	$L__BB5_96;
$L__BB5_92:
	cvt.u64.u32 	%rd1312, %r12289;
	cvt.u64.u32 	%rd1313, %r12291;
	shl.b64 	%rd1314, %rd1313, 32;
	or.b64  	%rd21, %rd1314, %rd1312;
	mul.wide.u32 	%rd1315, %r12289, 8;
	and.b32  	%r6532, %r12291, 7;
	cvt.u64.u32 	%rd1316, %r6532;
	mov.b64 	%rd1317, 56;
	cvt.u32.u64 	%r6533, %rd1317;
	cvt.u32.u64 	%r6534, %rd1315;
	and.b32  	%r6535, %r6534, %r6533;
	cvt.u32.u64 	%r6536, %rd1316;
	or.b32  	%r6537, %r6535, %r6536;
	mov.b64 	%rd1318, 9130730411292422402;
	shr.u64 	%rd1319, %rd1318, %r6537;
	mov.b64 	%rd1320, 1736168554312260608;
	shr.u64 	%rd1321, %rd1320, %r6537;
	mov.b64 	%rd1322, -506390041275138048;
	shr.u64 	%rd1323, %rd1322, %r6537;
	shl.b64 	%rd1324, %rd1323, 2;
	cvt.u32.u64 	%r6538, %rd1321;
	mov.b64 	%rd1325, 2;
	cvt.u32.u64 	%r6539, %rd1325;
	and.b32  	%r6540, %r6538, %r6539;
	cvt.u32.u64 	%r6541, %rd1319;
	mov.b64 	%rd1326, 1;
	cvt.u32.u64 	%r6542, %rd1326;
	and.b32  	%r6543, %r6541, %r6542;
	or.b32  	%r6544, %r6543, %r6540;
	cvt.u32.u64 	%r6545, %rd1324;
	mov.b64 	%rd1327, 4;
	cvt.u32.u64 	%r6546, %rd1327;
	and.b32  	%r6547, %r6545, %r6546;
	or.b32  	%r6548, %r6544, %r6547;
	mov.b16 	%rs79, 1;
	shl.b16 	%rs80, %rs79, %r6548;
	and.b16  	%rs81, %rs80, 29;
	setp.eq.s16 	%p1196, %rs81, 0;
	@%p1196 bra 	$L__BB5_108;
	add.s32 	%r134, %r52, 1;
	st.local.u32 	[%rd2+280], %r134;
	shl.b32 	%r6549, %r52, 3;
	cvt.u64.u32 	%rd1328, %r6549;
	and.b64  	%rd1329, %rd1328, 2040;
	add.s64 	%rd1330, %rd2, %rd1329;
	st.local.u64 	[%rd1330+288], %rd21;
	mov.u32 	%r52, %r134;
	bra.uni 	$L__BB5_109;
$L__BB5_94:
	mul.wide.u32 	%rd1303, %r138, 4;
	add.s64 	%rd22, %rd4, %rd1303;
	atom.global.exch.b32 	%r141, [%rd22], -1;
	setp.eq.s32 	%p1178, %r141, -1;
	@%p1178 bra 	$L__BB5_97;
	atom.global.exch.b32 	%r6515, [%rd22], 0;
	mov.u32 	%r12291, %r141;
$L__BB5_96:
	and.b32  	%r6520, %r12291, 7;
	setp.eq.s32 	%p1180, %r6520, 0;
	@%p1180 bra 	$L__BB5_89;
$L__BB5_97:
	setp.lt.u32 	%p1181, %r12289, 65529;
	@%p1181 bra 	$L__BB5_102;
	and.b32  	%r147, %r12291, 4;
	setp.eq.s32 	%p1182, %r147, 0;
	and.b32  	%r6521, %r12291, 3;
	setp.ne.s32 	%p1183, %r6521, 0;
	and.pred  	%p1184, %p1182, %p1183;
	setp.gt.u32 	%p1185, %r12291, 65535;
	or.pred  	%p1186, %p1185, %p1184;
	@%p1186 bra 	$L__BB5_102;
	and.b32  	%r6522, %r12291, 7;
	setp.eq.s32 	%p1187, %r6522, 0;
	mov.u32 	%r12298, %r12291;
	mov.u32 	%r12299, %r12289;
	@%p1187 bra 	$L__BB5_107;
	@%p1182 bra 	$L__BB5_102;
	cvt.u64.u32 	%rd1304, %r12291;
	shl.b64 	%rd1305, %rd1304, 32;
	cvt.u64.u32 	%rd1306, %r12289;
	or.b64  	%rd1307, %rd1305, %rd1306;
	add.s32 	%r148, %r52, 1;
	st.local.u32 	[%rd2+280], %r148;
	shl.b32 	%r6523, %r52, 3;
	cvt.u64.u32 	%rd1308, %r6523;
	and.b64  	%rd1309, %rd1308, 2040;
	add.s64 	%rd1310, %rd2, %rd1309;
	st.local.u64 	[%rd1310+288], %rd1307;
	mov.u32 	%r52, %r148;
	bra.uni 	$L__BB5_109;
$L__BB5_102:
	shr.u32 	%r149, %r12289, 3;
	setp.gt.u32 	%p1189, %r12289, 65535;
	@%p1189 bra 	$L__BB5_105;
	shl.b32 	%r6525, %r149, 2;
	mov.u32 	%r6526, shared_mem;
	add.s32 	%r6527, %r6526, %r6525;
	add.s32 	%r150, %r6527, 65536;
	atom.shared.exch.b32 	%r12298, [%r6527+65536], %r12291;
	setp.eq.s32 	%p1191, %r12298, -1;
	@%p1191 bra 	$L__BB5_109;
	add.s32 	%r13411, %r13411, -1;
	atom.shared.exch.b32 	%r6528, [%r150], 0;
	mov.u32 	%r12299, %r12291;
	bra.uni 	$L__BB5_107;
$L__BB5_105:
	mul.wide.u32 	%rd1311, %r149, 4;
	add.s64 	%rd23, %rd4, %rd1311;
	atom.global.exch.b32 	%r12298, [%rd23], %r12291;
	setp.eq.s32 	%p1190, %r12298, -1;
	@%p1190 bra 	$L__BB5_109;
	atom.global.exch.b32 	%r6524, [%rd23], 0;
	mov.u32 	%r12299, %r12291;
$L__BB5_107:
	and.b32  	%r6529, %r12298, 7;
	setp.ne.s32 	%p1192, %r6529, 0;
	and.b32  	%r6530, %r12299, 7;
	setp.eq.s32 	%p1193, %r6530, 0;
	and.pred  	%p1194, %p1192, %p1193;
	selp.b32 	%r12289, %r12299, %r12298, %p1194;
	selp.b32 	%r12291, %r12298, %r12299, %p1194;
	and.b32  	%r6531, %r12289, 7;
	setp.eq.s32 	%p1195, %r6531, 0;
	@%p1195 bra 	$L__BB5_88;
	bra.uni 	$L__BB5_92;
$L__BB5_108:
	add.s32 	%r12300, %r119, 1;
	st.local.u32 	[%rd2+2340], %r12300;
	shl.b32 	%r6550, %r119, 3;
	cvt.u64.u32 	%rd1331, %r6550;
	and.b64  	%rd1332, %rd1331, 2040;
	add.s64 	%rd1333, %rd2, %rd1332;
	st.local.u64 	[%rd1333+2344], %rd21;
$L__BB5_109:
	ld.global.u32 	%r12304, [%rd10];
$L__BB5_110:
	and.b32  	%r6551, %r12304, 16383;
	add.s32 	%r165, %r6551, %r43;
	mul.wide.u32 	%rd1334, %r165, 8;
	add.s64 	%rd1335, %rd1, %rd1334;
	ld.global.u64 	%rd1336, [%rd1335+268435464];
	add.s32 	%r12304, %r12304, 1;
	st.global.u32 	[%rd10], %r12304;
	setp.lt.u32 	%p1197, %r165, 8192;
	setp.ne.s64 	%p1198, %rd1336, 0;
	or.pred  	%p1199, %p1197, %p1198;
	@%p1199 bra 	$L__BB5_110;
	shl.b32 	%r6552, %r165, 3;
	and.b32  	%r6553, %r54, 7;
	or.b32  	%r12312, %r6552, %r6553;
	and.b32  	%r168, %r165, 536870911;
	cvt.u64.u32 	%rd1338, %r12303;
	shl.b64 	%rd1339, %rd1338, 32;
	cvt.u64.u32 	%rd1340, %r12285;
	or.b64  	%rd24, %rd1339, %rd1340;
	setp.gt.u32 	%p1200, %r168, 8191;
	@%p1200 bra 	$L__BB5_113;
	shl.b32 	%r6554, %r168, 3;
	mov.u32 	%r6555, shared_mem;
	add.s32 	%r6556, %r6555, %r6554;
	atom.shared.exch.b64 	%rd1344, [%r6556], %rd24;
	bra.uni 	$L__BB5_114;
$L__BB5_113:
	mul.wide.u32 	%rd1341, %r168, 8;
	add.s64 	%rd1342, %rd1, %rd1341;
	atom.global.exch.b64 	%rd1343, [%rd1342+268435464], %rd24;
	add.s32 	%r13412, %r13412, -1;
$L__BB5_114:
	and.b32  	%r6557, %r55, 7;
	setp.ne.s32 	%p1201, %r6557, 0;
	@%p1201 bra 	$L__BB5_119;
$L__BB5_115:
	and.b32  	%r6558, %r12312, 7;
	setp.ne.s32 	%p1202, %r6558, 0;
	@%p1202 bra 	$L__BB5_124;
$L__BB5_116:
	shr.u32 	%r179, %r12312, 3;
	setp.gt.u32 	%p1203, %r12312, 65535;
	@%p1203 bra 	$L__BB5_121;
	shl.b32 	%r6560, %r179, 2;
	mov.u32 	%r6561, shared_mem;
	add.s32 	%r6562, %r6561, %r6560;
	add.s32 	%r180, %r6562, 65536;
	atom.shared.exch.b32 	%r181, [%r6562+65536], -1;
	setp.eq.s32 	%p1205, %r181, -1;
	@%p1205 bra 	$L__BB5_124;
	add.s32 	%r13411, %r13411, -1;
	atom.shared.exch.b32 	%r6563, [%r180], 0;
	mov.u32 	%r12312, %r181;
	bra.uni 	$L__BB5_123;
$L__BB5_119:
	cvt.u64.u32 	%rd1354, %r12312;
	shl.b64 	%rd1355, %rd1354, 32;
	cvt.u64.u32 	%rd1356, %r55;
	or.b64  	%rd25, %rd1355, %rd1356;
	mul.wide.u32 	%rd1357, %r55, 8;
	and.b32  	%r6577, %r12312, 7;
	cvt.u64.u32 	%rd1358, %r6577;
	mov.b64 	%rd1359, 56;
	cvt.u32.u64 	%r6578, %rd1359;
	cvt.u32.u64 	%r6579, %rd1357;
	and.b32  	%r6580, %r6579, %r6578;
	cvt.u32.u64 	%r6581, %rd1358;
	or.b32  	%r6582, %r6580, %r6581;
	mov.b64 	%rd1360, 9130730411292422402;
	shr.u64 	%rd1361, %rd1360, %r6582;
	mov.b64 	%rd1362, 1736168554312260608;
	shr.u64 	%rd1363, %rd1362, %r6582;
	mov.b64 	%rd1364, -506390041275138048;
	shr.u64 	%rd1365, %rd1364, %r6582;
	shl.b64 	%rd1366, %rd1365, 2;
	cvt.u32.u64 	%r6583, %rd1363;
	mov.b64 	%rd1367, 2;
	cvt.u32.u64 	%r6584, %rd1367;
	and.b32  	%r6585, %r6583, %r6584;
	cvt.u32.u64 	%r6586, %rd1361;
	mov.b64 	%rd1368, 1;
	cvt.u32.u64 	%r6587, %rd1368;
	and.b32  	%r6588, %r6586, %r6587;
	or.b32  	%r6589, %r6588, %r6585;
	cvt.u32.u64 	%r6590, %rd1366;
	mov.b64 	%rd1369, 4;
	cvt.u32.u64 	%r6591, %rd1369;
	and.b32  	%r6592, %r6590, %r6591;
	or.b32  	%r6593, %r6589, %r6592;
	mov.b16 	%rs82, 1;
	shl.b16 	%rs83, %rs82, %r6593;
	and.b16  	%rs84, %rs83, 29;
	setp.eq.s16 	%p1225, %rs84, 0;
	@%p1225 bra 	$L__BB5_1265;
	add.s32 	%r6594, %r52, 1;
	st.local.u32 	[%rd2+280], %r6594;
	shl.b32 	%r6595, %r52, 3;
	cvt.u64.u32 	%rd1370, %r6595;
	and.b64  	%rd1371, %rd1370, 2040;
	add.s64 	%rd1372, %rd2, %rd1371;
	st.local.u64 	[%rd1372+288], %rd25;
	mov.pred 	%p4956, -1;
	bra.uni 	$L__BB5_1266;
$L__BB5_121:
	mul.wide.u32 	%rd1345, %r179, 4;
	add.s64 	%rd26, %rd4, %rd1345;
	atom.global.exch.b32 	%r182, [%rd26], -1;
	setp.eq.s32 	%p1204, %r182, -1;
	@%p1204 bra 	$L__BB5_124;
	atom.global.exch.b32 	%r6559, [%rd26], 0;
	mov.u32 	%r12312, %r182;
$L__BB5_123:
	and.b32  	%r6564, %r12312, 7;
	setp.eq.s32 	%p1206, %r6564, 0;
	@%p1206 bra 	$L__BB5_116;
$L__BB5_124:
	setp.lt.u32 	%p1207, %r55, 65529;
	@%p1207 bra 	$L__BB5_129;
	and.b32  	%r188, %r12312, 4;
	setp.eq.s32 	%p1208, %r188, 0;
	and.b32  	%r6565, %r12312, 3;
	setp.ne.s32 	%p1209, %r6565, 0;
	and.pred  	%p1210, %p1208, %p1209;
	setp.gt.u32 	%p1211, %r12312, 65535;
	or.pred  	%p1212, %p1211, %p1210;
	@%p1212 bra 	$L__BB5_129;
	and.b32  	%r6566, %r12312, 7;
	setp.eq.s32 	%p1213, %r6566, 0;
	mov.u32 	%r12319, %r12312;
	mov.u32 	%r12320, %r55;
	@%p1213 bra 	$L__BB5_134;
	setp.eq.s32 	%p1214, %r188, 0;
	@%p1214 bra 	$L__BB5_129;
	cvt.u64.u32 	%rd1346, %r12312;
	shl.b64 	%rd1347, %rd1346, 32;
	cvt.u64.u32 	%rd1348, %r55;
	or.b64  	%rd1349, %rd1347, %rd1348;
	add.s32 	%r6567, %r52, 1;
	st.local.u32 	[%rd2+280], %r6567;
	shl.b32 	%r6568, %r52, 3;
	cvt.u64.u32 	%rd1350, %r6568;
	and.b64  	%rd1351, %rd1350, 2040;
	add.s64 	%rd1352, %rd2, %rd1351;
	st.local.u64 	[%rd1352+288], %rd1349;
	mov.pred 	%p4956, -1;
	bra.uni 	$L__BB5_1266;
$L__BB5_129:
	shr.u32 	%r189, %r55, 3;
	setp.gt.u32 	%p1216, %r55, 65535;
	@%p1216 bra 	$L__BB5_132;
	shl.b32 	%r6570, %r189, 2;
	mov.u32 	%r6571, shared_mem;
	add.s32 	%r6572, %r6571, %r6570;
	add.s32 	%r190, %r6572, 65536;
	atom.shared.exch.b32 	%r12319, [%r6572+65536], %r12312;
	setp.eq.s32 	%p1220, %r12319, -1;
	mov.pred 	%p4956, -1;
	@%p1220 bra 	$L__BB5_1266;
	add.s32 	%r13411, %r13411, -1;
	atom.shared.exch.b32 	%r6573, [%r190], 0;
	mov.u32 	%r12320, %r12312;
	bra.uni 	$L__BB5_134;
$L__BB5_132:
	mul.wide.u32 	%rd1353, %r189, 4;
	add.s64 	%rd27, %rd4, %rd1353;
	atom.global.exch.b32 	%r12319, [%rd27], %r12312;
	setp.eq.s32 	%p1218, %r12319, -1;
	mov.pred 	%p4956, -1;
	@%p1218 bra 	$L__BB5_1266;
	atom.global.exch.b32 	%r6569, [%rd27], 0;
	mov.u32 	%r12320, %r12312;
$L__BB5_134:
	and.b32  	%r6574, %r12319, 7;
	setp.ne.s32 	%p1221, %r6574, 0;
	and.b32  	%r6575, %r12320, 7;
	setp.eq.s32 	%p1222, %r6575, 0;
	and.pred  	%p1223, %p1221, %p1222;
	selp.b32 	%r55, %r12320, %r12319, %p1223;
	selp.b32 	%r12312, %r12319, %r12320, %p1223;
	and.b32  	%r6576, %r55, 7;
	setp.eq.s32 	%p1224, %r6576, 0;
	@%p1224 bra 	$L__BB5_115;
	bra.uni 	$L__BB5_119;
$L__BB5_135:
	ld.local.v2.u32 	{%r6598, %r6599}, [%rd2+2336];
	mov.b64 	%rd1376, {%r6598, %r6599};
	sub.s32 	%r6600, %r6598, %r6599;
	add.s32 	%r6601, %r6600, 256;
	sub.s32 	%r6602, 256, %r52;
	min.u32 	%r6603, %r6601, %r6602;
	setp.eq.s32 	%p1228, %r6603, 0;
	{ .reg .b32 tmp; mov.b64 {tmp, %r199}, %rd1376; }
	@%p1228 bra 	$L__BB5_1262;
	and.b32  	%r6604, %r55, 7;
	setp.ne.s32 	%p1229, %r6604, 0;
	and.b32  	%r6605, %r54, 7;
	setp.eq.s32 	%p1230, %r6605, 0;
	and.pred  	%p1231, %p1229, %p1230;
	selp.b32 	%r12325, %r54, %r55, %p1231;
	selp.b32 	%r12327, %r55, %r54, %p1231;
	and.b32  	%r6606, %r12325, 7;
	setp.ne.s32 	%p1232, %r6606, 0;
	@%p1232 bra 	$L__BB5_141;
$L__BB5_137:
	and.b32  	%r6607, %r12327, 7;
	setp.ne.s32 	%p1233, %r6607, 0;
	@%p1233 bra 	$L__BB5_147;
$L__BB5_138:
	shr.u32 	%r210, %r12327, 3;
	setp.gt.u32 	%p1234, %r12327, 65535;
	@%p1234 bra 	$L__BB5_144;
	shl.b32 	%r6609, %r210, 2;
	mov.u32 	%r6610, shared_mem;
	add.s32 	%r6611, %r6610, %r6609;
	add.s32 	%r211, %r6611, 65536;
	atom.shared.exch.b32 	%r212, [%r6611+65536], -1;
	setp.eq.s32 	%p1236, %r212, -1;
	@%p1236 bra 	$L__BB5_147;
	add.s32 	%r13411, %r13411, -1;
	atom.shared.exch.b32 	%r6612, [%r211], 0;
	mov.u32 	%r12327, %r212;
	bra.uni 	$L__BB5_146;
$L__BB5_141:
	cvt.u64.u32 	%rd1386, %r12327;
	shl.b64 	%rd1387, %rd1386, 32;
	cvt.u64.u32 	%rd1388, %r12325;
	or.b64  	%rd28, %rd1387, %rd1388;
	mul.wide.u32 	%rd1389, %r12325, 8;
	and.b32  	%r6626, %r12327, 7;
	cvt.u64.u32 	%rd1390, %r6626;
	mov.b64 	%rd1391, 56;
	cvt.u32.u64 	%r6627, %rd1391;
	cvt.u32.u64 	%r6628, %rd1389;
	and.b32  	%r6629, %r6628, %r6627;
	cvt.u32.u64 	%r6630, %rd1390;
	or.b32  	%r6631, %r6629, %r6630;
	mov.b64 	%rd1392, 9130730411292422402;
	shr.u64 	%rd1393, %rd1392, %r6631;
	mov.b64 	%rd1394, 1736168554312260608;
	shr.u64 	%rd1395, %rd1394, %r6631;
	mov.b64 	%rd1396, -506390041275138048;
	shr.u64 	%rd1397, %rd1396, %r6631;
	shl.b64 	%rd1398, %rd1397, 2;
	cvt.u32.u64 	%r6632, %rd1395;
	mov.b64 	%rd1399, 2;
	cvt.u32.u64 	%r6633, %rd1399;
	and.b32  	%r6634, %r6632, %r6633;
	cvt.u32.u64 	%r6635, %rd1393;
	mov.b64 	%rd1400, 1;
	cvt.u32.u64 	%r6636, %rd1400;
	and.b32  	%r6637, %r6635, %r6636;
	or.b32  	%r6638, %r6637, %r6634;
	cvt.u32.u64 	%r6639, %rd1398;
	mov.b64 	%rd1401, 4;
	cvt.u32.u64 	%r6640, %rd1401;
	and.b32  	%r6641, %r6639, %r6640;
	or.b32  	%r6642, %r6638, %r6641;
	mov.b16 	%rs85, 1;
	shl.b16 	%rs86, %rs85, %r6642;
	and.b16  	%rs87, %rs86, 29;
	setp.eq.s16 	%p1256, %rs87, 0;
	@%p1256 bra 	$L__BB5_143;
	add.s32 	%r6643, %r52, 1;
	st.local.u32 	[%rd2+280], %r6643;
	shl.b32 	%r6644, %r52, 3;
	cvt.u64.u32 	%rd1402, %r6644;
	and.b64  	%rd1403, %rd1402, 2040;
	add.s64 	%rd1404, %rd2, %rd1403;
	st.local.u64 	[%rd1404+288], %rd28;
	mov.pred 	%p4956, -1;
	bra.uni 	$L__BB5_1266;
$L__BB5_143:
	add.s32 	%r6645, %r199, 1;
	st.local.u32 	[%rd2+2340], %r6645;
	shl.b32 	%r6646, %r199, 3;
	cvt.u64.u32 	%rd1405, %r6646;
	and.b64  	%rd1406, %rd1405, 2040;
	add.s64 	%rd1407, %rd2, %rd1406;
	st.local.u64 	[%rd1407+2344], %rd28;
	mov.pred 	%p4956, -1;
	bra.uni 	$L__BB5_1266;
$L__BB5_144:
	mul.wide.u32 	%rd1377, %r210, 4;
	add.s64 	%rd29, %rd4, %rd1377;
	atom.global.exch.b32 	%r213, [%rd29], -1;
	setp.eq.s32 	%p1235, %r213, -1;
	@%p1235 bra 	$L__BB5_147;
	atom.global.exch.b32 	%r6608, [%rd29], 0;
	mov.u32 	%r12327, %r213;
$L__BB5_146:
	and.b32  	%r6613, %r12327, 7;
	setp.eq.s32 	%p1237, %r6613, 0;
	@%p1237 bra 	$L__BB5_138;
$L__BB5_147:
	setp.lt.u32 	%p1238, %r12325, 65529;
	@%p1238 bra 	$L__BB5_152;
	and.b32  	%r219, %r12327, 4;
	setp.eq.s32 	%p1239, %r219, 0;
	and.b32  	%r6614, %r12327, 3;
	setp.ne.s32 	%p1240, %r6614, 0;
	and.pred  	%p1241, %p1239, %p1240;
	setp.gt.u32 	%p1242, %r12327, 65535;
	or.pred  	%p1243, %p1242, %p1241;
	@%p1243 bra 	$L__BB5_152;
	and.b32  	%r6615, %r12327, 7;
	setp.eq.s32 	%p1244, %r6615, 0;
	mov.u32 	%r12334, %r12327;
	mov.u32 	%r12335, %r12325;
	@%p1244 bra 	$L__BB5_157;
	setp.eq.s32 	%p1245, %r219, 0;
	@%p1245 bra 	$L__BB5_152;
	cvt.u64.u32 	%rd1378, %r12327;
	shl.b64 	%rd1379, %rd1378, 32;
	cvt.u64.u32 	%rd1380, %r12325;
	or.b64  	%rd1381, %rd1379, %rd1380;
	add.s32 	%r6616, %r52, 1;
	st.local.u32 	[%rd2+280], %r6616;
	shl.b32 	%r6617, %r52, 3;
	cvt.u64.u32 	%rd1382, %r6617;
	and.b64  	%rd1383, %rd1382, 2040;
	add.s64 	%rd1384, %rd2, %rd1383;
	st.local.u64 	[%rd1384+288], %rd1381;
	mov.pred 	%p4956, -1;
	bra.uni 	$L__BB5_1266;
$L__BB5_152:
	shr.u32 	%r220, %r12325, 3;
	setp.gt.u32 	%p1247, %r12325, 65535;
	@%p1247 bra 	$L__BB5_155;
	shl.b32 	%r6619, %r220, 2;
	mov.u32 	%r6620, shared_mem;
	add.s32 	%r6621, %r6620, %r6619;
	add.s32 	%r221, %r6621, 65536;
	atom.shared.exch.b32 	%r12334, [%r6621+65536], %r12327;
	setp.eq.s32 	%p1251, %r12334, -1;
	mov.pred 	%p4956, -1;
	@%p1251 bra 	$L__BB5_1266;
	add.s32 	%r13411, %r13411, -1;
	atom.shared.exch.b32 	%r6622, [%r221], 0;
	mov.u32 	%r12335, %r12327;
	bra.uni 	$L__BB5_157;
$L__BB5_155:
	mul.wide.u32 	%rd1385, %r220, 4;
	add.s64 	%rd30, %rd4, %rd1385;
	atom.global.exch.b32 	%r12334, [%rd30], %r12327;
	setp.eq.s32 	%p1249, %r12334, -1;
	mov.pred 	%p4956, -1;
	@%p1249 bra 	$L__BB5_1266;
	atom.global.exch.b32 	%r6618, [%rd30], 0;
	mov.u32 	%r12335, %r12327;
$L__BB5_157:
	and.b32  	%r6623, %r12334, 7;
	setp.ne.s32 	%p1252, %r6623, 0;
	and.b32  	%r6624, %r12335, 7;
	setp.eq.s32 	%p1253, %r6624, 0;
	and.pred  	%p1254, %p1252, %p1253;
	selp.b32 	%r12325, %r12335, %r12334, %p1254;
	selp.b32 	%r12327, %r12334, %r12335, %p1254;
	and.b32  	%r6625, %r12325, 7;
	setp.eq.s32 	%p1255, %r6625, 0;
	@%p1255 bra 	$L__BB5_137;
	bra.uni 	$L__BB5_141;
$L__BB5_158:
	shr.u32 	%r6647, %r55, 3;
	mul.wide.u32 	%rd1408, %r6647, 568;
	mov.u64 	%rd1409, BOOK;
	add.s64 	%rd1410, %rd1409, %rd1408;
	add.s64 	%rd31, %rd1410, 8;
	ld.global.u8 	%rs88, [%rd1410+40];
	setp.eq.s16 	%p1259, %rs88, 0;
	and.b32  	%r6648, %r54, 7;
	setp.ne.s32 	%p1260, %r6648, 5;
	or.pred  	%p1261, %p1259, %p1260;
	@%p1261 bra 	$L__BB5_207;
	ld.local.v2.u32 	{%r7161, %r232}, [%rd2+2336];
	mov.b64 	%rd1710, {%r7161, %r232};
	sub.s32 	%r7162, %r7161, %r232;
	add.s32 	%r7163, %r7162, 256;
	sub.s32 	%r7164, 256, %r52;
	min.u32 	%r7165, %r7163, %r7164;
	setp.lt.u32 	%p1601, %r7165, 2;
	{ .reg .b32 tmp; mov.b64 {tmp, %r272}, %rd1710; }
	@%p1601 bra 	$L__BB5_1262;
	shr.u32 	%r234, %r54, 3;
	setp.gt.u32 	%p1602, %r54, 65535;
	@%p1602 bra 	$L__BB5_162;
	add.s32 	%r13412, %r13412, -1;
	shl.b32 	%r7166, %r234, 3;
	mov.u32 	%r7167, shared_mem;
	add.s32 	%r7168, %r7167, %r7166;
	atom.shared.exch.b64 	%rd4576, [%r7168], 0;
	bra.uni 	$L__BB5_163;
$L__BB5_162:
	mul.wide.u32 	%rd1711, %r234, 8;
	add.s64 	%rd1712, %rd1, %rd1711;
	atom.global.exch.b64 	%rd4576, [%rd1712+268435464], 0;
$L__BB5_163:
	cvt.u32.u64 	%r7169, %rd4576;
	{ .reg .b32 tmp; mov.b64 {tmp, %r237}, %rd4576; }
	and.b32  	%r238, %r55, 7;
	setp.ne.s32 	%p1603, %r238, 0;
	and.b32  	%r7170, %r7169, 7;
	setp.eq.s32 	%p1604, %r7170, 0;
	and.pred  	%p1605, %p1603, %p1604;
	selp.b32 	%r12343, %r7169, %r55, %p1605;
	selp.b32 	%r12345, %r55, %r7169, %p1605;
	and.b32  	%r7171, %r12343, 7;
	setp.ne.s32 	%p1606, %r7171, 0;
	@%p1606 bra 	$L__BB5_168;
$L__BB5_164:
	and.b32  	%r7172, %r12345, 7;
	setp.ne.s32 	%p1607, %r7172, 0;
	@%p1607 bra 	$L__BB5_173;
$L__BB5_165:
	shr.u32 	%r251, %r12345, 3;
	setp.gt.u32 	%p1608, %r12345, 65535;
	@%p1608 bra 	$L__BB5_170;
	shl.b32 	%r7174, %r251, 2;
	mov.u32 	%r7175, shared_mem;
	add.s32 	%r7176, %r7175, %r7174;
	add.s32 	%r252, %r7176, 65536;
	atom.shared.exch.b32 	%r253, [%r7176+65536], -1;
	setp.eq.s32 	%p1610, %r253, -1;
	@%p1610 bra 	$L__BB5_173;
	add.s32 	%r13411, %r13411, -1;
	atom.shared.exch.b32 	%r7177, [%r252], 0;
	mov.u32 	%r12345, %r253;
	bra.uni 	$L__BB5_172;
$L__BB5_168:
	cvt.u64.u32 	%rd1722, %r12345;
	shl.b64 	%rd1723, %rd1722, 32;
	cvt.u64.u32 	%rd1724, %r12343;
	or.b64  	%rd35, %rd1723, %rd1724;
	mul.wide.u32 	%rd1725, %r12343, 8;
	and.b32  	%r7190, %r12345, 7;
	cvt.u64.u32 	%rd1726, %r7190;
	mov.b64 	%rd1727, 56;
	cvt.u32.u64 	%r7191, %rd1727;
	cvt.u32.u64 	%r7192, %rd1725;
	and.b32  	%r7193, %r7192, %r7191;
	cvt.u32.u64 	%r7194, %rd1726;
	or.b32  	%r7195, %r7193, %r7194;
	mov.b64 	%rd1728, 9130730411292422402;
	shr.u64 	%rd1729, %rd1728, %r7195;
	mov.b64 	%rd1730, 1736168554312260608;
	shr.u64 	%rd1731, %rd1730, %r7195;
	mov.b64 	%rd1732, -506390041275138048;
	shr.u64 	%rd1733, %rd1732, %r7195;
	shl.b64 	%rd1734, %rd1733, 2;
	cvt.u32.u64 	%r7196, %rd1731;
	mov.b64 	%rd1735, 2;
	cvt.u32.u64 	%r7197, %rd1735;
	and.b32  	%r7198, %r7196, %r7197;
	cvt.u32.u64 	%r7199, %rd1729;
	mov.b64 	%rd1736, 1;
	cvt.u32.u64 	%r7200, %rd1736;
	and.b32  	%r7201, %r7199, %r7200;
	or.b32  	%r7202, %r7201, %r7198;
	cvt.u32.u64 	%r7203, %rd1734;
	mov.b64 	%rd1737, 4;
	cvt.u32.u64 	%r7204, %rd1737;
	and.b32  	%r7205, %r7203, %r7204;
	or.b32  	%r7206, %r7202, %r7205;
	mov.b16 	%rs96, 1;
	shl.b16 	%rs97, %rs96, %r7206;
	and.b16  	%rs98, %rs97, 29;
	setp.eq.s16 	%p1627, %rs98, 0;
	@%p1627 bra 	$L__BB5_184;
	add.s32 	%r247, %r52, 1;
	st.local.u32 	[%rd2+280], %r247;
	shl.b32 	%r7207, %r52, 3;
	cvt.u64.u32 	%rd1738, %r7207;
	and.b64  	%rd1739, %rd1738, 2040;
	add.s64 	%rd1740, %rd2, %rd1739;
	st.local.u64 	[%rd1740+288], %rd35;
	mov.u32 	%r52, %r247;
	bra.uni 	$L__BB5_185;
$L__BB5_170:
	mul.wide.u32 	%rd1713, %r251, 4;
	add.s64 	%rd36, %rd4, %rd1713;
	atom.global.exch.b32 	%r254, [%rd36], -1;
	setp.eq.s32 	%p1609, %r254, -1;
	@%p1609 bra 	$L__BB5_173;
	atom.global.exch.b32 	%r7173, [%rd36], 0;
	mov.u32 	%r12345, %r254;
$L__BB5_172:
	and.b32  	%r7178, %r12345, 7;
	setp.eq.s32 	%p1611, %r7178, 0;
	@%p1611 bra 	$L__BB5_165;
$L__BB5_173:
	setp.lt.u32 	%p1612, %r12343, 65529;
	@%p1612 bra 	$L__BB5_178;
	and.b32  	%r260, %r12345, 4;
	setp.eq.s32 	%p1613, %r260, 0;
	and.b32  	%r7179, %r12345, 3;
	setp.ne.s32 	%p1614, %r7179, 0;
	and.pred  	%p1615, %p1613, %p1614;
	setp.gt.u32 	%p1616, %r12345, 65535;
	or.pred  	%p1617, %p1616, %p1615;
	@%p1617 bra 	$L__BB5_178;
	and.b32  	%r7180, %r12345, 7;
	setp.eq.s32 	%p1618, %r7180, 0;
	mov.u32 	%r12352, %r12345;
	mov.u32 	%r12353, %r12343;
	@%p1618 bra 	$L__BB5_183;
	@%p1613 bra 	$L__BB5_178;
	cvt.u64.u32 	%rd1714, %r12345;
	shl.b64 	%rd1715, %rd1714, 32;
	cvt.u64.u32 	%rd1716, %r12343;
	or.b64  	%rd1717, %rd1715, %rd1716;
	add.s32 	%r261, %r52, 1;
	st.local.u32 	[%rd2+280], %r261;
	shl.b32 	%r7181, %r52, 3;
	cvt.u64.u32 	%rd1718, %r7181;
	and.b64  	%rd1719, %rd1718, 2040;
	add.s64 	%rd1720, %rd2, %rd1719;
	st.local.u64 	[%rd1720+288], %rd1717;
	mov.u32 	%r52, %r261;
	bra.uni 	$L__BB5_185;
$L__BB5_178:
	shr.u32 	%r262, %r12343, 3;
	setp.gt.u32 	%p1620, %r12343, 65535;
	@%p1620 bra 	$L__BB5_181;
	shl.b32 	%r7183, %r262, 2;
	mov.u32 	%r7184, shared_mem;
	add.s32 	%r7185, %r7184, %r7183;
	add.s32 	%r263, %r7185, 65536;
	atom.shared.exch.b32 	%r12352, [%r7185+65536], %r12345;
	setp.eq.s32 	%p1622, %r12352, -1;
	@%p1622 bra 	$L__BB5_185;
	add.s32 	%r13411, %r13411, -1;
	atom.shared.exch.b32 	%r7186, [%r263], 0;
	mov.u32 	%r12353, %r12345;
	bra.uni 	$L__BB5_183;
$L__BB5_181:
	mul.wide.u32 	%rd1721, %r262, 4;
	add.s64 	%rd37, %rd4, %rd1721;
	atom.global.exch.b32 	%r12352, [%rd37], %r12345;
	setp.eq.s32 	%p1621, %r12352, -1;
	@%p1621 bra 	$L__BB5_185;
	atom.global.exch.b32 	%r7182, [%rd37], 0;
	mov.u32 	%r12353, %r12345;
$L__BB5_183:
	and.b32  	%r7187, %r12352, 7;
	setp.ne.s32 	%p1623, %r7187, 0;
	and.b32  	%r7188, %r12353, 7;
	setp.eq.s32 	%p1624, %r7188, 0;
	and.pred  	%p1625, %p1623, %p1624;
	selp.b32 	%r12343, %r12353, %r12352, %p1625;
	selp.b32 	%r12345, %r12352, %r12353, %p1625;
	and.b32  	%r7189, %r12343, 7;
	setp.eq.s32 	%p1626, %r7189, 0;
	@%p1626 bra 	$L__BB5_164;
	bra.uni 	$L__BB5_168;
$L__BB5_184:
	add.s32 	%r272, %r232, 1;
	st.local.u32 	[%rd2+2340], %r272;
	shl.b32 	%r7208, %r232, 3;
	cvt.u64.u32 	%rd1741, %r7208;
	and.b64  	%rd1742, %rd1741, 2040;
	add.s64 	%rd1743, %rd2, %rd1742;
	st.local.u64 	[%rd1743+2344], %rd35;
$L__BB5_185:
	setp.ne.s32 	%p1628, %r238, 0;
	and.b32  	%r7209, %r237, 7;
	setp.eq.s32 	%p1629, %r7209, 0;
	and.pred  	%p1630, %p1628, %p1629;
	selp.b32 	%r12361, %r237, %r55, %p1630;
	selp.b32 	%r12363, %r55, %r237, %p1630;
	and.b32  	%r7210, %r12361, 7;
	setp.ne.s32 	%p1631, %r7210, 0;
	@%p1631 bra 	$L__BB5_190;
$L__BB5_186:
	and.b32  	%r7211, %r12363, 7;
	setp.ne.s32 	%p1632, %r7211, 0;
	@%p1632 bra 	$L__BB5_196;
$L__BB5_187:
	shr.u32 	%r285, %r12363, 3;
	setp.gt.u32 	%p1633, %r12363, 65535;
	@%p1633 bra 	$L__BB5_193;
	shl.b32 	%r7213, %r285, 2;
	mov.u32 	%r7214, shared_mem;
	add.s32 	%r7215, %r7214, %r7213;
	add.s32 	%r286, %r7215, 65536;
	atom.shared.exch.b32 	%r287, [%r7215+65536], -1;
	setp.eq.s32 	%p1635, %r287, -1;
	@%p1635 bra 	$L__BB5_196;
	add.s32 	%r13411, %r13411, -1;
	atom.shared.exch.b32 	%r7216, [%r286], 0;
	mov.u32 	%r12363, %r287;
	bra.uni 	$L__BB5_195;
$L__BB5_190:
	cvt.u64.u32 	%rd1753, %r12363;
	shl.b64 	%rd1754, %rd1753, 32;
	cvt.u64.u32 	%rd1755, %r12361;
	or.b64  	%rd38, %rd1754, %rd1755;
	mul.wide.u32 	%rd1756, %r12361, 8;
	and.b32  	%r7230, %r12363, 7;
	cvt.u64.u32 	%rd1757, %r7230;
	mov.b64 	%rd1758, 56;
	cvt.u32.u64 	%r7231, %rd1758;
	cvt.u32.u64 	%r7232, %rd1756;
	and.b32  	%r7233, %r7232, %r7231;
	cvt.u32.u64 	%r7234, %rd1757;
	or.b32  	%r7235, %r7233, %r7234;
	mov.b64 	%rd1759, 9130730411292422402;
	shr.u64 	%rd1760, %rd1759, %r7235;
	mov.b64 	%rd1761, 1736168554312260608;
	shr.u64 	%rd1762, %rd1761, %r7235;
	mov.b64 	%rd1763, -506390041275138048;
	shr.u64 	%rd1764, %rd1763, %r7235;
	shl.b64 	%rd1765, %rd1764, 2;
	cvt.u32.u64 	%r7236, %rd1762;
	mov.b64 	%rd1766, 2;
	cvt.u32.u64 	%r7237, %rd1766;
	and.b32  	%r7238, %r7236, %r7237;
	cvt.u32.u64 	%r7239, %rd1760;
	mov.b64 	%rd1767, 1;
	cvt.u32.u64 	%r7240, %rd1767;
	and.b32  	%r7241, %r7239, %r7240;
	or.b32  	%r7242, %r7241, %r7238;
	cvt.u32.u64 	%r7243, %rd1765;
	mov.b64 	%rd1768, 4;
	cvt.u32.u64 	%r7244, %rd1768;
	and.b32  	%r7245, %r7243, %r7244;
	or.b32  	%r7246, %r7242, %r7245;
	mov.b16 	%rs99, 1;
	shl.b16 	%rs100, %rs99, %r7246;
	and.b16  	%rs101, %rs100, 29;
	setp.eq.s16 	%p1655, %rs101, 0;
	@%p1655 bra 	$L__BB5_192;
	add.s32 	%r7247, %r52, 1;
	st.local.u32 	[%rd2+280], %r7247;
	shl.b32 	%r7248, %r52, 3;
	cvt.u64.u32 	%rd1769, %r7248;
	and.b64  	%rd1770, %rd1769, 2040;
	add.s64 	%rd1771, %rd2, %rd1770;
	st.local.u64 	[%rd1771+288], %rd38;
	mov.pred 	%p4956, 0;
	bra.uni 	$L__BB5_1266;
$L__BB5_192:
	add.s32 	%r7249, %r272, 1;
	st.local.u32 	[%rd2+2340], %r7249;
	shl.b32 	%r7250, %r272, 3;
	cvt.u64.u32 	%rd1772, %r7250;
	and.b64  	%rd1773, %rd1772, 2040;
	add.s64 	%rd1774, %rd2, %rd1773;
	st.local.u64 	[%rd1774+2344], %rd38;
	mov.pred 	%p4956, 0;
	bra.uni 	$L__BB5_1266;
$L__BB5_193:
	mul.wide.u32 	%rd1744, %r285, 4;
	add.s64 	%rd39, %rd4, %rd1744;
	atom.global.exch.b32 	%r288, [%rd39], -1;
	setp.eq.s32 	%p1634, %r288, -1;
	@%p1634 bra 	$L__BB5_196;
	atom.global.exch.b32 	%r7212, [%rd39], 0;
	mov.u32 	%r12363, %r288;
$L__BB5_195:
	and.b32  	%r7217, %r12363, 7;
	setp.eq.s32 	%p1636, %r7217, 0;
	@%p1636 bra 	$L__BB5_187;
$L__BB5_196:
	setp.lt.u32 	%p1637, %r12361, 65529;
	@%p1637 bra 	$L__BB5_201;
	and.b32  	%r294, %r12363, 4;
	setp.eq.s32 	%p1638, %r294, 0;
	and.b32  	%r7218, %r12363, 3;
	setp.ne.s32 	%p1639, %r7218, 0;
	and.pred  	%p1640, %p1638, %p1639;
	setp.gt.u32 	%p1641, %r12363, 65535;
	or.pred  	%p1642, %p1641, %p1640;
	@%p1642 bra 	$L__BB5_201;
	and.b32  	%r7219, %r12363, 7;
	setp.eq.s32 	%p1643, %r7219, 0;
	mov.u32 	%r12370, %r12363;
	mov.u32 	%r12371, %r12361;
	@%p1643 bra 	$L__BB5_206;
	setp.eq.s32 	%p1644, %r294, 0;
	@%p1644 bra 	$L__BB5_201;
	cvt.u64.u32 	%rd1745, %r12363;
	shl.b64 	%rd1746, %rd1745, 32;
	cvt.u64.u32 	%rd1747, %r12361;
	or.b64  	%rd1748, %rd1746, %rd1747;
	add.s32 	%r7220, %r52, 1;
	st.local.u32 	[%rd2+280], %r7220;
	shl.b32 	%r7221, %r52, 3;
	cvt.u64.u32 	%rd1749, %r7221;
	and.b64  	%rd1750, %rd1749, 2040;
	add.s64 	%rd1751, %rd2, %rd1750;
	st.local.u64 	[%rd1751+288], %rd1748;
	mov.pred 	%p4956, 0;
	bra.uni 	$L__BB5_1266;
$L__BB5_201:
	shr.u32 	%r295, %r12361, 3;
	setp.gt.u32 	%p1646, %r12361, 65535;
	@%p1646 bra 	$L__BB5_204;
	shl.b32 	%r7223, %r295, 2;
	mov.u32 	%r7224, shared_mem;
	add.s32 	%r7225, %r7224, %r7223;
	add.s32 	%r296, %r7225, 65536;
	atom.shared.exch.b32 	%r12370, [%r7225+65536], %r12363;
	setp.eq.s32 	%p1650, %r12370, -1;
	mov.pred 	%p4956, 0;
	@%p1650 bra 	$L__BB5_1266;
	add.s32 	%r13411, %r13411, -1;
	atom.shared.exch.b32 	%r7226, [%r296], 0;
	mov.u32 	%r12371, %r12363;
	bra.uni 	$L__BB5_206;
$L__BB5_204:
	mul.wide.u32 	%rd1752, %r295, 4;
	add.s64 	%rd40, %rd4, %rd1752;
	atom.global.exch.b32 	%r12370, [%rd40], %r12363;
	setp.eq.s32 	%p1648, %r12370, -1;
	mov.pred 	%p4956, 0;
	@%p1648 bra 	$L__BB5_1266;
	atom.global.exch.b32 	%r7222, [%rd40], 0;
	mov.u32 	%r12371, %r12363;
$L__BB5_206:
	and.b32  	%r7227, %r12370, 7;
	setp.ne.s32 	%p1651, %r7227, 0;
	and.b32  	%r7228, %r12371, 7;
	setp.eq.s32 	%p1652, %r7228, 0;
	and.pred  	%p1653, %p1651, %p1652;
	selp.b32 	%r12361, %r12371, %r12370, %p1653;
	selp.b32 	%r12363, %r12370, %r12371, %p1653;
	and.b32  	%r7229, %r12361, 7;
	setp.eq.s32 	%p1654, %r7229, 0;
	@%p1654 bra 	$L__BB5_186;
	bra.uni 	$L__BB5_190;
$L__BB5_207:
	ld.global.u32 	%r305, [%rd31+36];
	ld.global.v2.u32 	{%r306, %r307}, [%rd31+40];
	ld.local.v2.u32 	{%r6649, %r6650}, [%rd2+2336];
	sub.s32 	%r6651, %r6649, %r6650;
	add.s32 	%r6652, %r6651, 256;
	sub.s32 	%r6653, 256, %r52;
	min.u32 	%r308, %r6652, %r6653;
	ld.local.u8 	%rs89, [%rd2+20];
	setp.eq.s16 	%p1262, %rs89, 0;
	@%p1262 bra 	$L__BB5_218;
	and.b32  	%r309, %r306, 255;
	setp.eq.s32 	%p1263, %r309, 0;
	mov.b32 	%r12411, 0;
	@%p1263 bra 	$L__BB5_213;
	ld.global.u32 	%r12372, [%rd10];
	mov.b32 	%r12411, 0;
$L__BB5_210:
	and.b32  	%r6656, %r12372, 16383;
	add.s32 	%r313, %r6656, %r43;
	mul.wide.u32 	%rd1411, %r313, 8;
	add.s64 	%rd1412, %rd1, %rd1411;
	ld.global.u64 	%rd1413, [%rd1412+268435464];
	add.s32 	%r12372, %r12372, 1;
	st.global.u32 	[%rd10], %r12372;
	setp.lt.u32 	%p1264, %r313, 8192;
	setp.ne.s64 	%p1265, %rd1413, 0;
	or.pred  	%p1266, %p1264, %p1265;
	@%p1266 bra 	$L__BB5_212;
	add.s32 	%r315, %r12411, 1;
	mul.wide.u32 	%rd1415, %r12411, 4;
	add.s64 	%rd1416, %rd2, %rd1415;
	st.local.u32 	[%rd1416+24], %r313;
	mov.u32 	%r12411, %r315;
$L__BB5_212:
	setp.lt.u32 	%p1267, %r12411, %r309;
	@%p1267 bra 	$L__BB5_210;
$L__BB5_213:
	and.b32  	%r318, %r307, 255;
	setp.eq.s32 	%p1268, %r318, 0;
	mov.b32 	%r12445, 0;
	@%p1268 bra 	$L__BB5_408;
	ld.global.u32 	%r12376, [%rd10+131072];
	mov.b32 	%r12445, 0;
$L__BB5_215:
	and.b32  	%r6659, %r12376, 16383;
	add.s32 	%r322, %r6659, %r43;
	mul.wide.u32 	%rd1417, %r322, 4;
	add.s64 	%rd1418, %rd4, %rd1417;
	ld.global.u32 	%r6660, [%rd1418];
	add.s32 	%r12376, %r12376, 1;
	st.global.u32 	[%rd10+131072], %r12376;
	setp.lt.u32 	%p1269, %r322, 8192;
	setp.ne.s32 	%p1270, %r6660, 0;
	or.pred  	%p1271, %p1269, %p1270;
	@%p1271 bra 	$L__BB5_217;
	add.s32 	%r324, %r12445, 1;
	mul.wide.u32 	%rd1419, %r12445, 4;
	add.s64 	%rd1420, %rd2, %rd1419;
	st.local.u32 	[%rd1420+152], %r322;
	mov.u32 	%r12445, %r324;
$L__BB5_217:
	setp.lt.u32 	%p1272, %r12445, %r318;
	@%p1272 bra 	$L__BB5_215;
	bra.uni 	$L__BB5_408;
$L__BB5_218:
	and.b32  	%r326, %r306, 255;
	setp.eq.s32 	%p1273, %r326, 0;
	mov.b32 	%r12411, 0;
	@%p1273 bra 	$L__BB5_313;
	ld.local.u32 	%r327, [%rd2+4];
	add.s32 	%r12410, %r327, 1;
	shl.b32 	%r6664, %r327, 8;
	and.b32  	%r6665, %r6664, 7936;
	add.s32 	%r329, %r6665, %r1;
	shl.b32 	%r6666, %r327, 11;
	and.b32  	%r6667, %r6666, 63488;
	add.s32 	%r6668, %r3, %r6667;
	ld.shared.u64 	%rd1421, [%r6668];
	setp.eq.s32 	%p1274, %r329, 0;
	setp.ne.s64 	%p1275, %rd1421, 0;
	mov.b32 	%r12379, 0;
	or.pred  	%p1276, %p1274, %p1275;
	@%p1276 bra 	$L__BB5_221;
	st.local.u32 	[%rd2+24], %r329;
	mov.b32 	%r12379, 1;
$L__BB5_221:
	setp.ge.u32 	%p1277, %r12379, %r326;
	mov.b32 	%r12411, 1;
	@%p1277 bra 	$L__BB5_312;
	add.s32 	%r331, %r327, 2;
	shl.b32 	%r6671, %r12410, 8;
	and.b32  	%r6672, %r6671, 7936;
	add.s32 	%r332, %r6672, %r1;
	shl.b32 	%r6673, %r12410, 11;
	and.b32  	%r6674, %r6673, 63488;
	add.s32 	%r6675, %r3, %r6674;
	ld.shared.u64 	%rd1423, [%r6675];
	setp.eq.s32 	%p1278, %r332, 0;
	setp.ne.s64 	%p1279, %rd1423, 0;
	or.pred  	%p1280, %p1278, %p1279;
	mov.u32 	%r12411, %r12379;
	@%p1280 bra 	$L__BB5_224;
	add.s32 	%r12411, %r12379, 1;
	mul.wide.u32 	%rd1425, %r12379, 4;
	add.s64 	%rd1426, %rd2, %rd1425;
	st.local.u32 	[%rd1426+24], %r332;
$L__BB5_224:
	setp.ge.u32 	%p1281, %r12411, %r326;
	mov.u32 	%r12410, %r331;
	@%p1281 bra 	$L__BB5_312;
	add.s32 	%r12410, %r327, 3;
	shl.b32 	%r6676, %r331, 8;
	and.b32  	%r6677, %r6676, 7936;
	add.s32 	%r336, %r6677, %r1;
	shl.b32 	%r6678, %r331, 11;
	and.b32  	%r6679, %r6678, 63488;
	add.s32 	%r6680, %r3, %r6679;
	ld.shared.u64 	%rd1427, [%r6680];
	setp.eq.s32 	%p1282, %r336, 0;
	setp.ne.s64 	%p1283, %rd1427, 0;
	or.pred  	%p1284, %p1282, %p1283;
	@%p1284 bra 	$L__BB5_227;
	add.s32 	%r337, %r12411, 1;
	mul.wide.u32 	%rd1429, %r12411, 4;
	add.s64 	%rd1430, %rd2, %rd1429;
	st.local.u32 	[%rd1430+24], %r336;
	mov.u32 	%r12411, %r337;
$L__BB5_227:
	setp.ge.u32 	%p1285, %r12411, %r326;
	@%p1285 bra 	$L__BB5_312;
	add.s32 	%r339, %r327, 4;
	shl.b32 	%r6681, %r12410, 8;
	and.b32  	%r6682, %r6681, 7936;
	add.s32 	%r340, %r6682, %r1;
	shl.b32 	%r6683, %r12410, 11;
	and.b32  	%r6684, %r6683, 63488;
	add.s32 	%r6685, %r3, %r6684;
	ld.shared.u64 	%rd1431, [%r6685];
	setp.eq.s32 	%p1286, %r340, 0;
	setp.ne.s64 	%p1287, %rd1431, 0;
	or.pred  	%p1288, %p1286, %p1287;
	@%p1288 bra 	$L__BB5_230;
	add.s32 	%r341, %r12411, 1;
	mul.wide.u32 	%rd1433, %r12411, 4;
	add.s64 	%rd1434, %rd2, %rd1433;
	st.local.u32 	[%rd1434+24], %r340;
	mov.u32 	%r12411, %r341;
$L__BB5_230:
	setp.ge.u32 	%p1289, %r12411, %r326;
	mov.u32 	%r12410, %r339;
	@%p1289 bra 	$L__BB5_312;
	add.s32 	%r12410, %r327, 5;
	shl.b32 	%r6686, %r339, 8;
	and.b32  	%r6687, %r6686, 7936;
	add.s32 	%r344, %r6687, %r1;
	shl.b32 	%r6688, %r339, 11;
	and.b32  	%r6689, %r6688, 63488;
	add.s32 	%r6690, %r3, %r6689;
	ld.shared.u64 	%rd1435, [%r6690];
	setp.eq.s32 	%p1290, %r344, 0;
	setp.ne.s64 	%p1291, %rd1435, 0;
	or.pred  	%p1292, %p1290, %p1291;
	@%p1292 bra 	$L__BB5_233;
	add.s32 	%r345, %r12411, 1;
	mul.wide.u32 	%rd1437, %r12411, 4;
	add.s64 	%rd1438, %rd2, %rd1437;
	st.local.u32 	[%rd1438+24], %r344;
	mov.u32 	%r12411, %r345;
$L__BB5_233:
	setp.ge.u32 	%p1293, %r12411, %r326;
	@%p1293 bra 	$L__BB5_312;
	add.s32 	%r347, %r327, 6;
	shl.b32 	%r6691, %r12410, 8;
	and.b32  	%r6692, %r6691, 7936;
	add.s32 	%r348, %r6692, %r1;
	shl.b32 	%r6693, %r12410, 11;
	and.b32  	%r6694, %r6693, 63488;
	add.s32 	%r6695, %r3, %r6694;
	ld.shared.u64 	%rd1439, [%r6695];
	setp.eq.s32 	%p1294, %r348, 0;
	setp.ne.s64 	%p1295, %rd1439, 0;
	or.pred  	%p1296, %p1294, %p1295;
	@%p1296 bra 	$L__BB5_236;
	add.s32 	%r349, %r12411, 1;
	mul.wide.u32 	%rd1441, %r12411, 4;
	add.s64 	%rd1442, %rd2, %rd1441;
	st.local.u32 	[%rd1442+24], %r348;
	mov.u32 	%r12411, %r349;
$L__BB5_236:
	setp.ge.u32 	%p1297, %r12411, %r326;
	mov.u32 	%r12410, %r347;
	@%p1297 bra 	$L__BB5_312;
	add.s32 	%r12410, %r327, 7;
	shl.b32 	%r6696, %r347, 8;
	and.b32  	%r6697, %r6696, 7936;
	add.s32 	%r352, %r6697, %r1;
	shl.b32 	%r6698, %r347, 11;
	and.b32  	%r6699, %r6698, 63488;
	add.s32 	%r6700, %r3, %r6699;
	ld.shared.u64 	%rd1443, [%r6700];
	setp.eq.s32 	%p1298, %r352, 0;
	setp.ne.s64 	%p1299, %rd1443, 0;
	or.pred  	%p1300, %p1298, %p1299;
	@%p1300 bra 	$L__BB5_239;
	add.s32 	%r353, %r12411, 1;
	mul.wide.u32 	%rd1445, %r12411, 4;
	add.s64 	%rd1446, %rd2, %rd1445;
	st.local.u32 	[%rd1446+24], %r352;
	mov.u32 	%r12411, %r353;
$L__BB5_239:
	setp.ge.u32 	%p1301, %r12411, %r326;
	@%p1301 bra 	$L__BB5_312;
	add.s32 	%r355, %r327, 8;
	shl.b32 	%r6701, %r12410, 8;
	and.b32  	%r6702, %r6701, 7936;
	add.s32 	%r356, %r6702, %r1;
	shl.b32 	%r6703, %r12410, 11;
	and.b32  	%r6704, %r6703, 63488;
	add.s32 	%r6705, %r3, %r6704;
	ld.shared.u64 	%rd1447, [%r6705];
	setp.eq.s32 	%p1302, %r356, 0;
	setp.ne.s64 	%p1303, %rd1447, 0;
	or.pred  	%p1304, %p1302, %p1303;
	@%p1304 bra 	$L__BB5_242;
	add.s32 	%r357, %r12411, 1;
	mul.wide.u32 	%rd1449, %r12411, 4;
	add.s64 	%rd1450, %rd2, %rd1449;
	st.local.u32 	[%rd1450+24], %r356;
	mov.u32 	%r12411, %r357;
$L__BB5_242:
	setp.ge.u32 	%p1305, %r12411, %r326;
	mov.u32 	%r12410, %r355;
	@%p1305 bra 	$L__BB5_312;
	add.s32 	%r12410, %r327, 9;
	shl.b32 	%r6706, %r355, 8;
	and.b32  	%r6707, %r6706, 7936;
	add.s32 	%r360, %r6707, %r1;
	shl.b32 	%r6708, %r355, 11;
	and.b32  	%r6709, %r6708, 63488;
	add.s32 	%r6710, %r3, %r6709;
	ld.shared.u64 	%rd1451, [%r6710];
	setp.eq.s32 	%p1306, %r360, 0;
	setp.ne.s64 	%p1307, %rd1451, 0;
	or.pred  	%p1308, %p1306, %p1307;
	@%p1308 bra 	$L__BB5_245;
	add.s32 	%r361, %r12411, 1;
	mul.wide.u32 	%rd1453, %r12411, 4;
	add.s64 	%rd1454, %rd2, %rd1453;
	st.local.u32 	[%rd1454+24], %r360;
	mov.u32 	%r12411, %r361;
$L__BB5_245:
	setp.ge.u32 	%p1309, %r12411, %r326;
	@%p1309 bra 	$L__BB5_312;
	add.s32 	%r363, %r327, 10;
	shl.b32 	%r6711, %r12410, 8;
	and.b32  	%r6712, %r6711, 7936;
	add.s32 	%r364, %r6712, %r1;
	shl.b32 	%r6713, %r12410, 11;
	and.b32  	%r6714, %r6713, 63488;
	add.s32 	%r6715, %r3, %r6714;
	ld.shared.u64 	%rd1455, [%r6715];
	setp.eq.s32 	%p1310, %r364, 0;
	setp.ne.s64 	%p1311, %rd1455, 0;
	or.pred  	%p1312, %p1310, %p1311;
	@%p1312 bra 	$L__BB5_248;
	add.s32 	%r365, %r12411, 1;
	mul.wide.u32 	%rd1457, %r12411, 4;
	add.s64 	%rd1458, %rd2, %rd1457;
	st.local.u32 	[%rd1458+24], %r364;
	mov.u32 	%r12411, %r365;
$L__BB5_248:
	setp.ge.u32 	%p1313, %r12411, %r326;
	mov.u32 	%r12410, %r363;
	@%p1313 bra 	$L__BB5_312;
	add.s32 	%r12410, %r327, 11;
	shl.b32 	%r6716, %r363, 8;
	and.b32  	%r6717, %r6716, 7936;
	add.s32 	%r368, %r6717, %r1;
	shl.b32 	%r6718, %r363, 11;
	and.b32  	%r6719, %r6718, 63488;
	add.s32 	%r6720, %r3, %r6719;
	ld.shared.u64 	%rd1459, [%r6720];
	setp.eq.s32 	%p1314, %r368, 0;
	setp.ne.s64 	%p1315, %rd1459, 0;
	or.pred  	%p1316, %p1314, %p1315;
	@%p1316 bra 	$L__BB5_251;
	add.s32 	%r369, %r12411, 1;
	mul.wide.u32 	%rd1461, %r12411, 4;
	add.s64 	%rd1462, %rd2, %rd1461;
	st.local.u32 	[%rd1462+24], %r368;
	mov.u32 	%r12411, %r369;
$L__BB5_251:
	setp.ge.u32 	%p1317, %r12411, %r326;
	@%p1317 bra 	$L__BB5_312;
	add.s32 	%r371, %r327, 12;
	shl.b32 	%r6721, %r12410, 8;
	and.b32  	%r6722, %r6721, 7936;
	add.s32 	%r372, %r6722, %r1;
	shl.b32 	%r6723, %r12410, 11;
	and.b32  	%r6724, %r6723, 63488;
	add.s32 	%r6725, %r3, %r6724;
	ld.shared.u64 	%rd1463, [%r6725];
	setp.eq.s32 	%p1318, %r372, 0;
	setp.ne.s64 	%p1319, %rd1463, 0;
	or.pred  	%p1320, %p1318, %p1319;
	@%p1320 bra 	$L__BB5_254;
	add.s32 	%r373, %r12411, 1;
	mul.wide.u32 	%rd1465, %r12411, 4;
	add.s64 	%rd1466, %rd2, %rd1465;
	st.local.u32 	[%rd1466+24], %r372;
	mov.u32 	%r12411, %r373;
$L__BB5_254:
	setp.ge.u32 	%p1321, %r12411, %r326;
	mov.u32 	%r12410, %r371;
	@%p1321 bra 	$L__BB5_312;
	add.s32 	%r12410, %r327, 13;
	shl.b32 	%r6726, %r371, 8;
	and.b32  	%r6727, %r6726, 7936;
	add.s32 	%r376, %r6727, %r1;
	shl.b32 	%r6728, %r371, 11;
	and.b32  	%r6729, %r6728, 63488;
	add.s32 	%r6730, %r3, %r6729;
	ld.shared.u64 	%rd1467, [%r6730];
	setp.eq.s32 	%p1322, %r376, 0;
	setp.ne.s64 	%p1323, %rd1467, 0;
	or.pred  	%p1324, %p1322, %p1323;
	@%p1324 bra 	$L__BB5_257;
	add.s32 	%r377, %r12411, 1;
	mul.wide.u32 	%rd1469, %r12411, 4;
	add.s64 	%rd1470, %rd2, %rd1469;
	st.local.u32 	[%rd1470+24], %r376;
	mov.u32 	%r12411, %r377;
$L__BB5_257:
	setp.ge.u32 	%p1325, %r12411, %r326;
	@%p1325 bra 	$L__BB5_312;
	add.s32 	%r379, %r327, 14;
	shl.b32 	%r6731, %r12410, 8;
	and.b32  	%r6732, %r6731, 7936;
	add.s32 	%r380, %r6732, %r1;
	shl.b32 	%r6733, %r12410, 11;
	and.b32  	%r6734, %r6733, 63488;
	add.s32 	%r6735, %r3, %r6734;
	ld.shared.u64 	%rd1471, [%r6735];
	setp.eq.s32 	%p1326, %r380, 0;
	setp.ne.s64 	%p1327, %rd1471, 0;
	or.pred  	%p1328, %p1326, %p1327;
	@%p1328 bra 	$L__BB5_260;
	add.s32 	%r381, %r12411, 1;
	mul.wide.u32 	%rd1473, %r12411, 4;
	add.s64 	%rd1474, %rd2, %rd1473;
	st.local.u32 	[%rd1474+24], %r380;
	mov.u32 	%r12411, %r381;
$L__BB5_260:
	setp.ge.u32 	%p1329, %r12411, %r326;
	mov.u32 	%r12410, %r379;
	@%p1329 bra 	$L__BB5_312;
	add.s32 	%r12410, %r327, 15;
	shl.b32 	%r6736, %r379, 8;
	and.b32  	%r6737, %r6736, 7936;
	add.s32 	%r384, %r6737, %r1;
	shl.b32 	%r6738, %r379, 11;
	and.b32  	%r6739, %r6738, 63488;
	add.s32 	%r6740, %r3, %r6739;
	ld.shared.u64 	%rd1475, [%r6740];
	setp.eq.s32 	%p1330, %r384, 0;
	setp.ne.s64 	%p1331, %rd1475, 0;
	or.pred  	%p1332, %p1330, %p1331;
	@%p1332 bra 	$L__BB5_263;
	add.s32 	%r385, %r12411, 1;
	mul.wide.u32 	%rd1477, %r12411, 4;
	add.s64 	%rd1478, %rd2, %rd1477;
	st.local.u32 	[%rd1478+24], %r384;
	mov.u32 	%r12411, %r385;
$L__BB5_263:
	setp.ge.u32 	%p1333, %r12411, %r326;
	@%p1333 bra 	$L__BB5_312;
	add.s32 	%r387, %r327, 16;
	shl.b32 	%r6741, %r12410, 8;
	and.b32  	%r6742, %r6741, 7936;
	add.s32 	%r388, %r6742, %r1;
	shl.b32 	%r6743, %r12410, 11;
	and.b32  	%r6744, %r6743, 63488;
	add.s32 	%r6745, %r3, %r6744;
	ld.shared.u64 	%rd1479, [%r6745];
	setp.eq.s32 	%p1334, %r388, 0;
	setp.ne.s64 	%p1335, %rd1479, 0;
	or.pred  	%p1336, %p1334, %p1335;
	@%p1336 bra 	$L__BB5_266;
	add.s32 	%r389, %r12411, 1;
	mul.wide.u32 	%rd1481, %r12411, 4;
	add.s64 	%rd1482, %rd2, %rd1481;
	st.local.u32 	[%rd1482+24], %r388;
	mov.u32 	%r12411, %r389;
$L__BB5_266:
	setp.ge.u32 	%p1337, %r12411, %r326;
	mov.u32 	%r12410, %r387;
	@%p1337 bra 	$L__BB5_312;
	add.s32 	%r12410, %r327, 17;
	shl.b32 	%r6746, %r387, 8;
	and.b32  	%r6747, %r6746, 7936;
	add.s32 	%r392, %r6747, %r1;
	shl.b32 	%r6748, %r387, 11;
	and.b32  	%r6749, %r6748, 63488;
	add.s32 	%r6750, %r3, %r6749;
	ld.shared.u64 	%rd1483, [%r6750];
	setp.eq.s32 	%p1338, %r392, 0;
	setp.ne.s64 	%p1339, %rd1483, 0;
	or.pred  	%p1340, %p1338, %p1339;
	@%p1340 bra 	$L__BB5_269;
	add.s32 	%r393, %r12411, 1;
	mul.wide.u32 	%rd1485, %r12411, 4;
	add.s64 	%rd1486, %rd2, %rd1485;
	st.local.u32 	[%rd1486+24], %r392;
	mov.u32 	%r12411, %r393;
$L__BB5_269:
	setp.ge.u32 	%p1341, %r12411, %r326;
	@%p1341 bra 	$L__BB5_312;
	add.s32 	%r395, %r327, 18;
	shl.b32 	%r6751, %r12410, 8;
	and.b32  	%r6752, %r6751, 7936;
	add.s32 	%r396, %r6752, %r1;
	shl.b32 	%r6753, %r12410, 11;
	and.b32  	%r6754, %r6753, 63488;
	add.s32 	%r6755, %r3, %r6754;
	ld.shared.u64 	%rd1487, [%r6755];
	setp.eq.s32 	%p1342, %r396, 0;
	setp.ne.s64 	%p1343, %rd1487, 0;
	or.pred  	%p1344, %p1342, %p1343;
	@%p1344 bra 	$L__BB5_272;
	add.s32 	%r397, %r12411, 1;
	mul.wide.u32 	%rd1489, %r12411, 4;
	add.s64 	%rd1490, %rd2, %rd1489;
	st.local.u32 	[%rd1490+24], %r396;
	mov.u32 	%r12411, %r397;
$L__BB5_272:
	setp.ge.u32 	%p1345, %r12411, %r326;
	mov.u32 	%r12410, %r395;
	@%p1345 bra 	$L__BB5_312;
	add.s32 	%r12410, %r327, 19;
	shl.b32 	%r6756, %r395, 8;
	and.b32  	%r6757, %r6756, 7936;
	add.s32 	%r400, %r6757, %r1;
	shl.b32 	%r6758, %r395, 11;
	and.b32  	%r6759, %r6758, 63488;
	add.s32 	%r6760, %r3, %r6759;
	ld.shared.u64 	%rd1491, [%r6760];
	setp.eq.s32 	%p1346, %r400, 0;
	setp.ne.s64 	%p1347, %rd1491, 0;
	or.pred  	%p1348, %p1346, %p1347;
	@%p1348 bra 	$L__BB5_275;
	add.s32 	%r401, %r12411, 1;
	mul.wide.u32 	%rd1493, %r12411, 4;
	add.s64 	%rd1494, %rd2, %rd1493;
	st.local.u32 	[%rd1494+24], %r400;
	mov.u32 	%r12411, %r401;
$L__BB5_275:
	setp.ge.u32 	%p1349, %r12411, %r326;
	@%p1349 bra 	$L__BB5_312;
	add.s32 	%r403, %r327, 20;
	shl.b32 	%r6761, %r12410, 8;
	and.b32  	%r6762, %r6761, 7936;
	add.s32 	%r404, %r6762, %r1;
	shl.b32 	%r6763, %r12410, 11;
	and.b32  	%r6764, %r6763, 63488;
	add.s32 	%r6765, %r3, %r6764;
	ld.shared.u64 	%rd1495, [%r6765];
	setp.eq.s32 	%p1350, %r404, 0;
	setp.ne.s64 	%p1351, %rd1495, 0;
	or.pred  	%p1352, %p1350, %p1351;
	@%p1352 bra 	$L__BB5_278;
	add.s32 	%r405, %r12411, 1;
	mul.wide.u32 	%rd1497, %r12411, 4;
	add.s64 	%rd1498, %rd2, %rd1497;
	st.local.u32 	[%rd1498+24], %r404;
	mov.u32 	%r12411, %r405;
$L__BB5_278:
	setp.ge.u32 	%p1353, %r12411, %r326;
	mov.u32 	%r12410, %r403;
	@%p1353 bra 	$L__BB5_312;
	add.s32 	%r12410, %r327, 21;
	shl.b32 	%r6766, %r403, 8;
	and.b32  	%r6767, %r6766, 7936;
	add.s32 	%r408, %r6767, %r1;
	shl.b32 	%r6768, %r403, 11;
	and.b32  	%r6769, %r6768, 63488;
	add.s32 	%r6770, %r3, %r6769;
	ld.shared.u64 	%rd1499, [%r6770];
	setp.eq.s32 	%p1354, %r408, 0;
	setp.ne.s64 	%p1355, %rd1499, 0;
	or.pred  	%p1356, %p1354, %p1355;
	@%p1356 bra 	$L__BB5_281;
	add.s32 	%r409, %r12411, 1;
	mul.wide.u32 	%rd1501, %r12411, 4;
	add.s64 	%rd1502, %rd2, %rd1501;
	st.local.u32 	[%rd1502+24], %r408;
	mov.u32 	%r12411, %r409;
$L__BB5_281:
	setp.ge.u32 	%p1357, %r12411, %r326;
	@%p1357 bra 	$L__BB5_312;
	add.s32 	%r411, %r327, 22;
	shl.b32 	%r6771, %r12410, 8;
	and.b32  	%r6772, %r6771, 7936;
	add.s32 	%r412, %r6772, %r1;
	shl.b32 	%r6773, %r12410, 11;
	and.b32  	%r6774, %r6773, 63488;
	add.s32 	%r6775, %r3, %r6774;
	ld.shared.u64 	%rd1503, [%r6775];
	setp.eq.s32 	%p1358, %r412, 0;
	setp.ne.s64 	%p1359, %rd1503, 0;
	or.pred  	%p1360, %p1358, %p1359;
	@%p1360 bra 	$L__BB5_284;
	add.s32 	%r413, %r12411, 1;
	mul.wide.u32 	%rd1505, %r12411, 4;
	add.s64 	%rd1506, %rd2, %rd1505;
	st.local.u32 	[%rd1506+24], %r412;
	mov.u32 	%r12411, %r413;
$L__BB5_284:
	setp.ge.u32 	%p1361, %r12411, %r326;
	mov.u32 	%r12410, %r411;
	@%p1361 bra 	$L__BB5_312;
	add.s32 	%r12410, %r327, 23;
	shl.b32 	%r6776, %r411, 8;
	and.b32  	%r6777, %r6776, 7936;
	add.s32 	%r416, %r6777, %r1;
	shl.b32 	%r6778, %r411, 11;
	and.b32  	%r6779, %r6778, 63488;
	add.s32 	%r6780, %r3, %r6779;
	ld.shared.u64 	%rd1507, [%r6780];
	setp.eq.s32 	%p1362, %r416, 0;
	setp.ne.s64 	%p1363, %rd1507, 0;
	or.pred  	%p1364, %p1362, %p1363;
	@%p1364 bra 	$L__BB5_287;
	add.s32 	%r417, %r12411, 1;
	mul.wide.u32 	%rd1509, %r12411, 4;
	add.s64 	%rd1510, %rd2, %rd1509;
	st.local.u32 	[%rd1510+24], %r416;
	mov.u32 	%r12411, %r417;
$L__BB5_287:
	setp.ge.u32 	%p1365, %r12411, %r326;
	@%p1365 bra 	$L__BB5_312;
	add.s32 	%r419, %r327, 24;
	shl.b32 	%r6781, %r12410, 8;
	and.b32  	%r6782, %r6781, 7936;
	add.s32 	%r420, %r6782, %r1;
	shl.b32 	%r6783, %r12410, 11;
	and.b32  	%r6784, %r6783, 63488;
	add.s32 	%r6785, %r3, %r6784;
	ld.shared.u64 	%rd1511, [%r6785];
	setp.eq.s32 	%p1366, %r420, 0;
	setp.ne.s64 	%p1367, %rd1511, 0;
	or.pred  	%p1368, %p1366, %p1367;
	@%p1368 bra 	$L__BB5_290;
	add.s32 	%r421, %r12411, 1;
	mul.wide.u32 	%rd1513, %r12411, 4;
	add.s64 	%rd1514, %rd2, %rd1513;
	st.local.u32 	[%rd1514+24], %r420;
	mov.u32 	%r12411, %r421;
$L__BB5_290:
	setp.ge.u32 	%p1369, %r12411, %r326;
	mov.u32 	%r12410, %r419;
	@%p1369 bra 	$L__BB5_312;
	add.s32 	%r12410, %r327, 25;
	shl.b32 	%r6786, %r419, 8;
	and.b32  	%r6787, %r6786, 7936;
	add.s32 	%r424, %r6787, %r1;
	shl.b32 	%r6788, %r419, 11;
	and.b32  	%r6789, %r6788, 63488;
	add.s32 	%r6790, %r3, %r6789;
	ld.shared.u64 	%rd1515, [%r6790];
	setp.eq.s32 	%p1370, %r424, 0;
	setp.ne.s64 	%p1371, %rd1515, 0;
	or.pred  	%p1372, %p1370, %p1371;
	@%p1372 bra 	$L__BB5_293;
	add.s32 	%r425, %r12411, 1;
	mul.wide.u32 	%rd1517, %r12411, 4;
	add.s64 	%rd1518, %rd2, %rd1517;
	st.local.u32 	[%rd1518+24], %r424;
	mov.u32 	%r12411, %r425;
$L__BB5_293:
	setp.ge.u32 	%p1373, %r12411, %r326;
	@%p1373 bra 	$L__BB5_312;
	add.s32 	%r427, %r327, 26;
	shl.b32 	%r6791, %r12410, 8;
	and.b32  	%r6792, %r6791, 7936;
	add.s32 	%r428, %r6792, %r1;
	shl.b32 	%r6793, %r12410, 11;
	and.b32  	%r6794, %r6793, 63488;
	add.s32 	%r6795, %r3, %r6794;
	ld.shared.u64 	%rd1519, [%r6795];
	setp.eq.s32 	%p1374, %r428, 0;
	setp.ne.s64 	%p1375, %rd1519, 0;
	or.pred  	%p1376, %p1374, %p1375;
	@%p1376 bra 	$L__BB5_296;
	add.s32 	%r429, %r12411, 1;
	mul.wide.u32 	%rd1521, %r12411, 4;
	add.s64 	%rd1522, %rd2, %rd1521;
	st.local.u32 	[%rd1522+24], %r428;
	mov.u32 	%r12411, %r429;
$L__BB5_296:
	setp.ge.u32 	%p1377, %r12411, %r326;
	mov.u32 	%r12410, %r427;
	@%p1377 bra 	$L__BB5_312;
	add.s32 	%r12410, %r327, 27;
	shl.b32 	%r6796, %r427, 8;
	and.b32  	%r6797, %r6796, 7936;
	add.s32 	%r432, %r6797, %r1;
	shl.b32 	%r6798, %r427, 11;
	and.b32  	%r6799, %r6798, 63488;
	add.s32 	%r6800, %r3, %r6799;
	ld.shared.u64 	%rd1523, [%r6800];
	setp.eq.s32 	%p1378, %r432, 0;
	setp.ne.s64 	%p1379, %rd1523, 0;
	or.pred  	%p1380, %p1378, %p1379;
	@%p1380 bra 	$L__BB5_299;
	add.s32 	%r433, %r12411, 1;
	mul.wide.u32 	%rd1525, %r12411, 4;
	add.s64 	%rd1526, %rd2, %rd1525;
	st.local.u32 	[%rd1526+24], %r432;
	mov.u32 	%r12411, %r433;
$L__BB5_299:
	setp.ge.u32 	%p1381, %r12411, %r326;
	@%p1381 bra 	$L__BB5_312;
	add.s32 	%r435, %r327, 28;
	shl.b32 	%r6801, %r12410, 8;
	and.b32  	%r6802, %r6801, 7936;
	add.s32 	%r436, %r6802, %r1;
	shl.b32 	%r6803, %r12410, 11;
	and.b32  	%r6804, %r6803, 63488;
	add.s32 	%r6805, %r3, %r6804;
	ld.shared.u64 	%rd1527, [%r6805];
	setp.eq.s32 	%p1382, %r436, 0;
	setp.ne.s64 	%p1383, %rd1527, 0;
	or.pred  	%p1384, %p1382, %p1383;
	@%p1384 bra 	$L__BB5_302;
	add.s32 	%r437, %r12411, 1;
	mul.wide.u32 	%rd1529, %r12411, 4;
	add.s64 	%rd1530, %rd2, %rd1529;
	st.local.u32 	[%rd1530+24], %r436;
	mov.u32 	%r12411, %r437;
$L__BB5_302:
	setp.ge.u32 	%p1385, %r12411, %r326;
	mov.u32 	%r12410, %r435;
	@%p1385 bra 	$L__BB5_312;
	add.s32 	%r12410, %r327, 29;
	shl.b32 	%r6806, %r435, 8;
	and.b32  	%r6807, %r6806, 7936;
	add.s32 	%r440, %r6807, %r1;
	shl.b32 	%r6808, %r435, 11;
	and.b32  	%r6809, %r6808, 63488;
	add.s32 	%r6810, %r3, %r6809;
	ld.shared.u64 	%rd1531, [%r6810];
	setp.eq.s32 	%p1386, %r440, 0;
	setp.ne.s64 	%p1387, %rd1531, 0;
	or.pred  	%p1388, %p1386, %p1387;
	@%p1388 bra 	$L__BB5_305;
	add.s32 	%r441, %r12411, 1;
	mul.wide.u32 	%rd1533, %r12411, 4;
	add.s64 	%rd1534, %rd2, %rd1533;
	st.local.u32 	[%rd1534+24], %r440;
	mov.u32 	%r12411, %r441;
$L__BB5_305:
	setp.ge.u32 	%p1389, %r12411, %r326;
	@%p1389 bra 	$L__BB5_312;
	add.s32 	%r443, %r327, 30;
	shl.b32 	%r6811, %r12410, 8;
	and.b32  	%r6812, %r6811, 7936;
	add.s32 	%r444, %r6812, %r1;
	shl.b32 	%r6813, %r12410, 11;
	and.b32  	%r6814, %r6813, 63488;
	add.s32 	%r6815, %r3, %r6814;
	ld.shared.u64 	%rd1535, [%r6815];
	setp.eq.s32 	%p1390, %r444, 0;
	setp.ne.s64 	%p1391, %rd1535, 0;
	or.pred  	%p1392, %p1390, %p1391;
	@%p1392 bra 	$L__BB5_308;
	add.s32 	%r445, %r12411, 1;
	mul.wide.u32 	%rd1537, %r12411, 4;
	add.s64 	%rd1538, %rd2, %rd1537;
	st.local.u32 	[%rd1538+24], %r444;
	mov.u32 	%r12411, %r445;
$L__BB5_308:
	setp.ge.u32 	%p1393, %r12411, %r326;
	mov.u32 	%r12410, %r443;
	@%p1393 bra 	$L__BB5_312;
	shl.b32 	%r6816, %r443, 8;
	and.b32  	%r6817, %r6816, 7936;
	add.s32 	%r447, %r6817, %r1;
	shl.b32 	%r6818, %r443, 11;
	and.b32  	%r6819, %r6818, 63488;
	add.s32 	%r6820, %r3, %r6819;
	ld.shared.u64 	%rd1539, [%r6820];
	setp.eq.s32 	%p1394, %r447, 0;
	setp.ne.s64 	%p1395, %rd1539, 0;
	or.pred  	%p1396, %p1394, %p1395;
	@%p1396 bra 	$L__BB5_311;
	add.s32 	%r448, %r12411, 1;
	mul.wide.u32 	%rd1541, %r12411, 4;
	add.s64 	%rd1542, %rd2, %rd1541;
	st.local.u32 	[%rd1542+24], %r447;
	mov.u32 	%r12411, %r448;
$L__BB5_311:
	setp.lt.u32 	%p1397, %r12411, %r326;
	selp.b32 	%r6821, 32, 31, %p1397;
	add.s32 	%r12410, %r327, %r6821;
$L__BB5_312:
	st.local.u32 	[%rd2+4], %r12410;
$L__BB5_313:
	and.b32  	%r454, %r307, 255;
	setp.eq.s32 	%p1398, %r454, 0;
	mov.b32 	%r12445, 0;
	@%p1398 bra 	$L__BB5_408;
	ld.local.u32 	%r455, [%rd2+8];
	add.s32 	%r12444, %r455, 1;
	shl.b32 	%r6824, %r455, 8;
	and.b32  	%r6825, %r6824, 7936;
	add.s32 	%r457, %r6825, %r1;
	shl.b32 	%r6826, %r455, 10;
	and.b32  	%r6827, %r6826, 31744;
	add.s32 	%r6828, %r4, %r6827;
	ld.shared.u32 	%r6829, [%r6828];
	setp.eq.s32 	%p1399, %r457, 0;
	setp.ne.s32 	%p1400, %r6829, 0;
	mov.b32 	%r12413, 0;
	or.pred  	%p1401, %p1399, %p1400;
	@%p1401 bra 	$L__BB5_316;
	st.local.u32 	[%rd2+152], %r457;
	mov.b32 	%r12413, 1;
$L__BB5_316:
	setp.ge.u32 	%p1402, %r12413, %r454;
	mov.b32 	%r12445, 1;
	@%p1402 bra 	$L__BB5_407;
	add.s32 	%r459, %r455, 2;
	shl.b32 	%r6833, %r12444, 8;
	and.b32  	%r6834, %r6833, 7936;
	add.s32 	%r460, %r6834, %r1;
	shl.b32 	%r6835, %r12444, 10;
	and.b32  	%r6836, %r6835, 31744;
	add.s32 	%r6837, %r4, %r6836;
	ld.shared.u32 	%r6838, [%r6837];
	setp.eq.s32 	%p1403, %r460, 0;
	setp.ne.s32 	%p1404, %r6838, 0;
	or.pred  	%p1405, %p1403, %p1404;
	mov.u32 	%r12445, %r12413;
	@%p1405 bra 	$L__BB5_319;
	add.s32 	%r12445, %r12413, 1;
	mul.wide.u32 	%rd1543, %r12413, 4;
	add.s64 	%rd1544, %rd2, %rd1543;
	st.local.u32 	[%rd1544+152], %r460;
$L__BB5_319:
	setp.ge.u32 	%p1406, %r12445, %r454;
	mov.u32 	%r12444, %r459;
	@%p1406 bra 	$L__BB5_407;
	add.s32 	%r12444, %r455, 3;
	shl.b32 	%r6840, %r459, 8;
	and.b32  	%r6841, %r6840, 7936;
	add.s32 	%r464, %r6841, %r1;
	shl.b32 	%r6842, %r459, 10;
	and.b32  	%r6843, %r6842, 31744;
	add.s32 	%r6844, %r4, %r6843;
	ld.shared.u32 	%r6845, [%r6844];
	setp.eq.s32 	%p1407, %r464, 0;
	setp.ne.s32 	%p1408, %r6845, 0;
	or.pred  	%p1409, %p1407, %p1408;
	@%p1409 bra 	$L__BB5_322;
	add.s32 	%r465, %r12445, 1;
	mul.wide.u32 	%rd1545, %r12445, 4;
	add.s64 	%rd1546, %rd2, %rd1545;
	st.local.u32 	[%rd1546+152], %r464;
	mov.u32 	%r12445, %r465;
$L__BB5_322:
	setp.ge.u32 	%p1410, %r12445, %r454;
	@%p1410 bra 	$L__BB5_407;
	add.s32 	%r467, %r455, 4;
	shl.b32 	%r6847, %r12444, 8;
	and.b32  	%r6848, %r6847, 7936;
	add.s32 	%r468, %r6848, %r1;
	shl.b32 	%r6849, %r12444, 10;
	and.b32  	%r6850, %r6849, 31744;
	add.s32 	%r6851, %r4, %r6850;
	ld.shared.u32 	%r6852, [%r6851];
	setp.eq.s32 	%p1411, %r468, 0;
	setp.ne.s32 	%p1412, %r6852, 0;
	or.pred  	%p1413, %p1411, %p1412;
	@%p1413 bra 	$L__BB5_325;
	add.s32 	%r469, %r12445, 1;
	mul.wide.u32 	%rd1547, %r12445, 4;
	add.s64 	%rd1548, %rd2, %rd1547;
	st.local.u32 	[%rd1548+152], %r468;
	mov.u32 	%r12445, %r469;
$L__BB5_325:
	setp.ge.u32 	%p1414, %r12445, %r454;
	mov.u32 	%r12444, %r467;
	@%p1414 bra 	$L__BB5_407;
	add.s32 	%r12444, %r455, 5;
	shl.b32 	%r6854, %r467, 8;
	and.b32  	%r6855, %r6854, 7936;
	add.s32 	%r472, %r6855, %r1;
	shl.b32 	%r6856, %r467, 10;
	and.b32  	%r6857, %r6856, 31744;
	add.s32 	%r6858, %r4, %r6857;
	ld.shared.u32 	%r6859, [%r6858];
	setp.eq.s32 	%p1415, %r472, 0;
	setp.ne.s32 	%p1416, %r6859, 0;
	or.pred  	%p1417, %p1415, %p1416;
	@%p1417 bra 	$L__BB5_328;
	add.s32 	%r473, %r12445, 1;
	mul.wide.u32 	%rd1549, %r12445, 4;
	add.s64 	%rd1550, %rd2, %rd1549;
	st.local.u32 	[%rd1550+152], %r472;
	mov.u32 	%r12445, %r473;
$L__BB5_328:
	setp.ge.u32 	%p1418, %r12445, %r454;
	@%p1418 bra 	$L__BB5_407;
	add.s32 	%r475, %r455, 6;
	shl.b32 	%r6861, %r12444, 8;
	and.b32  	%r6862, %r6861, 7936;
	add.s32 	%r476, %r6862, %r1;
	shl.b32 	%r6863, %r12444, 10;
	and.b32  	%r6864, %r6863, 31744;
	add.s32 	%r6865, %r4, %r6864;
	ld.shared.u32 	%r6866, [%r6865];
	setp.eq.s32 	%p1419, %r476, 0;
	setp.ne.s32 	%p1420, %r6866, 0;
	or.pred  	%p1421, %p1419, %p1420;
	@%p1421 bra 	$L__BB5_331;
	add.s32 	%r477, %r12445, 1;
	mul.wide.u32 	%rd1551, %r12445, 4;
	add.s64 	%rd1552, %rd2, %rd1551;
	st.local.u32 	[%rd1552+152], %r476;
	mov.u32 	%r12445, %r477;
$L__BB5_331:
	setp.ge.u32 	%p1422, %r12445, %r454;
	mov.u32 	%r12444, %r475;
	@%p1422 bra 	$L__BB5_407;
	add.s32 	%r12444, %r455, 7;
	shl.b32 	%r6868, %r475, 8;
	and.b32  	%r6869, %r6868, 7936;
	add.s32 	%r480, %r6869, %r1;
	shl.b32 	%r6870, %r475, 10;
	and.b32  	%r6871, %r6870, 31744;
	add.s32 	%r6872, %r4, %r6871;
	ld.shared.u32 	%r6873, [%r6872];
	setp.eq.s32 	%p1423, %r480, 0;
	setp.ne.s32 	%p1424, %r6873, 0;
	or.pred  	%p1425, %p1423, %p1424;
	@%p1425 bra 	$L__BB5_334;
	add.s32 	%r481, %r12445, 1;
	mul.wide.u32 	%rd1553, %r12445, 4;
	add.s64 	%rd1554, %rd2, %rd1553;
	st.local.u32 	[%rd1554+152], %r480;
	mov.u32 	%r12445, %r481;
$L__BB5_334:
	setp.ge.u32 	%p1426, %r12445, %r454;
	@%p1426 bra 	$L__BB5_407;
	add.s32 	%r483, %r455, 8;
	shl.b32 	%r6875, %r12444, 8;
	and.b32  	%r6876, %r6875, 7936;
	add.s32 	%r484, %r6876, %r1;
	shl.b32 	%r6877, %r12444, 10;
	and.b32  	%r6878, %r6877, 31744;
	add.s32 	%r6879, %r4, %r6878;
	ld.shared.u32 	%r6880, [%r6879];
	setp.eq.s32 	%p1427, %r484, 0;
	setp.ne.s32 	%p1428, %r6880, 0;
	or.pred  	%p1429, %p1427, %p1428;
	@%p1429 bra 	$L__BB5_337;
	add.s32 	%r485, %r12445, 1;
	mul.wide.u32 	%rd1555, %r12445, 4;
	add.s64 	%rd1556, %rd2, %rd1555;
	st.local.u32 	[%rd1556+152], %r484;
	mov.u32 	%r12445, %r485;
$L__BB5_337:
	setp.ge.u32 	%p1430, %r12445, %r454;
	mov.u32 	%r12444, %r483;
	@%p1430 bra 	$L__BB5_407;
	add.s32 	%r12444, %r455, 9;
	shl.b32 	%r6882, %r483, 8;
	and.b32  	%r6883, %r6882, 7936;
	add.s32 	%r488, %r6883, %r1;
	shl.b32 	%r6884, %r483, 10;
	and.b32  	%r6885, %r6884, 31744;
	add.s32 	%r6886, %r4, %r6885;
	ld.shared.u32 	%r6887, [%r6886];
	setp.eq.s32 	%p1431, %r488, 0;
	setp.ne.s32 	%p1432, %r6887, 0;
	or.pred  	%p1433, %p1431, %p1432;
	@%p1433 bra 	$L__BB5_340;
	add.s32 	%r489, %r12445, 1;
	mul.wide.u32 	%rd1557, %r12445, 4;
	add.s64 	%rd1558, %rd2, %rd1557;
	st.local.u32 	[%rd1558+152], %r488;
	mov.u32 	%r12445, %r489;
$L__BB5_340:
	setp.ge.u32 	%p1434, %r12445, %r454;
	@%p1434 bra 	$L__BB5_407;
	add.s32 	%r491, %r455, 10;
	shl.b32 	%r6889, %r12444, 8;
	and.b32  	%r6890, %r6889, 7936;
	add.s32 	%r492, %r6890, %r1;
	shl.b32 	%r6891, %r12444, 10;
	and.b32  	%r6892, %r6891, 31744;
	add.s32 	%r6893, %r4, %r6892;
	ld.shared.u32 	%r6894, [%r6893];
	setp.eq.s32 	%p1435, %r492, 0;
	setp.ne.s32 	%p1436, %r6894, 0;
	or.pred  	%p1437, %p1435, %p1436;
	@%p1437 bra 	$L__BB5_343;
	add.s32 	%r493, %r12445, 1;
	mul.wide.u32 	%rd1559, %r12445, 4;
	add.s64 	%rd1560, %rd2, %rd1559;
	st.local.u32 	[%rd1560+152], %r492;
	mov.u32 	%r12445, %r493;
$L__BB5_343:
	setp.ge.u32 	%p1438, %r12445, %r454;
	mov.u32 	%r12444, %r491;
	@%p1438 bra 	$L__BB5_407;
	add.s32 	%r12444, %r455, 11;
	shl.b32 	%r6896, %r491, 8;
	and.b32  	%r6897, %r6896, 7936;
	add.s32 	%r496, %r6897, %r1;
	shl.b32 	%r6898, %r491, 10;
	and.b32  	%r6899, %r6898, 31744;
	add.s32 	%r6900, %r4, %r6899;
	ld.shared.u32 	%r6901, [%r6900];
	setp.eq.s32 	%p1439, %r496, 0;
	setp.ne.s32 	%p1440, %r6901, 0;
	or.pred  	%p1441, %p1439, %p1440;
	@%p1441 bra 	$L__BB5_346;
	add.s32 	%r497, %r12445, 1;
	mul.wide.u32 	%rd1561, %r12445, 4;
	add.s64 	%rd1562, %rd2, %rd1561;
	st.local.u32 	[%rd1562+152], %r496;
	mov.u32 	%r12445, %r497;
$L__BB5_346:
	setp.ge.u32 	%p1442, %r12445, %r454;
	@%p1442 bra 	$L__BB5_407;
	add.s32 	%r499, %r455, 12;
	shl.b32 	%r6903, %r12444, 8;
	and.b32  	%r6904, %r6903, 7936;
	add.s32 	%r500, %r6904, %r1;
	shl.b32 	%r6905, %r12444, 10;
	and.b32  	%r6906, %r6905, 31744;
	add.s32 	%r6907, %r4, %r6906;
	ld.shared.u32 	%r6908, [%r6907];
	setp.eq.s32 	%p1443, %r500, 0;
	setp.ne.s32 	%p1444, %r6908, 0;
	or.pred  	%p1445, %p1443, %p1444;
	@%p1445 bra 	$L__BB5_349;
	add.s32 	%r501, %r12445, 1;
	mul.wide.u32 	%rd1563, %r12445, 4;
	add.s64 	%rd1564, %rd2, %rd1563;
	st.local.u32 	[%rd1564+152], %r500;
	mov.u32 	%r12445, %r501;
$L__BB5_349:
	setp.ge.u32 	%p1446, %r12445, %r454;
	mov.u32 	%r12444, %r499;
	@%p1446 bra 	$L__BB5_407;
	add.s32 	%r12444, %r455, 13;
	shl.b32 	%r6910, %r499, 8;
	and.b32  	%r6911, %r6910, 7936;
	add.s32 	%r504, %r6911, %r1;
	shl.b32 	%r6912, %r499, 10;
	and.b32  	%r6913, %r6912, 31744;
	add.s32 	%r6914, %r4, %r6913;
	ld.shared.u32 	%r6915, [%r6914];
	setp.eq.s32 	%p1447, %r504, 0;
	setp.ne.s32 	%p1448, %r6915, 0;
	or.pred  	%p1449, %p1447, %p1448;
	@%p1449 bra 	$L__BB5_352;
	add.s32 	%r505, %r12445, 1;
	mul.wide.u32 	%rd1565, %r12445, 4;
	add.s64 	%rd1566, %rd2, %rd1565;
	st.local.u32 	[%rd1566+152], %r504;
	mov.u32 	%r12445, %r505;
$L__BB5_352:
	setp.ge.u32 	%p1450, %r12445, %r454;
	@%p1450 bra 	$L__BB5_407;
	add.s32 	%r507, %r455, 14;
	shl.b32 	%r6917, %r12444, 8;
	and.b32  	%r6918, %r6917, 7936;
	add.s32 	%r508, %r6918, %r1;
	shl.b32 	%r6919, %r12444, 10;
	and.b32  	%r6920, %r6919, 31744;
	add.s32 	%r6921, %r4, %r6920;
	ld.shared.u32 	%r6922, [%r6921];
	setp.eq.s32 	%p1451, %r508, 0;
	setp.ne.s32 	%p1452, %r6922, 0;
	or.pred  	%p1453, %p1451, %p1452;
	@%p1453 bra 	$L__BB5_355;
	add.s32 	%r509, %r12445, 1;
	mul.wide.u32 	%rd1567, %r12445, 4;
	add.s64 	%rd1568, %rd2, %rd1567;
	st.local.u32 	[%rd1568+152], %r508;
	mov.u32 	%r12445, %r509;
$L__BB5_355:
	setp.ge.u32 	%p1454, %r12445, %r454;
	mov.u32 	%r12444, %r507;
	@%p1454 bra 	$L__BB5_407;
	add.s32 	%r12444, %r455, 15;
	shl.b32 	%r6924, %r507, 8;
	and.b32  	%r6925, %r6924, 7936;
	add.s32 	%r512, %r6925, %r1;
	shl.b32 	%r6926, %r507, 10;
	and.b32  	%r6927, %r6926, 31744;
	add.s32 	%r6928, %r4, %r6927;
	ld.shared.u32 	%r6929, [%r6928];
	setp.eq.s32 	%p1455, %r512, 0;
	setp.ne.s32 	%p1456, %r6929, 0;
	or.pred  	%p1457, %p1455, %p1456;
	@%p1457 bra 	$L__BB5_358;
	add.s32 	%r513, %r12445, 1;
	mul.wide.u32 	%rd1569, %r12445, 4;
	add.s64 	%rd1570, %rd2, %rd1569;
	st.local.u32 	[%rd1570+152], %r512;
	mov.u32 	%r12445, %r513;
$L__BB5_358:
	setp.ge.u32 	%p1458, %r12445, %r454;
	@%p1458 bra 	$L__BB5_407;
	add.s32 	%r515, %r455, 16;
	shl.b32 	%r6931, %r12444, 8;
	and.b32  	%r6932, %r6931, 7936;
	add.s32 	%r516, %r6932, %r1;
	shl.b32 	%r6933, %r12444, 10;
	and.b32  	%r6934, %r6933, 31744;
	add.s32 	%r6935, %r4, %r6934;
	ld.shared.u32 	%r6936, [%r6935];
	setp.eq.s32 	%p1459, %r516, 0;
	setp.ne.s32 	%p1460, %r6936, 0;
	or.pred  	%p1461, %p1459, %p1460;
	@%p1461 bra 	$L__BB5_361;
	add.s32 	%r517, %r12445, 1;
	mul.wide.u32 	%rd1571, %r12445, 4;
	add.s64 	%rd1572, %rd2, %rd1571;
	st.local.u32 	[%rd1572+152], %r516;
	mov.u32 	%r12445, %r517;
$L__BB5_361:
	setp.ge.u32 	%p1462, %r12445, %r454;
	mov.u32 	%r12444, %r515;
	@%p1462 bra 	$L__BB5_407;
	add.s32 	%r12444, %r455, 17;
	shl.b32 	%r6938, %r515, 8;
	and.b32  	%r6939, %r6938, 7936;
	add.s32 	%r520, %r6939, %r1;
	shl.b32 	%r6940, %r515, 10;
	and.b32  	%r6941, %r6940, 31744;
	add.s32 	%r6942, %r4, %r6941;
	ld.shared.u32 	%r6943, [%r6942];
	setp.eq.s32 	%p1463, %r520, 0;
	setp.ne.s32 	%p1464, %r6943, 0;
	or.pred  	%p1465, %p1463, %p1464;
	@%p1465 bra 	$L__BB5_364;
	add.s32 	%r521, %r12445, 1;
	mul.wide.u32 	%rd1573, %r12445, 4;
	add.s64 	%rd1574, %rd2, %rd1573;
	st.local.u32 	[%rd1574+152], %r520;
	mov.u32 	%r12445, %r521;
$L__BB5_364:
	setp.ge.u32 	%p1466, %r12445, %r454;
	@%p1466 bra 	$L__BB5_407;
	add.s32 	%r523, %r455, 18;
	shl.b32 	%r6945, %r12444, 8;
	and.b32  	%r6946, %r6945, 7936;
	add.s32 	%r524, %r6946, %r1;
	shl.b32 	%r6947, %r12444, 10;
	and.b32  	%r6948, %r6947, 31744;
	add.s32 	%r6949, %r4, %r6948;
	ld.shared.u32 	%r6950, [%r6949];
	setp.eq.s32 	%p1467, %r524, 0;
	setp.ne.s32 	%p1468, %r6950, 0;
	or.pred  	%p1469, %p1467, %p1468;
	@%p1469 bra 	$L__BB5_367;
	add.s32 	%r525, %r12445, 1;
	mul.wide.u32 	%rd1575, %r12445, 4;
	add.s64 	%rd1576, %rd2, %rd1575;
	st.local.u32 	[%rd1576+152], %r524;
	mov.u32 	%r12445, %r525;
$L__BB5_367:
	setp.ge.u32 	%p1470, %r12445, %r454;
	mov.u32 	%r12444, %r523;
	@%p1470 bra 	$L__BB5_407;
	add.s32 	%r12444, %r455, 19;
	shl.b32 	%r6952, %r523, 8;
	and.b32  	%r6953, %r6952, 7936;
	add.s32 	%r528, %r6953, %r1;
	shl.b32 	%r6954, %r523, 10;
	and.b32  	%r6955, %r6954, 31744;
	add.s32 	%r6956, %r4, %r6955;
	ld.shared.u32 	%r6957, [%r6956];
	setp.eq.s32 	%p1471, %r528, 0;
	setp.ne.s32 	%p1472, %r6957, 0;
	or.pred  	%p1473, %p1471, %p1472;
	@%p1473 bra 	$L__BB5_370;
	add.s32 	%r529, %r12445, 1;
	mul.wide.u32 	%rd1577, %r12445, 4;
	add.s64 	%rd1578, %rd2, %rd1577;
	st.local.u32 	[%rd1578+152], %r528;
	mov.u32 	%r12445, %r529;
$L__BB5_370:
	setp.ge.u32 	%p1474, %r12445, %r454;
	@%p1474 bra 	$L__BB5_407;
	add.s32 	%r531, %r455, 20;
	shl.b32 	%r6959, %r12444, 8;
	and.b32  	%r6960, %r6959, 7936;
	add.s32 	%r532, %r6960, %r1;
	shl.b32 	%r6961, %r12444, 10;
	and.b32  	%r6962, %r6961, 31744;
	add.s32 	%r6963, %r4, %r6962;
	ld.shared.u32 	%r6964, [%r6963];
	setp.eq.s32 	%p1475, %r532, 0;
	setp.ne.s32 	%p1476, %r6964, 0;
	or.pred  	%p1477, %p1475, %p1476;
	@%p1477 bra 	$L__BB5_373;
	add.s32 	%r533, %r12445, 1;
	mul.wide.u32 	%rd1579, %r12445, 4;
	add.s64 	%rd1580, %rd2, %rd1579;
	st.local.u32 	[%rd1580+152], %r532;
	mov.u32 	%r12445, %r533;
$L__BB5_373:
	setp.ge.u32 	%p1478, %r12445, %r454;
	mov.u32 	%r12444, %r531;
	@%p1478 bra 	$L__BB5_407;
	add.s32 	%r12444, %r455, 21;
	shl.b32 	%r6966, %r531, 8;
	and.b32  	%r6967, %r6966, 7936;
	add.s32 	%r536, %r6967, %r1;
	shl.b32 	%r6968, %r531, 10;
	and.b32  	%r6969, %r6968, 31744;
	add.s32 	%r6970, %r4, %r6969;
	ld.shared.u32 	%r6971, [%r6970];
	setp.eq.s32 	%p1479, %r536, 0;
	setp.ne.s32 	%p1480, %r6971, 0;
	or.pred  	%p1481, %p1479, %p1480;
	@%p1481 bra 	$L__BB5_376;
	add.s32 	%r537, %r12445, 1;
	mul.wide.u32 	%rd1581, %r12445, 4;
	add.s64 	%rd1582, %rd2, %rd1581;
	st.local.u32 	[%rd1582+152], %r536;
	mov.u32 	%r12445, %r537;
$L__BB5_376:
	setp.ge.u32 	%p1482, %r12445, %r454;
	@%p1482 bra 	$L__BB5_407;
	add.s32 	%r539, %r455, 22;
	shl.b32 	%r6973, %r12444, 8;
	and.b32  	%r6974, %r6973, 7936;
	add.s32 	%r540, %r6974, %r1;
	shl.b32 	%r6975, %r12444, 10;
	and.b32  	%r6976, %r6975, 31744;
	add.s32 	%r6977, %r4, %r6976;
	ld.shared.u32 	%r6978, [%r6977];
	setp.eq.s32 	%p1483, %r540, 0;
	setp.ne.s32 	%p1484, %r6978, 0;
	or.pred  	%p1485, %p1483, %p1484;
	@%p1485 bra 	$L__BB5_379;
	add.s32 	%r541, %r12445, 1;
	mul.wide.u32 	%rd1583, %r12445, 4;
	add.s64 	%rd1584, %rd2, %rd1583;
	st.local.u32 	[%rd1584+152], %r540;
	mov.u32 	%r12445, %r541;
$L__BB5_379:
	setp.ge.u32 	%p1486, %r12445, %r454;
	mov.u32 	%r12444, %r539;
	@%p1486 bra 	$L__BB5_407;
	add.s32 	%r12444, %r455, 23;
	shl.b32 	%r6980, %r539, 8;
	and.b32  	%r6981, %r6980, 7936;
	add.s32 	%r544, %r6981, %r1;
	shl.b32 	%r6982, %r539, 10;
	and.b32  	%r6983, %r6982, 31744;
	add.s32 	%r6984, %r4, %r6983;
	ld.shared.u32 	%r6985, [%r6984];
	setp.eq.s32 	%p1487, %r544, 0;
	setp.ne.s32 	%p1488, %r6985, 0;
	or.pred  	%p1489, %p1487, %p1488;
	@%p1489 bra 	$L__BB5_382;
	add.s32 	%r545, %r12445, 1;
	mul.wide.u32 	%rd1585, %r12445, 4;
	add.s64 	%rd1586, %rd2, %rd1585;
	st.local.u32 	[%rd1586+152], %r544;
	mov.u32 	%r12445, %r545;
$L__BB5_382:
	setp.ge.u32 	%p1490, %r12445, %r454;
	@%p1490 bra 	$L__BB5_407;
	add.s32 	%r547, %r455, 24;
	shl.b32 	%r6987, %r12444, 8;
	and.b32  	%r6988, %r6987, 7936;
	add.s32 	%r548, %r6988, %r1;
	shl.b32 	%r6989, %r12444, 10;
	and.b32  	%r6990, %r6989, 31744;
	add.s32 	%r6991, %r4, %r6990;
	ld.shared.u32 	%r6992, [%r6991];
	setp.eq.s32 	%p1491, %r548, 0;
	setp.ne.s32 	%p1492, %r6992, 0;
	or.pred  	%p1493, %p1491, %p1492;
	@%p1493 bra 	$L__BB5_385;
	add.s32 	%r549, %r12445, 1;
	mul.wide.u32 	%rd1587, %r12445, 4;
	add.s64 	%rd1588, %rd2, %rd1587;
	st.local.u32 	[%rd1588+152], %r548;
	mov.u32 	%r12445, %r549;
$L__BB5_385:
	setp.ge.u32 	%p1494, %r12445, %r454;
	mov.u32 	%r12444, %r547;
	@%p1494 bra 	$L__BB5_407;
	add.s32 	%r12444, %r455, 25;
	shl.b32 	%r6994, %r547, 8;
	and.b32  	%r6995, %r6994, 7936;
	add.s32 	%r552, %r6995, %r1;
	shl.b32 	%r6996, %r547, 10;
	and.b32  	%r6997, %r6996, 31744;
	add.s32 	%r6998, %r4, %r6997;
	ld.shared.u32 	%r6999, [%r6998];
	setp.eq.s32 	%p1495, %r552, 0;
	setp.ne.s32 	%p1496, %r6999, 0;
	or.pred  	%p1497, %p1495, %p1496;
	@%p1497 bra 	$L__BB5_388;
	add.s32 	%r553, %r12445, 1;
	mul.wide.u32 	%rd1589, %r12445, 4;
	add.s64 	%rd1590, %rd2, %rd1589;
	st.local.u32 	[%rd1590+152], %r552;
	mov.u32 	%r12445, %r553;
$L__BB5_388:
	setp.ge.u32 	%p1498, %r12445, %r454;
	@%p1498 bra 	$L__BB5_407;
	add.s32 	%r555, %r455, 26;
	shl.b32 	%r7001, %r12444, 8;
	and.b32  	%r7002, %r7001, 7936;
	add.s32 	%r556, %r7002, %r1;
	shl.b32 	%r7003, %r12444, 10;
	and.b32  	%r7004, %r7003, 31744;
	add.s32 	%r7005, %r4, %r7004;
	ld.shared.u32 	%r7006, [%r7005];
	setp.eq.s32 	%p1499, %r556, 0;
	setp.ne.s32 	%p1500, %r7006, 0;
	or.pred  	%p1501, %p1499, %p1500;
	@%p1501 bra 	$L__BB5_391;
	add.s32 	%r557, %r12445, 1;
	mul.wide.u32 	%rd1591, %r12445, 4;
	add.s64 	%rd1592, %rd2, %rd1591;
	st.local.u32 	[%rd1592+152], %r556;
	mov.u32 	%r12445, %r557;
$L__BB5_391:
	setp.ge.u32 	%p1502, %r12445, %r454;
	mov.u32 	%r12444, %r555;
	@%p1502 bra 	$L__BB5_407;
	add.s32 	%r12444, %r455, 27;
	shl.b32 	%r7008, %r555, 8;
	and.b32  	%r7009, %r7008, 7936;
	add.s32 	%r560, %r7009, %r1;
	shl.b32 	%r7010, %r555, 10;
	and.b32  	%r7011, %r7010, 31744;
	add.s32 	%r7012, %r4, %r7011;
	ld.shared.u32 	%r7013, [%r7012];
	setp.eq.s32 	%p1503, %r560, 0;
	setp.ne.s32 	%p1504, %r7013, 0;
	or.pred  	%p1505, %p1503, %p1504;
	@%p1505 bra 	$L__BB5_394;
	add.s32 	%r561, %r12445, 1;
	mul.wide.u32 	%rd1593, %r12445, 4;
	add.s64 	%rd1594, %rd2, %rd1593;
	st.local.u32 	[%rd1594+152], %r560;
	mov.u32 	%r12445, %r561;
$L__BB5_394:
	setp.ge.u32 	%p1506, %r12445, %r454;
	@%p1506 bra 	$L__BB5_407;
	add.s32 	%r563, %r455, 28;
	shl.b32 	%r7015, %r12444, 8;
	and.b32  	%r7016, %r7015, 7936;
	add.s32 	%r564, %r7016, %r1;
	shl.b32 	%r7017, %r12444, 10;
	and.b32  	%r7018, %r7017, 31744;
	add.s32 	%r7019, %r4, %r7018;
	ld.shared.u32 	%r7020, [%r7019];
	setp.eq.s32 	%p1507, %r564, 0;
	setp.ne.s32 	%p1508, %r7020, 0;
	or.pred  	%p1509, %p1507, %p1508;
	@%p1509 bra 	$L__BB5_397;
	add.s32 	%r565, %r12445, 1;
	mul.wide.u32 	%rd1595, %r12445, 4;
	add.s64 	%rd1596, %rd2, %rd1595;
	st.local.u32 	[%rd1596+152], %r564;
	mov.u32 	%r12445, %r565;
$L__BB5_397:
	setp.ge.u32 	%p1510, %r12445, %r454;
	mov.u32 	%r12444, %r563;
	@%p1510 bra 	$L__BB5_407;
	add.s32 	%r12444, %r455, 29;
	shl.b32 	%r7022, %r563, 8;
	and.b32  	%r7023, %r7022, 7936;
	add.s32 	%r568, %r7023, %r1;
	shl.b32 	%r7024, %r563, 10;
	and.b32  	%r7025, %r7024, 31744;
	add.s32 	%r7026, %r4, %r7025;
	ld.shared.u32 	%r7027, [%r7026];
	setp.eq.s32 	%p1511, %r568, 0;
	setp.ne.s32 	%p1512, %r7027, 0;
	or.pred  	%p1513, %p1511, %p1512;
	@%p1513 bra 	$L__BB5_400;
	add.s32 	%r569, %r12445, 1;
	mul.wide.u32 	%rd1597, %r12445, 4;
	add.s64 	%rd1598, %rd2, %rd1597;
	st.local.u32 	[%rd1598+152], %r568;
	mov.u32 	%r12445, %r569;
$L__BB5_400:
	setp.ge.u32 	%p1514, %r12445, %r454;
	@%p1514 bra 	$L__BB5_407;
	add.s32 	%r571, %r455, 30;
	shl.b32 	%r7029, %r12444, 8;
	and.b32  	%r7030, %r7029, 7936;
	add.s32 	%r572, %r7030, %r1;
	shl.b32 	%r7031, %r12444, 10;
	and.b32  	%r7032, %r7031, 31744;
	add.s32 	%r7033, %r4, %r7032;
	ld.shared.u32 	%r7034, [%r7033];
	setp.eq.s32 	%p1515, %r572, 0;
	setp.ne.s32 	%p1516, %r7034, 0;
	or.pred  	%p1517, %p1515, %p1516;
	@%p1517 bra 	$L__BB5_403;
	add.s32 	%r573, %r12445, 1;
	mul.wide.u32 	%rd1599, %r12445, 4;
	add.s64 	%rd1600, %rd2, %rd1599;
	st.local.u32 	[%rd1600+152], %r572;
	mov.u32 	%r12445, %r573;
$L__BB5_403:
	setp.ge.u32 	%p1518, %r12445, %r454;
	mov.u32 	%r12444, %r571;
	@%p1518 bra 	$L__BB5_407;
	shl.b32 	%r7036, %r571, 8;
	and.b32  	%r7037, %r7036, 7936;
	add.s32 	%r575, %r7037, %r1;
	shl.b32 	%r7038, %r571, 10;
	and.b32  	%r7039, %r7038, 31744;
	add.s32 	%r7040, %r4, %r7039;
	ld.shared.u32 	%r7041, [%r7040];
	setp.eq.s32 	%p1519, %r575, 0;
	setp.ne.s32 	%p1520, %r7041, 0;
	or.pred  	%p1521, %p1519, %p1520;
	@%p1521 bra 	$L__BB5_406;
	add.s32 	%r576, %r12445, 1;
	mul.wide.u32 	%rd1601, %r12445, 4;
	add.s64 	%rd1602, %rd2, %rd1601;
	st.local.u32 	[%rd1602+152], %r575;
	mov.u32 	%r12445, %r576;
$L__BB5_406:
	setp.lt.u32 	%p1522, %r12445, %r454;
	selp.b32 	%r7043, 32, 31, %p1522;
	add.s32 	%r12444, %r455, %r7043;
$L__BB5_407:
	st.local.u32 	[%rd2+8], %r12444;
$L__BB5_408:
	add.s32 	%r7044, %r305, 1;
	and.b32  	%r7045, %r7044, 255;
	setp.lt.u32 	%p1523, %r308, %r7045;
	and.b32  	%r7046, %r306, 255;
	setp.lt.u32 	%p1524, %r12411, %r7046;
	or.pred  	%p1525, %p1523, %p1524;
	and.b32  	%r7047, %r307, 255;
	setp.lt.u32 	%p1526, %r12445, %r7047;
	or.pred  	%p1527, %p1525, %p1526;
	@%p1527 bra 	$L__BB5_1262;
	ld.global.u32 	%r12449, [%rd31+44];
	setp.eq.s32 	%p1528, %r12449, 0;
	@%p1528 bra 	$L__BB5_413;
	mov.b32 	%r12450, 0;
$L__BB5_411:
	mul.wide.u32 	%rd1603, %r12450, 4;
	add.s64 	%rd1604, %rd2, %rd1603;
	ld.local.u32 	%r589, [%rd1604+152];
	setp.gt.u32 	%p1529, %r589, 8191;
	@%p1529 bra 	$L__BB5_417;
	add.s32 	%r13411, %r13411, 1;
	shl.b32 	%r7050, %r589, 2;
	mov.u32 	%r7051, shared_mem;
	add.s32 	%r7052, %r7051, %r7050;
	atom.shared.exch.b32 	%r7053, [%r7052+65536], -1;
	bra.uni 	$L__BB5_418;
$L__BB5_413:
	ld.global.u32 	%r12455, [%rd31+40];
	setp.eq.s32 	%p1531, %r12455, 0;
	@%p1531 bra 	$L__BB5_419;
	mov.b32 	%r12456, 0;
$L__BB5_415:
	mul.wide.u32 	%rd1607, %r12456, 4;
	add.s64 	%rd1608, %rd2, %rd1607;
	ld.local.u32 	%r601, [%rd1608+24];
	mul.wide.u32 	%rd1609, %r12456, 8;
	add.s64 	%rd1610, %rd31, %rd1609;
	ld.global.u64 	%rd41, [%rd1610+312];
	cvt.u32.u64 	%r602, %rd41;
	shr.u32 	%r12458, %r602, 3;
	and.b64  	%rd1611, %rd41, 4;
	setp.eq.s64 	%p1532, %rd1611, 0;
	@%p1532 bra 	$L__BB5_423;
	mul.wide.u32 	%rd1612, %r12458, 4;
	add.s64 	%rd1613, %rd2, %rd1612;
	ld.local.u32 	%r12458, [%rd1613+24];
	bra.uni 	$L__BB5_425;
$L__BB5_417:
	mul.wide.u32 	%rd1605, %r589, 4;
	add.s64 	%rd1606, %rd4, %rd1605;
	atom.global.exch.b32 	%r7049, [%rd1606], -1;
	ld.global.u32 	%r12449, [%rd31+44];
$L__BB5_418:
	add.s32 	%r12450, %r12450, 1;
	setp.lt.u32 	%p1530, %r12450, %r12449;
	@%p1530 bra 	$L__BB5_411;
	bra.uni 	$L__BB5_413;
$L__BB5_419:
	ld.global.u32 	%r7064, [%rd31+36];
	setp.eq.s32 	%p1538, %r7064, 0;
	@%p1538 bra 	$L__BB5_462;
	ld.local.u32 	%r12484, [%rd2+280];
	ld.local.u32 	%r12483, [%rd2+2340];
	mov.b32 	%r12464, 0;
$L__BB5_421:
	mul.wide.u32 	%rd1630, %r12464, 8;
	add.s64 	%rd1631, %rd31, %rd1630;
	ld.global.u64 	%rd44, [%rd1631+56];
	cvt.u32.u64 	%r621, %rd44;
	shr.u32 	%r12466, %r621, 3;
	and.b64  	%rd1632, %rd44, 4;
	setp.eq.s64 	%p1539, %rd1632, 0;
	@%p1539 bra 	$L__BB5_433;
	mul.wide.u32 	%rd1633, %r12466, 4;
	add.s64 	%rd1634, %rd2, %rd1633;
	ld.local.u32 	%r12466, [%rd1634+24];
	bra.uni 	$L__BB5_435;
$L__BB5_423:
	and.b64  	%rd1614, %rd41, 3;
	setp.ne.s64 	%p1533, %rd1614, 0;
	@%p1533 bra 	$L__BB5_425;
	mul.wide.u32 	%rd1615, %r12458, 4;
	add.s64 	%rd1616, %rd2, %rd1615;
	ld.local.u32 	%r12458, [%rd1616+152];
$L__BB5_425:
	shl.b32 	%r7055, %r12458, 3;
	and.b32  	%r7056, %r602, 7;
	or.b32  	%r607, %r7055, %r7056;
	shr.u64 	%rd42, %rd41, 35;
	and.b64  	%rd1617, %rd41, 17179869184;
	setp.eq.s64 	%p1534, %rd1617, 0;
	@%p1534 bra 	$L__BB5_427;
	shl.b64 	%rd1618, %rd42, 2;
	add.s64 	%rd1619, %rd2, %rd1618;
	ld.local.u32 	%r12459, [%rd1619+24];
	bra.uni 	$L__BB5_429;
$L__BB5_427:
	cvt.u32.u64 	%r12459, %rd42;
	and.b64  	%rd1620, %rd41, 12884901888;
	setp.ne.s64 	%p1535, %rd1620, 0;
	@%p1535 bra 	$L__BB5_429;
	shl.b64 	%rd1621, %rd42, 2;
	add.s64 	%rd1622, %rd2, %rd1621;
	ld.local.u32 	%r12459, [%rd1622+152];
$L__BB5_429:
	shl.b32 	%r7057, %r12459, 3;
	{ .reg .b32 tmp; mov.b64 {tmp, %r7058}, %rd41; }
	and.b32  	%r7059, %r7058, 7;
	or.b32  	%r7060, %r7057, %r7059;
	cvt.u64.u32 	%rd1623, %r7060;
	shl.b64 	%rd1624, %rd1623, 32;
	cvt.u64.u32 	%rd1625, %r607;
	or.b64  	%rd43, %rd1624, %rd1625;
	setp.gt.u32 	%p1536, %r601, 8191;
	@%p1536 bra 	$L__BB5_431;
	add.s32 	%r13412, %r13412, 1;
	shl.b32 	%r7061, %r601, 3;
	mov.u32 	%r7062, shared_mem;
	add.s32 	%r7063, %r7062, %r7061;
	atom.shared.exch.b64 	%rd1629, [%r7063], %rd43;
	bra.uni 	$L__BB5_432;
$L__BB5_431:
	mul.wide.u32 	%rd1626, %r601, 8;
	add.s64 	%rd1627, %rd1, %rd1626;
	atom.global.exch.b64 	%rd1628, [%rd1627+268435464], %rd43;
	ld.global.u32 	%r12455, [%rd31+40];
$L__BB5_432:
	add.s32 	%r12456, %r12456, 1;
	setp.lt.u32 	%p1537, %r12456, %r12455;
	@%p1537 bra 	$L__BB5_415;
	bra.uni 	$L__BB5_419;
$L__BB5_433:
	and.b64  	%rd1635, %rd44, 3;
	setp.ne.s64 	%p1540, %rd1635, 0;
	@%p1540 bra 	$L__BB5_435;
	mul.wide.u32 	%rd1636, %r12466, 4;
	add.s64 	%rd1637, %rd2, %rd1636;
	ld.local.u32 	%r12466, [%rd1637+152];
$L__BB5_435:
	shl.b32 	%r626, %r12466, 3;
	shr.u64 	%rd45, %rd44, 35;
	and.b64  	%rd1638, %rd44, 17179869184;
	setp.eq.s64 	%p1541, %rd1638, 0;
	@%p1541 bra 	$L__BB5_437;
	shl.b64 	%rd1639, %rd45, 2;
	add.s64 	%rd1640, %rd2, %rd1639;
	ld.local.u32 	%r12467, [%rd1640+24];
	bra.uni 	$L__BB5_439;
$L__BB5_437:
	cvt.u32.u64 	%r12467, %rd45;
	and.b64  	%rd1641, %rd44, 12884901888;
	setp.ne.s64 	%p1542, %rd1641, 0;
	@%p1542 bra 	$L__BB5_439;
	shl.b64 	%rd1642, %rd45, 2;
	add.s64 	%rd1643, %rd2, %rd1642;
	ld.local.u32 	%r12467, [%rd1643+152];
$L__BB5_439:
	and.b32  	%r7066, %r621, 7;
	add.s32 	%r7067, %r626, %r7066;
	{ .reg .b32 tmp; mov.b64 {tmp, %r7068}, %rd44; }
	and.b32  	%r7069, %r7068, 7;
	shl.b32 	%r7070, %r12467, 3;
	or.b32  	%r7071, %r7070, %r7069;
	setp.ne.s32 	%p1543, %r7066, 0;
	setp.eq.s32 	%p1544, %r7069, 0;
	and.pred  	%p1545, %p1543, %p1544;
	selp.b32 	%r12472, %r7071, %r7067, %p1545;
	selp.b32 	%r12474, %r7067, %r7071, %p1545;
	and.b32  	%r7072, %r12472, 7;
	setp.ne.s32 	%p1546, %r7072, 0;
	@%p1546 bra 	$L__BB5_444;
$L__BB5_440:
	and.b32  	%r7073, %r12474, 7;
	setp.ne.s32 	%p1547, %r7073, 0;
	@%p1547 bra 	$L__BB5_449;
$L__BB5_441:
	shr.u32 	%r643, %r12474, 3;
	setp.gt.u32 	%p1548, %r12474, 65535;
	@%p1548 bra 	$L__BB5_446;
	shl.b32 	%r7075, %r643, 2;
	mov.u32 	%r7076, shared_mem;
	add.s32 	%r7077, %r7076, %r7075;
	add.s32 	%r644, %r7077, 65536;
	atom.shared.exch.b32 	%r645, [%r7077+65536], -1;
	setp.eq.s32 	%p1550, %r645, -1;
	@%p1550 bra 	$L__BB5_449;
	add.s32 	%r13411, %r13411, -1;
	atom.shared.exch.b32 	%r7078, [%r644], 0;
	mov.u32 	%r12474, %r645;
	bra.uni 	$L__BB5_448;
$L__BB5_444:
	cvt.u64.u32 	%rd1653, %r12474;
	shl.b64 	%rd1654, %rd1653, 32;
	cvt.u64.u32 	%rd1655, %r12472;
	or.b64  	%rd46, %rd1654, %rd1655;
	mul.wide.u32 	%rd1656, %r12472, 8;
	and.b32  	%r7091, %r12474, 7;
	cvt.u64.u32 	%rd1657, %r7091;
	mov.b64 	%rd1658, 56;
	cvt.u32.u64 	%r7092, %rd1658;
	cvt.u32.u64 	%r7093, %rd1656;
	and.b32  	%r7094, %r7093, %r7092;
	cvt.u32.u64 	%r7095, %rd1657;
	or.b32  	%r7096, %r7094, %r7095;
	mov.b64 	%rd1659, 9130730411292422402;
	shr.u64 	%rd1660, %rd1659, %r7096;
	mov.b64 	%rd1661, 1736168554312260608;
	shr.u64 	%rd1662, %rd1661, %r7096;
	mov.b64 	%rd1663, -506390041275138048;
	shr.u64 	%rd1664, %rd1663, %r7096;
	shl.b64 	%rd1665, %rd1664, 2;
	cvt.u32.u64 	%r7097, %rd1662;
	mov.b64 	%rd1666, 2;
	cvt.u32.u64 	%r7098, %rd1666;
	and.b32  	%r7099, %r7097, %r7098;
	cvt.u32.u64 	%r7100, %rd1660;
	mov.b64 	%rd1667, 1;
	cvt.u32.u64 	%r7101, %rd1667;
	and.b32  	%r7102, %r7100, %r7101;
	or.b32  	%r7103, %r7102, %r7099;
	cvt.u32.u64 	%r7104, %rd1665;
	mov.b64 	%rd1668, 4;
	cvt.u32.u64 	%r7105, %rd1668;
	and.b32  	%r7106, %r7104, %r7105;
	or.b32  	%r7107, %r7103, %r7106;
	mov.b16 	%rs90, 1;
	shl.b16 	%rs91, %rs90, %r7107;
	and.b16  	%rs92, %rs91, 29;
	setp.eq.s16 	%p1567, %rs92, 0;
	@%p1567 bra 	$L__BB5_460;
	add.s32 	%r639, %r12484, 1;
	st.local.u32 	[%rd2+280], %r639;
	shl.b32 	%r7108, %r12484, 3;
	cvt.u64.u32 	%rd1669, %r7108;
	and.b64  	%rd1670, %rd1669, 2040;
	add.s64 	%rd1671, %rd2, %rd1670;
	st.local.u64 	[%rd1671+288], %rd46;
	mov.u32 	%r12484, %r639;
	bra.uni 	$L__BB5_461;
$L__BB5_446:
	mul.wide.u32 	%rd1644, %r643, 4;
	add.s64 	%rd47, %rd4, %rd1644;
	atom.global.exch.b32 	%r646, [%rd47], -1;
	setp.eq.s32 	%p1549, %r646, -1;
	@%p1549 bra 	$L__BB5_449;
	atom.global.exch.b32 	%r7074, [%rd47], 0;
	mov.u32 	%r12474, %r646;
$L__BB5_448:
	and.b32  	%r7079, %r12474, 7;
	setp.eq.s32 	%p1551, %r7079, 0;
	@%p1551 bra 	$L__BB5_441;
$L__BB5_449:
	setp.lt.u32 	%p1552, %r12472, 65529;
	@%p1552 bra 	$L__BB5_454;
	and.b32  	%r652, %r12474, 4;
	setp.eq.s32 	%p1553, %r652, 0;
	and.b32  	%r7080, %r12474, 3;
	setp.ne.s32 	%p1554, %r7080, 0;
	and.pred  	%p1555, %p1553, %p1554;
	setp.gt.u32 	%p1556, %r12474, 65535;
	or.pred  	%p1557, %p1556, %p1555;
	@%p1557 bra 	$L__BB5_454;
	and.b32  	%r7081, %r12474, 7;
	setp.eq.s32 	%p1558, %r7081, 0;
	mov.u32 	%r12481, %r12474;
	mov.u32 	%r12482, %r12472;
	@%p1558 bra 	$L__BB5_459;
	@%p1553 bra 	$L__BB5_454;
	cvt.u64.u32 	%rd1645, %r12474;
	shl.b64 	%rd1646, %rd1645, 32;
	cvt.u64.u32 	%rd1647, %r12472;
	or.b64  	%rd1648, %rd1646, %rd1647;
	add.s32 	%r653, %r12484, 1;
	st.local.u32 	[%rd2+280], %r653;
	shl.b32 	%r7082, %r12484, 3;
	cvt.u64.u32 	%rd1649, %r7082;
	and.b64  	%rd1650, %rd1649, 2040;
	add.s64 	%rd1651, %rd2, %rd1650;
	st.local.u64 	[%rd1651+288], %rd1648;
	mov.u32 	%r12484, %r653;
	bra.uni 	$L__BB5_461;
$L__BB5_454:
	shr.u32 	%r654, %r12472, 3;
	setp.gt.u32 	%p1560, %r12472, 65535;
	@%p1560 bra 	$L__BB5_457;
	shl.b32 	%r7084, %r654, 2;
	mov.u32 	%r7085, shared_mem;
	add.s32 	%r7086, %r7085, %r7084;
	add.s32 	%r655, %r7086, 65536;
	atom.shared.exch.b32 	%r12481, [%r7086+65536], %r12474;
	setp.eq.s32 	%p1562, %r12481, -1;
	@%p1562 bra 	$L__BB5_461;
	add.s32 	%r13411, %r13411, -1;
	atom.shared.exch.b32 	%r7087, [%r655], 0;
	mov.u32 	%r12482, %r12474;
	bra.uni 	$L__BB5_459;
$L__BB5_457:
	mul.wide.u32 	%rd1652, %r654, 4;
	add.s64 	%rd48, %rd4, %rd1652;
	atom.global.exch.b32 	%r12481, [%rd48], %r12474;
	setp.eq.s32 	%p1561, %r12481, -1;
	@%p1561 bra 	$L__BB5_461;
	atom.global.exch.b32 	%r7083, [%rd48], 0;
	mov.u32 	%r12482, %r12474;
$L__BB5_459:
	and.b32  	%r7088, %r12481, 7;
	setp.ne.s32 	%p1563, %r7088, 0;
	and.b32  	%r7089, %r12482, 7;
	setp.eq.s32 	%p1564, %r7089, 0;
	and.pred  	%p1565, %p1563, %p1564;
	selp.b32 	%r12472, %r12482, %r12481, %p1565;
	selp.b32 	%r12474, %r12481, %r12482, %p1565;
	and.b32  	%r7090, %r12472, 7;
	setp.eq.s32 	%p1566, %r7090, 0;
	@%p1566 bra 	$L__BB5_440;
	bra.uni 	$L__BB5_444;
$L__BB5_460:
	add.s32 	%r640, %r12483, 1;
	st.local.u32 	[%rd2+2340], %r640;
	shl.b32 	%r7109, %r12483, 3;
	cvt.u64.u32 	%rd1672, %r7109;
	and.b64  	%rd1673, %rd1672, 2040;
	add.s64 	%rd1674, %rd2, %rd1673;
	st.local.u64 	[%rd1674+2344], %rd46;
	mov.u32 	%r12483, %r640;
$L__BB5_461:
	add.s32 	%r12464, %r12464, 1;
	ld.global.u32 	%r7110, [%rd31+36];
	setp.lt.u32 	%p1568, %r12464, %r7110;
	@%p1568 bra 	$L__BB5_421;
$L__BB5_462:
	ld.global.u32 	%r669, [%rd31+48];
	shr.u32 	%r12487, %r669, 3;
	and.b32  	%r7111, %r669, 4;
	setp.eq.s32 	%p1569, %r7111, 0;
	@%p1569 bra 	$L__BB5_464;
	mul.wide.u32 	%rd1675, %r12487, 4;
	add.s64 	%rd1676, %rd2, %rd1675;
	ld.local.u32 	%r12487, [%rd1676+24];
	bra.uni 	$L__BB5_466;
$L__BB5_464:
	and.b32  	%r7112, %r669, 3;
	setp.ne.s32 	%p1570, %r7112, 0;
	@%p1570 bra 	$L__BB5_466;
	mul.wide.u32 	%rd1677, %r12487, 4;
	add.s64 	%rd1678, %rd2, %rd1677;
	ld.local.u32 	%r12487, [%rd1678+152];
$L__BB5_466:
	and.b32  	%r7113, %r669, 7;
	shl.b32 	%r7114, %r12487, 3;
	or.b32  	%r7115, %r7114, %r7113;
	setp.ne.s32 	%p1571, %r7113, 0;
	and.b32  	%r7116, %r54, 7;
	setp.eq.s32 	%p1572, %r7116, 0;
	and.pred  	%p1573, %p1571, %p1572;
	selp.b32 	%r12492, %r54, %r7115, %p1573;
	selp.b32 	%r12494, %r7115, %r54, %p1573;
	and.b32  	%r7117, %r12492, 7;
	setp.ne.s32 	%p1574, %r7117, 0;
	@%p1574 bra 	$L__BB5_471;
$L__BB5_467:
	and.b32  	%r7118, %r12494, 7;
	setp.ne.s32 	%p1575, %r7118, 0;
	@%p1575 bra 	$L__BB5_477;
$L__BB5_468:
	shr.u32 	%r684, %r12494, 3;
	setp.gt.u32 	%p1576, %r12494, 65535;
	@%p1576 bra 	$L__BB5_474;
	shl.b32 	%r7120, %r684, 2;
	mov.u32 	%r7121, shared_mem;
	add.s32 	%r7122, %r7121, %r7120;
	add.s32 	%r685, %r7122, 65536;
	atom.shared.exch.b32 	%r686, [%r7122+65536], -1;
	setp.eq.s32 	%p1578, %r686, -1;
	@%p1578 bra 	$L__BB5_477;
	add.s32 	%r13411, %r13411, -1;
	atom.shared.exch.b32 	%r7123, [%r685], 0;
	mov.u32 	%r12494, %r686;
	bra.uni 	$L__BB5_476;
$L__BB5_471:
	cvt.u64.u32 	%rd1688, %r12494;
	shl.b64 	%rd1689, %rd1688, 32;
	cvt.u64.u32 	%rd1690, %r12492;
	or.b64  	%rd49, %rd1689, %rd1690;
	mul.wide.u32 	%rd1691, %r12492, 8;
	and.b32  	%r7138, %r12494, 7;
	cvt.u64.u32 	%rd1692, %r7138;
	mov.b64 	%rd1693, 56;
	cvt.u32.u64 	%r7139, %rd1693;
	cvt.u32.u64 	%r7140, %rd1691;
	and.b32  	%r7141, %r7140, %r7139;
	cvt.u32.u64 	%r7142, %rd1692;
	or.b32  	%r7143, %r7141, %r7142;
	mov.b64 	%rd1694, 9130730411292422402;
	shr.u64 	%rd1695, %rd1694, %r7143;
	mov.b64 	%rd1696, 1736168554312260608;
	shr.u64 	%rd1697, %rd1696, %r7143;
	mov.b64 	%rd1698, -506390041275138048;
	shr.u64 	%rd1699, %rd1698, %r7143;
	shl.b64 	%rd1700, %rd1699, 2;
	cvt.u32.u64 	%r7144, %rd1697;
	mov.b64 	%rd1701, 2;
	cvt.u32.u64 	%r7145, %rd1701;
	and.b32  	%r7146, %r7144, %r7145;
	cvt.u32.u64 	%r7147, %rd1695;
	mov.b64 	%rd1702, 1;
	cvt.u32.u64 	%r7148, %rd1702;
	and.b32  	%r7149, %r7147, %r7148;
	or.b32  	%r7150, %r7149, %r7146;
	cvt.u32.u64 	%r7151, %rd1700;
	mov.b64 	%rd1703, 4;
	cvt.u32.u64 	%r7152, %rd1703;
	and.b32  	%r7153, %r7151, %r7152;
	or.b32  	%r7154, %r7150, %r7153;
	mov.b16 	%rs93, 1;
	shl.b16 	%rs94, %rs93, %r7154;
	and.b16  	%rs95, %rs94, 29;
	setp.eq.s16 	%p1598, %rs95, 0;
	@%p1598 bra 	$L__BB5_473;
	ld.local.u32 	%r7155, [%rd2+280];
	add.s32 	%r7156, %r7155, 1;
	st.local.u32 	[%rd2+280], %r7156;
	shl.b32 	%r7157, %r7155, 3;
	cvt.u64.u32 	%rd1704, %r7157;
	and.b64  	%rd1705, %rd1704, 2040;
	add.s64 	%rd1706, %rd2, %rd1705;
	st.local.u64 	[%rd1706+288], %rd49;
	mov.pred 	%p4956, 0;
	bra.uni 	$L__BB5_1266;
$L__BB5_473:
	ld.local.u32 	%r7158, [%rd2+2340];
	add.s32 	%r7159, %r7158, 1;
	st.local.u32 	[%rd2+2340], %r7159;
	shl.b32 	%r7160, %r7158, 3;
	cvt.u64.u32 	%rd1707, %r7160;
	and.b64  	%rd1708, %rd1707, 2040;
	add.s64 	%rd1709, %rd2, %rd1708;
	st.local.u64 	[%rd1709+2344], %rd49;
	mov.pred 	%p4956, 0;
	bra.uni 	$L__BB5_1266;
$L__BB5_474:
	mul.wide.u32 	%rd1679, %r684, 4;
	add.s64 	%rd50, %rd4, %rd1679;
	atom.global.exch.b32 	%r687, [%rd50], -1;
	setp.eq.s32 	%p1577, %r687, -1;
	@%p1577 bra 	$L__BB5_477;
	atom.global.exch.b32 	%r7119, [%rd50], 0;
	mov.u32 	%r12494, %r687;
$L__BB5_476:
	and.b32  	%r7124, %r12494, 7;
	setp.eq.s32 	%p1579, %r7124, 0;
	@%p1579 bra 	$L__BB5_468;
$L__BB5_477:
	setp.lt.u32 	%p1580, %r12492, 65529;
	@%p1580 bra 	$L__BB5_482;
	and.b32  	%r693, %r12494, 4;
	setp.eq.s32 	%p1581, %r693, 0;
	and.b32  	%r7125, %r12494, 3;
	setp.ne.s32 	%p1582, %r7125, 0;
	and.pred  	%p1583, %p1581, %p1582;
	setp.gt.u32 	%p1584, %r12494, 65535;
	or.pred  	%p1585, %p1584, %p1583;
	@%p1585 bra 	$L__BB5_482;
	and.b32  	%r7126, %r12494, 7;
	setp.eq.s32 	%p1586, %r7126, 0;
	mov.u32 	%r12501, %r12494;
	mov.u32 	%r12502, %r12492;
	@%p1586 bra 	$L__BB5_487;
	setp.eq.s32 	%p1587, %r693, 0;
	@%p1587 bra 	$L__BB5_482;
	cvt.u64.u32 	%rd1680, %r12494;
	shl.b64 	%rd1681, %rd1680, 32;
	cvt.u64.u32 	%rd1682, %r12492;
	or.b64  	%rd1683, %rd1681, %rd1682;
	ld.local.u32 	%r7127, [%rd2+280];
	add.s32 	%r7128, %r7127, 1;
	st.local.u32 	[%rd2+280], %r7128;
	shl.b32 	%r7129, %r7127, 3;
	cvt.u64.u32 	%rd1684, %r7129;
	and.b64  	%rd1685, %rd1684, 2040;
	add.s64 	%rd1686, %rd2, %rd1685;
	st.local.u64 	[%rd1686+288], %rd1683;
	mov.pred 	%p4956, 0;
	bra.uni 	$L__BB5_1266;
$L__BB5_482:
	shr.u32 	%r694, %r12492, 3;
	setp.gt.u32 	%p1589, %r12492, 65535;
	@%p1589 bra 	$L__BB5_485;
	shl.b32 	%r7131, %r694, 2;
	mov.u32 	%r7132, shared_mem;
	add.s32 	%r7133, %r7132, %r7131;
	add.s32 	%r695, %r7133, 65536;
	atom.shared.exch.b32 	%r12501, [%r7133+65536], %r12494;
	setp.eq.s32 	%p1593, %r12501, -1;
	mov.pred 	%p4956, 0;
	@%p1593 bra 	$L__BB5_1266;
	add.s32 	%r13411, %r13411, -1;
	atom.shared.exch.b32 	%r7134, [%r695], 0;
	mov.u32 	%r12502, %r12494;
	bra.uni 	$L__BB5_487;
$L__BB5_485:
	mul.wide.u32 	%rd1687, %r694, 4;
	add.s64 	%rd51, %rd4, %rd1687;
	atom.global.exch.b32 	%r12501, [%rd51], %r12494;
	setp.eq.s32 	%p1591, %r12501, -1;
	mov.pred 	%p4956, 0;
	@%p1591 bra 	$L__BB5_1266;
	atom.global.exch.b32 	%r7130, [%rd51], 0;
	mov.u32 	%r12502, %r12494;
$L__BB5_487:
	and.b32  	%r7135, %r12501, 7;
	setp.ne.s32 	%p1594, %r7135, 0;
	and.b32  	%r7136, %r12502, 7;
	setp.eq.s32 	%p1595, %r7136, 0;
	and.pred  	%p1596, %p1594, %p1595;
	selp.b32 	%r12492, %r12502, %r12501, %p1596;
	selp.b32 	%r12494, %r12501, %r12502, %p1596;
	and.b32  	%r7137, %r12492, 7;
	setp.eq.s32 	%p1597, %r7137, 0;
	@%p1597 bra 	$L__BB5_467;
	bra.uni 	$L__BB5_471;
$L__BB5_488:
	setp.eq.s16 	%p70, %rs1, 2;
	@%p70 bra 	$L__BB5_1267;
	ld.local.v2.u32 	{%r6340, %r704}, [%rd2+2336];
	mov.b64 	%rd1196, {%r6340, %r704};
	sub.s32 	%r6341, %r6340, %r704;
	add.s32 	%r6342, %r6341, 256;
	sub.s32 	%r6343, 256, %r52;
	min.u32 	%r6344, %r6342, %r6343;
	setp.lt.u32 	%p1063, %r6344, 2;
	{ .reg .b32 tmp; mov.b64 {tmp, %r744}, %rd1196; }
	@%p1063 bra 	$L__BB5_1262;
	shr.u32 	%r706, %r54, 3;
	setp.gt.u32 	%p1064, %r54, 65535;
	@%p1064 bra 	$L__BB5_492;
	add.s32 	%r13412, %r13412, -1;
	shl.b32 	%r6345, %r706, 3;
	mov.u32 	%r6346, shared_mem;
	add.s32 	%r6347, %r6346, %r6345;
	atom.shared.exch.b64 	%rd4577, [%r6347], 0;
	bra.uni 	$L__BB5_493;
$L__BB5_492:
	mul.wide.u32 	%rd1197, %r706, 8;
	add.s64 	%rd1198, %rd1, %rd1197;
	atom.global.exch.b64 	%rd4577, [%rd1198+268435464], 0;
$L__BB5_493:
	cvt.u32.u64 	%r6348, %rd4577;
	{ .reg .b32 tmp; mov.b64 {tmp, %r709}, %rd4577; }
	and.b32  	%r710, %r55, 7;
	setp.ne.s32 	%p1065, %r710, 0;
	and.b32  	%r6349, %r6348, 7;
	setp.eq.s32 	%p1066, %r6349, 0;
	and.pred  	%p1067, %p1065, %p1066;
	selp.b32 	%r12508, %r6348, %r55, %p1067;
	selp.b32 	%r12510, %r55, %r6348, %p1067;
	and.b32  	%r6350, %r12508, 7;
	setp.ne.s32 	%p1068, %r6350, 0;
	@%p1068 bra 	$L__BB5_498;
$L__BB5_494:
	and.b32  	%r6351, %r12510, 7;
	setp.ne.s32 	%p1069, %r6351, 0;
	@%p1069 bra 	$L__BB5_503;
$L__BB5_495:
	shr.u32 	%r723, %r12510, 3;
	setp.gt.u32 	%p1070, %r12510, 65535;
	@%p1070 bra 	$L__BB5_500;
	shl.b32 	%r6353, %r723, 2;
	mov.u32 	%r6354, shared_mem;
	add.s32 	%r6355, %r6354, %r6353;
	add.s32 	%r724, %r6355, 65536;
	atom.shared.exch.b32 	%r725, [%r6355+65536], -1;
	setp.eq.s32 	%p1072, %r725, -1;
	@%p1072 bra 	$L__BB5_503;
	add.s32 	%r13411, %r13411, -1;
	atom.shared.exch.b32 	%r6356, [%r724], 0;
	mov.u32 	%r12510, %r725;
	bra.uni 	$L__BB5_502;
$L__BB5_498:
	cvt.u64.u32 	%rd1208, %r12510;
	shl.b64 	%rd1209, %rd1208, 32;
	cvt.u64.u32 	%rd1210, %r12508;
	or.b64  	%rd55, %rd1209, %rd1210;
	mul.wide.u32 	%rd1211, %r12508, 8;
	and.b32  	%r6369, %r12510, 7;
	cvt.u64.u32 	%rd1212, %r6369;
	mov.b64 	%rd1213, 56;
	cvt.u32.u64 	%r6370, %rd1213;
	cvt.u32.u64 	%r6371, %rd1211;
	and.b32  	%r6372, %r6371, %r6370;
	cvt.u32.u64 	%r6373, %rd1212;
	or.b32  	%r6374, %r6372, %r6373;
	mov.b64 	%rd1214, 9130730411292422402;
	shr.u64 	%rd1215, %rd1214, %r6374;
	mov.b64 	%rd1216, 1736168554312260608;
	shr.u64 	%rd1217, %rd1216, %r6374;
	mov.b64 	%rd1218, -506390041275138048;
	shr.u64 	%rd1219, %rd1218, %r6374;
	shl.b64 	%rd1220, %rd1219, 2;
	cvt.u32.u64 	%r6375, %rd1217;
	mov.b64 	%rd1221, 2;
	cvt.u32.u64 	%r6376, %rd1221;
	and.b32  	%r6377, %r6375, %r6376;
	cvt.u32.u64 	%r6378, %rd1215;
	mov.b64 	%rd1222, 1;
	cvt.u32.u64 	%r6379, %rd1222;
	and.b32  	%r6380, %r6378, %r6379;
	or.b32  	%r6381, %r6380, %r6377;
	cvt.u32.u64 	%r6382, %rd1220;
	mov.b64 	%rd1223, 4;
	cvt.u32.u64 	%r6383, %rd1223;
	and.b32  	%r6384, %r6382, %r6383;
	or.b32  	%r6385, %r6381, %r6384;
	mov.b16 	%rs70, 1;
	shl.b16 	%rs71, %rs70, %r6385;
	and.b16  	%rs72, %rs71, 29;
	setp.eq.s16 	%p1089, %rs72, 0;
	@%p1089 bra 	$L__BB5_514;
	add.s32 	%r719, %r52, 1;
	st.local.u32 	[%rd2+280], %r719;
	shl.b32 	%r6386, %r52, 3;
	cvt.u64.u32 	%rd1224, %r6386;
	and.b64  	%rd1225, %rd1224, 2040;
	add.s64 	%rd1226, %rd2, %rd1225;
	st.local.u64 	[%rd1226+288], %rd55;
	mov.u32 	%r52, %r719;
	bra.uni 	$L__BB5_515;
$L__BB5_500:
	mul.wide.u32 	%rd1199, %r723, 4;
	add.s64 	%rd56, %rd4, %rd1199;
	atom.global.exch.b32 	%r726, [%rd56], -1;
	setp.eq.s32 	%p1071, %r726, -1;
	@%p1071 bra 	$L__BB5_503;
	atom.global.exch.b32 	%r6352, [%rd56], 0;
	mov.u32 	%r12510, %r726;
$L__BB5_502:
	and.b32  	%r6357, %r12510, 7;
	setp.eq.s32 	%p1073, %r6357, 0;
	@%p1073 bra 	$L__BB5_495;
$L__BB5_503:
	setp.lt.u32 	%p1074, %r12508, 65529;
	@%p1074 bra 	$L__BB5_508;
	and.b32  	%r732, %r12510, 4;
	setp.eq.s32 	%p1075, %r732, 0;
	and.b32  	%r6358, %r12510, 3;
	setp.ne.s32 	%p1076, %r6358, 0;
	and.pred  	%p1077, %p1075, %p1076;
	setp.gt.u32 	%p1078, %r12510, 65535;
	or.pred  	%p1079, %p1078, %p1077;
	@%p1079 bra 	$L__BB5_508;
	and.b32  	%r6359, %r12510, 7;
	setp.eq.s32 	%p1080, %r6359, 0;
	mov.u32 	%r12517, %r12510;
	mov.u32 	%r12518, %r12508;
	@%p1080 bra 	$L__BB5_513;
	@%p1075 bra 	$L__BB5_508;
	cvt.u64.u32 	%rd1200, %r12510;
	shl.b64 	%rd1201, %rd1200, 32;
	cvt.u64.u32 	%rd1202, %r12508;
	or.b64  	%rd1203, %rd1201, %rd1202;
	add.s32 	%r733, %r52, 1;
	st.local.u32 	[%rd2+280], %r733;
	shl.b32 	%r6360, %r52, 3;
	cvt.u64.u32 	%rd1204, %r6360;
	and.b64  	%rd1205, %rd1204, 2040;
	add.s64 	%rd1206, %rd2, %rd1205;
	st.local.u64 	[%rd1206+288], %rd1203;
	mov.u32 	%r52, %r733;
	bra.uni 	$L__BB5_515;
$L__BB5_508:
	shr.u32 	%r734, %r12508, 3;
	setp.gt.u32 	%p1082, %r12508, 65535;
	@%p1082 bra 	$L__BB5_511;
	shl.b32 	%r6362, %r734, 2;
	mov.u32 	%r6363, shared_mem;
	add.s32 	%r6364, %r6363, %r6362;
	add.s32 	%r735, %r6364, 65536;
	atom.shared.exch.b32 	%r12517, [%r6364+65536], %r12510;
	setp.eq.s32 	%p1084, %r12517, -1;
	@%p1084 bra 	$L__BB5_515;
	add.s32 	%r13411, %r13411, -1;
	atom.shared.exch.b32 	%r6365, [%r735], 0;
	mov.u32 	%r12518, %r12510;
	bra.uni 	$L__BB5_513;
$L__BB5_511:
	mul.wide.u32 	%rd1207, %r734, 4;
	add.s64 	%rd57, %rd4, %rd1207;
	atom.global.exch.b32 	%r12517, [%rd57], %r12510;
	setp.eq.s32 	%p1083, %r12517, -1;
	@%p1083 bra 	$L__BB5_515;
	atom.global.exch.b32 	%r6361, [%rd57], 0;
	mov.u32 	%r12518, %r12510;
$L__BB5_513:
	and.b32  	%r6366, %r12517, 7;
	setp.ne.s32 	%p1085, %r6366, 0;
	and.b32  	%r6367, %r12518, 7;
	setp.eq.s32 	%p1086, %r6367, 0;
	and.pred  	%p1087, %p1085, %p1086;
	selp.b32 	%r12508, %r12518, %r12517, %p1087;
	selp.b32 	%r12510, %r12517, %r12518, %p1087;
	and.b32  	%r6368, %r12508, 7;
	setp.eq.s32 	%p1088, %r6368, 0;
	@%p1088 bra 	$L__BB5_494;
	bra.uni 	$L__BB5_498;
$L__BB5_514:
	add.s32 	%r744, %r704, 1;
	st.local.u32 	[%rd2+2340], %r744;
	shl.b32 	%r6387, %r704, 3;
	cvt.u64.u32 	%rd1227, %r6387;
	and.b64  	%rd1228, %rd1227, 2040;
	add.s64 	%rd1229, %rd2, %rd1228;
	st.local.u64 	[%rd1229+2344], %rd55;
$L__BB5_515:
	setp.ne.s32 	%p1090, %r710, 0;
	and.b32  	%r6388, %r709, 7;
	setp.eq.s32 	%p1091, %r6388, 0;
	and.pred  	%p1092, %p1090, %p1091;
	selp.b32 	%r12526, %r709, %r55, %p1092;
	selp.b32 	%r12528, %r55, %r709, %p1092;
	and.b32  	%r6389, %r12526, 7;
	setp.ne.s32 	%p1093, %r6389, 0;
	@%p1093 bra 	$L__BB5_520;
$L__BB5_516:
	and.b32  	%r6390, %r12528, 7;
	setp.ne.s32 	%p1094, %r6390, 0;
	@%p1094 bra 	$L__BB5_526;
$L__BB5_517:
	shr.u32 	%r757, %r12528, 3;
	setp.gt.u32 	%p1095, %r12528, 65535;
	@%p1095 bra 	$L__BB5_523;
	shl.b32 	%r6392, %r757, 2;
	mov.u32 	%r6393, shared_mem;
	add.s32 	%r6394, %r6393, %r6392;
	add.s32 	%r758, %r6394, 65536;
	atom.shared.exch.b32 	%r759, [%r6394+65536], -1;
	setp.eq.s32 	%p1097, %r759, -1;
	@%p1097 bra 	$L__BB5_526;
	add.s32 	%r13411, %r13411, -1;
	atom.shared.exch.b32 	%r6395, [%r758], 0;
	mov.u32 	%r12528, %r759;
	bra.uni 	$L__BB5_525;
$L__BB5_520:
	cvt.u64.u32 	%rd1239, %r12528;
	shl.b64 	%rd1240, %rd1239, 32;
	cvt.u64.u32 	%rd1241, %r12526;
	or.b64  	%rd58, %rd1240, %rd1241;
	mul.wide.u32 	%rd1242, %r12526, 8;
	and.b32  	%r6409, %r12528, 7;
	cvt.u64.u32 	%rd1243, %r6409;
	mov.b64 	%rd1244, 56;
	cvt.u32.u64 	%r6410, %rd1244;
	cvt.u32.u64 	%r6411, %rd1242;
	and.b32  	%r6412, %r6411, %r6410;
	cvt.u32.u64 	%r6413, %rd1243;
	or.b32  	%r6414, %r6412, %r6413;
	mov.b64 	%rd1245, 9130730411292422402;
	shr.u64 	%rd1246, %rd1245, %r6414;
	mov.b64 	%rd1247, 1736168554312260608;
	shr.u64 	%rd1248, %rd1247, %r6414;
	mov.b64 	%rd1249, -506390041275138048;
	shr.u64 	%rd1250, %rd1249, %r6414;
	shl.b64 	%rd1251, %rd1250, 2;
	cvt.u32.u64 	%r6415, %rd1248;
	mov.b64 	%rd1252, 2;
	cvt.u32.u64 	%r6416, %rd1252;
	and.b32  	%r6417, %r6415, %r6416;
	cvt.u32.u64 	%r6418, %rd1246;
	mov.b64 	%rd1253, 1;
	cvt.u32.u64 	%r6419, %rd1253;
	and.b32  	%r6420, %r6418, %r6419;
	or.b32  	%r6421, %r6420, %r6417;
	cvt.u32.u64 	%r6422, %rd1251;
	mov.b64 	%rd1254, 4;
	cvt.u32.u64 	%r6423, %rd1254;
	and.b32  	%r6424, %r6422, %r6423;
	or.b32  	%r6425, %r6421, %r6424;
	mov.b16 	%rs73, 1;
	shl.b16 	%rs74, %rs73, %r6425;
	and.b16  	%rs75, %rs74, 29;
	setp.eq.s16 	%p1117, %rs75, 0;
	@%p1117 bra 	$L__BB5_522;
	add.s32 	%r6426, %r52, 1;
	st.local.u32 	[%rd2+280], %r6426;
	shl.b32 	%r6427, %r52, 3;
	cvt.u64.u32 	%rd1255, %r6427;
	and.b64  	%rd1256, %rd1255, 2040;
	add.s64 	%rd1257, %rd2, %rd1256;
	st.local.u64 	[%rd1257+288], %rd58;
	mov.pred 	%p4956, 0;
	bra.uni 	$L__BB5_1266;
$L__BB5_522:
	add.s32 	%r6428, %r744, 1;
	st.local.u32 	[%rd2+2340], %r6428;
	shl.b32 	%r6429, %r744, 3;
	cvt.u64.u32 	%rd1258, %r6429;
	and.b64  	%rd1259, %rd1258, 2040;
	add.s64 	%rd1260, %rd2, %rd1259;
	st.local.u64 	[%rd1260+2344], %rd58;
	mov.pred 	%p4956, 0;
	bra.uni 	$L__BB5_1266;
$L__BB5_523:
	mul.wide.u32 	%rd1230, %r757, 4;
	add.s64 	%rd59, %rd4, %rd1230;
	atom.global.exch.b32 	%r760, [%rd59], -1;
	setp.eq.s32 	%p1096, %r760, -1;
	@%p1096 bra 	$L__BB5_526;
	atom.global.exch.b32 	%r6391, [%rd59], 0;
	mov.u32 	%r12528, %r760;
$L__BB5_525:
	and.b32  	%r6396, %r12528, 7;
	setp.eq.s32 	%p1098, %r6396, 0;
	@%p1098 bra 	$L__BB5_517;
$L__BB5_526:
	setp.lt.u32 	%p1099, %r12526, 65529;
	@%p1099 bra 	$L__BB5_531;
	and.b32  	%r766, %r12528, 4;
	setp.eq.s32 	%p1100, %r766, 0;
	and.b32  	%r6397, %r12528, 3;
	setp.ne.s32 	%p1101, %r6397, 0;
	and.pred  	%p1102, %p1100, %p1101;
	setp.gt.u32 	%p1103, %r12528, 65535;
	or.pred  	%p1104, %p1103, %p1102;
	@%p1104 bra 	$L__BB5_531;
	and.b32  	%r6398, %r12528, 7;
	setp.eq.s32 	%p1105, %r6398, 0;
	mov.u32 	%r12535, %r12528;
	mov.u32 	%r12536, %r12526;
	@%p1105 bra 	$L__BB5_536;
	setp.eq.s32 	%p1106, %r766, 0;
	@%p1106 bra 	$L__BB5_531;
	cvt.u64.u32 	%rd1231, %r12528;
	shl.b64 	%rd1232, %rd1231, 32;
	cvt.u64.u32 	%rd1233, %r12526;
	or.b64  	%rd1234, %rd1232, %rd1233;
	add.s32 	%r6399, %r52, 1;
	st.local.u32 	[%rd2+280], %r6399;
	shl.b32 	%r6400, %r52, 3;
	cvt.u64.u32 	%rd1235, %r6400;
	and.b64  	%rd1236, %rd1235, 2040;
	add.s64 	%rd1237, %rd2, %rd1236;
	st.local.u64 	[%rd1237+288], %rd1234;
	mov.pred 	%p4956, 0;
	bra.uni 	$L__BB5_1266;
$L__BB5_531:
	shr.u32 	%r767, %r12526, 3;
	setp.gt.u32 	%p1108, %r12526, 65535;
	@%p1108 bra 	$L__BB5_534;
	shl.b32 	%r6402, %r767, 2;
	mov.u32 	%r6403, shared_mem;
	add.s32 	%r6404, %r6403, %r6402;
	add.s32 	%r768, %r6404, 65536;
	atom.shared.exch.b32 	%r12535, [%r6404+65536], %r12528;
	setp.eq.s32 	%p1112, %r12535, -1;
	mov.pred 	%p4956, 0;
	@%p1112 bra 	$L__BB5_1266;
	add.s32 	%r13411, %r13411, -1;
	atom.shared.exch.b32 	%r6405, [%r768], 0;
	mov.u32 	%r12536, %r12528;
	bra.uni 	$L__BB5_536;
$L__BB5_534:
	mul.wide.u32 	%rd1238, %r767, 4;
	add.s64 	%rd60, %rd4, %rd1238;
	atom.global.exch.b32 	%r12535, [%rd60], %r12528;
	setp.eq.s32 	%p1110, %r12535, -1;
	mov.pred 	%p4956, 0;
	@%p1110 bra 	$L__BB5_1266;
	atom.global.exch.b32 	%r6401, [%rd60], 0;
	mov.u32 	%r12536, %r12528;
$L__BB5_536:
	and.b32  	%r6406, %r12535, 7;
	setp.ne.s32 	%p1113, %r6406, 0;
	and.b32  	%r6407, %r12536, 7;
	setp.eq.s32 	%p1114, %r6407, 0;
	and.pred  	%p1115, %p1113, %p1114;
	selp.b32 	%r12526, %r12536, %r12535, %p1115;
	selp.b32 	%r12528, %r12535, %r12536, %p1115;
	and.b32  	%r6408, %r12526, 7;
	setp.eq.s32 	%p1116, %r6408, 0;
	@%p1116 bra 	$L__BB5_516;
	bra.uni 	$L__BB5_520;
$L__BB5_537:
	mul.wide.u32 	%rd1130, %r779, 8;
	add.s64 	%rd1131, %rd1, %rd1130;
	atom.global.exch.b64 	%rd4578, [%rd1131+268435464], 0;
$L__BB5_538:
	shr.u32 	%r782, %r54, 3;
	setp.gt.u32 	%p1007, %r54, 65535;
	@%p1007 bra 	$L__BB5_540;
	add.s32 	%r13412, %r13412, -1;
	shl.b32 	%r6251, %r782, 3;
	mov.u32 	%r6252, shared_mem;
	add.s32 	%r6253, %r6252, %r6251;
	atom.shared.exch.b64 	%rd4579, [%r6253], 0;
	bra.uni 	$L__BB5_541;
$L__BB5_540:
	mul.wide.u32 	%rd1132, %r782, 8;
	add.s64 	%rd1133, %rd1, %rd1132;
	atom.global.exch.b64 	%rd4579, [%rd1133+268435464], 0;
$L__BB5_541:
	cvt.u32.u64 	%r6254, %rd4579;
	{ .reg .b32 tmp; mov.b64 {tmp, %r785}, %rd4579; }
	cvt.u32.u64 	%r6255, %rd4578;
	and.b32  	%r6256, %r6255, 7;
	setp.ne.s32 	%p1008, %r6256, 0;
	and.b32  	%r6257, %r6254, 7;
	setp.eq.s32 	%p1009, %r6257, 0;
	and.pred  	%p1010, %p1008, %p1009;
	selp.b32 	%r12543, %r6254, %r6255, %p1010;
	selp.b32 	%r12545, %r6255, %r6254, %p1010;
	and.b32  	%r6258, %r12543, 7;
	setp.ne.s32 	%p1011, %r6258, 0;
	@%p1011 bra 	$L__BB5_546;
$L__BB5_542:
	and.b32  	%r6259, %r12545, 7;
	setp.ne.s32 	%p1012, %r6259, 0;
	@%p1012 bra 	$L__BB5_551;
$L__BB5_543:
	shr.u32 	%r798, %r12545, 3;
	setp.gt.u32 	%p1013, %r12545, 65535;
	@%p1013 bra 	$L__BB5_548;
	shl.b32 	%r6261, %r798, 2;
	mov.u32 	%r6262, shared_mem;
	add.s32 	%r6263, %r6262, %r6261;
	add.s32 	%r799, %r6263, 65536;
	atom.shared.exch.b32 	%r800, [%r6263+65536], -1;
	setp.eq.s32 	%p1015, %r800, -1;
	@%p1015 bra 	$L__BB5_551;
	add.s32 	%r13411, %r13411, -1;
	atom.shared.exch.b32 	%r6264, [%r799], 0;
	mov.u32 	%r12545, %r800;
	bra.uni 	$L__BB5_550;
$L__BB5_546:
	cvt.u64.u32 	%rd1143, %r12545;
	shl.b64 	%rd1144, %rd1143, 32;
	cvt.u64.u32 	%rd1145, %r12543;
	or.b64  	%rd67, %rd1144, %rd1145;
	mul.wide.u32 	%rd1146, %r12543, 8;
	and.b32  	%r6277, %r12545, 7;
	cvt.u64.u32 	%rd1147, %r6277;
	mov.b64 	%rd1148, 56;
	cvt.u32.u64 	%r6278, %rd1148;
	cvt.u32.u64 	%r6279, %rd1146;
	and.b32  	%r6280, %r6279, %r6278;
	cvt.u32.u64 	%r6281, %rd1147;
	or.b32  	%r6282, %r6280, %r6281;
	mov.b64 	%rd1149, 9130730411292422402;
	shr.u64 	%rd1150, %rd1149, %r6282;
	mov.b64 	%rd1151, 1736168554312260608;
	shr.u64 	%rd1152, %rd1151, %r6282;
	mov.b64 	%rd1153, -506390041275138048;
	shr.u64 	%rd1154, %rd1153, %r6282;
	shl.b64 	%rd1155, %rd1154, 2;
	cvt.u32.u64 	%r6283, %rd1152;
	mov.b64 	%rd1156, 2;
	cvt.u32.u64 	%r6284, %rd1156;
	and.b32  	%r6285, %r6283, %r6284;
	cvt.u32.u64 	%r6286, %rd1150;
	mov.b64 	%rd1157, 1;
	cvt.u32.u64 	%r6287, %rd1157;
	and.b32  	%r6288, %r6286, %r6287;
	or.b32  	%r6289, %r6288, %r6285;
	cvt.u32.u64 	%r6290, %rd1155;
	mov.b64 	%rd1158, 4;
	cvt.u32.u64 	%r6291, %rd1158;
	and.b32  	%r6292, %r6290, %r6291;
	or.b32  	%r6293, %r6289, %r6292;
	mov.b16 	%rs64, 1;
	shl.b16 	%rs65, %rs64, %r6293;
	and.b16  	%rs66, %rs65, 29;
	setp.eq.s16 	%p1032, %rs66, 0;
	@%p1032 bra 	$L__BB5_562;
	add.s32 	%r794, %r52, 1;
	st.local.u32 	[%rd2+280], %r794;
	shl.b32 	%r6294, %r52, 3;
	cvt.u64.u32 	%rd1159, %r6294;
	and.b64  	%rd1160, %rd1159, 2040;
	add.s64 	%rd1161, %rd2, %rd1160;
	st.local.u64 	[%rd1161+288], %rd67;
	mov.u32 	%r52, %r794;
	bra.uni 	$L__BB5_563;
$L__BB5_548:
	mul.wide.u32 	%rd1134, %r798, 4;
	add.s64 	%rd68, %rd4, %rd1134;
	atom.global.exch.b32 	%r801, [%rd68], -1;
	setp.eq.s32 	%p1014, %r801, -1;
	@%p1014 bra 	$L__BB5_551;
	atom.global.exch.b32 	%r6260, [%rd68], 0;
	mov.u32 	%r12545, %r801;
$L__BB5_550:
	and.b32  	%r6265, %r12545, 7;
	setp.eq.s32 	%p1016, %r6265, 0;
	@%p1016 bra 	$L__BB5_543;
$L__BB5_551:
	setp.lt.u32 	%p1017, %r12543, 65529;
	@%p1017 bra 	$L__BB5_556;
	and.b32  	%r807, %r12545, 4;
	setp.eq.s32 	%p1018, %r807, 0;
	and.b32  	%r6266, %r12545, 3;
	setp.ne.s32 	%p1019, %r6266, 0;
	and.pred  	%p1020, %p1018, %p1019;
	setp.gt.u32 	%p1021, %r12545, 65535;
	or.pred  	%p1022, %p1021, %p1020;
	@%p1022 bra 	$L__BB5_556;
	and.b32  	%r6267, %r12545, 7;
	setp.eq.s32 	%p1023, %r6267, 0;
	mov.u32 	%r12552, %r12545;
	mov.u32 	%r12553, %r12543;
	@%p1023 bra 	$L__BB5_561;
	@%p1018 bra 	$L__BB5_556;
	cvt.u64.u32 	%rd1135, %r12545;
	shl.b64 	%rd1136, %rd1135, 32;
	cvt.u64.u32 	%rd1137, %r12543;
	or.b64  	%rd1138, %rd1136, %rd1137;
	add.s32 	%r808, %r52, 1;
	st.local.u32 	[%rd2+280], %r808;
	shl.b32 	%r6268, %r52, 3;
	cvt.u64.u32 	%rd1139, %r6268;
	and.b64  	%rd1140, %rd1139, 2040;
	add.s64 	%rd1141, %rd2, %rd1140;
	st.local.u64 	[%rd1141+288], %rd1138;
	mov.u32 	%r52, %r808;
	bra.uni 	$L__BB5_563;
$L__BB5_556:
	shr.u32 	%r809, %r12543, 3;
	setp.gt.u32 	%p1025, %r12543, 65535;
	@%p1025 bra 	$L__BB5_559;
	shl.b32 	%r6270, %r809, 2;
	mov.u32 	%r6271, shared_mem;
	add.s32 	%r6272, %r6271, %r6270;
	add.s32 	%r810, %r6272, 65536;
	atom.shared.exch.b32 	%r12552, [%r6272+65536], %r12545;
	setp.eq.s32 	%p1027, %r12552, -1;
	@%p1027 bra 	$L__BB5_563;
	add.s32 	%r13411, %r13411, -1;
	atom.shared.exch.b32 	%r6273, [%r810], 0;
	mov.u32 	%r12553, %r12545;
	bra.uni 	$L__BB5_561;
$L__BB5_559:
	mul.wide.u32 	%rd1142, %r809, 4;
	add.s64 	%rd69, %rd4, %rd1142;
	atom.global.exch.b32 	%r12552, [%rd69], %r12545;
	setp.eq.s32 	%p1026, %r12552, -1;
	@%p1026 bra 	$L__BB5_563;
	atom.global.exch.b32 	%r6269, [%rd69], 0;
	mov.u32 	%r12553, %r12545;
$L__BB5_561:
	and.b32  	%r6274, %r12552, 7;
	setp.ne.s32 	%p1028, %r6274, 0;
	and.b32  	%r6275, %r12553, 7;
	setp.eq.s32 	%p1029, %r6275, 0;
	and.pred  	%p1030, %p1028, %p1029;
	selp.b32 	%r12543, %r12553, %r12552, %p1030;
	selp.b32 	%r12545, %r12552, %r12553, %p1030;
	and.b32  	%r6276, %r12543, 7;
	setp.eq.s32 	%p1031, %r6276, 0;
	@%p1031 bra 	$L__BB5_542;
	bra.uni 	$L__BB5_546;
$L__BB5_562:
	add.s32 	%r819, %r777, 1;
	st.local.u32 	[%rd2+2340], %r819;
	shl.b32 	%r6295, %r777, 3;
	cvt.u64.u32 	%rd1162, %r6295;
	and.b64  	%rd1163, %rd1162, 2040;
	add.s64 	%rd1164, %rd2, %rd1163;
	st.local.u64 	[%rd1164+2344], %rd67;
$L__BB5_563:
	{ .reg .b32 tmp; mov.b64 {tmp, %r6296}, %rd4578; }
	and.b32  	%r6297, %r6296, 7;
	setp.ne.s32 	%p1033, %r6297, 0;
	and.b32  	%r6298, %r785, 7;
	setp.eq.s32 	%p1034, %r6298, 0;
	and.pred  	%p1035, %p1033, %p1034;
	selp.b32 	%r12561, %r785, %r6296, %p1035;
	selp.b32 	%r12563, %r6296, %r785, %p1035;
	and.b32  	%r6299, %r12561, 7;
	setp.ne.s32 	%p1036, %r6299, 0;
	@%p1036 bra 	$L__BB5_568;
$L__BB5_564:
	and.b32  	%r6300, %r12563, 7;
	setp.ne.s32 	%p1037, %r6300, 0;
	@%p1037 bra 	$L__BB5_574;
$L__BB5_565:
	shr.u32 	%r832, %r12563, 3;
	setp.gt.u32 	%p1038, %r12563, 65535;
	@%p1038 bra 	$L__BB5_571;
	shl.b32 	%r6302, %r832, 2;
	mov.u32 	%r6303, shared_mem;
	add.s32 	%r6304, %r6303, %r6302;
	add.s32 	%r833, %r6304, 65536;
	atom.shared.exch.b32 	%r834, [%r6304+65536], -1;
	setp.eq.s32 	%p1040, %r834, -1;
	@%p1040 bra 	$L__BB5_574;
	add.s32 	%r13411, %r13411, -1;
	atom.shared.exch.b32 	%r6305, [%r833], 0;
	mov.u32 	%r12563, %r834;
	bra.uni 	$L__BB5_573;
$L__BB5_568:
	cvt.u64.u32 	%rd1174, %r12563;
	shl.b64 	%rd1175, %rd1174, 32;
	cvt.u64.u32 	%rd1176, %r12561;
	or.b64  	%rd70, %rd1175, %rd1176;
	mul.wide.u32 	%rd1177, %r12561, 8;
	and.b32  	%r6319, %r12563, 7;
	cvt.u64.u32 	%rd1178, %r6319;
	mov.b64 	%rd1179, 56;
	cvt.u32.u64 	%r6320, %rd1179;
	cvt.u32.u64 	%r6321, %rd1177;
	and.b32  	%r6322, %r6321, %r6320;
	cvt.u32.u64 	%r6323, %rd1178;
	or.b32  	%r6324, %r6322, %r6323;
	mov.b64 	%rd1180, 9130730411292422402;
	shr.u64 	%rd1181, %rd1180, %r6324;
	mov.b64 	%rd1182, 1736168554312260608;
	shr.u64 	%rd1183, %rd1182, %r6324;
	mov.b64 	%rd1184, -506390041275138048;
	shr.u64 	%rd1185, %rd1184, %r6324;
	shl.b64 	%rd1186, %rd1185, 2;
	cvt.u32.u64 	%r6325, %rd1183;
	mov.b64 	%rd1187, 2;
	cvt.u32.u64 	%r6326, %rd1187;
	and.b32  	%r6327, %r6325, %r6326;
	cvt.u32.u64 	%r6328, %rd1181;
	mov.b64 	%rd1188, 1;
	cvt.u32.u64 	%r6329, %rd1188;
	and.b32  	%r6330, %r6328, %r6329;
	or.b32  	%r6331, %r6330, %r6327;
	cvt.u32.u64 	%r6332, %rd1186;
	mov.b64 	%rd1189, 4;
	cvt.u32.u64 	%r6333, %rd1189;
	and.b32  	%r6334, %r6332, %r6333;
	or.b32  	%r6335, %r6331, %r6334;
	mov.b16 	%rs67, 1;
	shl.b16 	%rs68, %rs67, %r6335;
	and.b16  	%rs69, %rs68, 29;
	setp.eq.s16 	%p1060, %rs69, 0;
	@%p1060 bra 	$L__BB5_570;
	add.s32 	%r6336, %r52, 1;
	st.local.u32 	[%rd2+280], %r6336;
	shl.b32 	%r6337, %r52, 3;
	cvt.u64.u32 	%rd1190, %r6337;
	and.b64  	%rd1191, %rd1190, 2040;
	add.s64 	%rd1192, %rd2, %rd1191;
	st.local.u64 	[%rd1192+288], %rd70;
	mov.pred 	%p4956, 0;
	bra.uni 	$L__BB5_1266;
$L__BB5_570:
	add.s32 	%r6338, %r819, 1;
	st.local.u32 	[%rd2+2340], %r6338;
	shl.b32 	%r6339, %r819, 3;
	cvt.u64.u32 	%rd1193, %r6339;
	and.b64  	%rd1194, %rd1193, 2040;
	add.s64 	%rd1195, %rd2, %rd1194;
	st.local.u64 	[%rd1195+2344], %rd70;
	mov.pred 	%p4956, 0;
	bra.uni 	$L__BB5_1266;
$L__BB5_571:
	mul.wide.u32 	%rd1165, %r832, 4;
	add.s64 	%rd71, %rd4, %rd1165;
	atom.global.exch.b32 	%r835, [%rd71], -1;
	setp.eq.s32 	%p1039, %r835, -1;
	@%p1039 bra 	$L__BB5_574;
	atom.global.exch.b32 	%r6301, [%rd71], 0;
	mov.u32 	%r12563, %r835;
$L__BB5_573:
	and.b32  	%r6306, %r12563, 7;
	setp.eq.s32 	%p1041, %r6306, 0;
	@%p1041 bra 	$L__BB5_565;
$L__BB5_574:
	setp.lt.u32 	%p1042, %r12561, 65529;
	@%p1042 bra 	$L__BB5_579;
	and.b32  	%r841, %r12563, 4;
	setp.eq.s32 	%p1043, %r841, 0;
	and.b32  	%r6307, %r12563, 3;
	setp.ne.s32 	%p1044, %r6307, 0;
	and.pred  	%p1045, %p1043, %p1044;
	setp.gt.u32 	%p1046, %r12563, 65535;
	or.pred  	%p1047, %p1046, %p1045;
	@%p1047 bra 	$L__BB5_579;
	and.b32  	%r6308, %r12563, 7;
	setp.eq.s32 	%p1048, %r6308, 0;
	mov.u32 	%r12570, %r12563;
	mov.u32 	%r12571, %r12561;
	@%p1048 bra 	$L__BB5_584;
	setp.eq.s32 	%p1049, %r841, 0;
	@%p1049 bra 	$L__BB5_579;
	cvt.u64.u32 	%rd1166, %r12563;
	shl.b64 	%rd1167, %rd1166, 32;
	cvt.u64.u32 	%rd1168, %r12561;
	or.b64  	%rd1169, %rd1167, %rd1168;
	add.s32 	%r6309, %r52, 1;
	st.local.u32 	[%rd2+280], %r6309;
	shl.b32 	%r6310, %r52, 3;
	cvt.u64.u32 	%rd1170, %r6310;
	and.b64  	%rd1171, %rd1170, 2040;
	add.s64 	%rd1172, %rd2, %rd1171;
	st.local.u64 	[%rd1172+288], %rd1169;
	mov.pred 	%p4956, 0;
	bra.uni 	$L__BB5_1266;
$L__BB5_579:
	shr.u32 	%r842, %r12561, 3;
	setp.gt.u32 	%p1051, %r12561, 65535;
	@%p1051 bra 	$L__BB5_582;
	shl.b32 	%r6312, %r842, 2;
	mov.u32 	%r6313, shared_mem;
	add.s32 	%r6314, %r6313, %r6312;
	add.s32 	%r843, %r6314, 65536;
	atom.shared.exch.b32 	%r12570, [%r6314+65536], %r12563;
	setp.eq.s32 	%p1055, %r12570, -1;
	mov.pred 	%p4956, 0;
	@%p1055 bra 	$L__BB5_1266;
	add.s32 	%r13411, %r13411, -1;
	atom.shared.exch.b32 	%r6315, [%r843], 0;
	mov.u32 	%r12571, %r12563;
	bra.uni 	$L__BB5_584;
$L__BB5_582:
	mul.wide.u32 	%rd1173, %r842, 4;
	add.s64 	%rd72, %rd4, %rd1173;
	atom.global.exch.b32 	%r12570, [%rd72], %r12563;
	setp.eq.s32 	%p1053, %r12570, -1;
	mov.pred 	%p4956, 0;
	@%p1053 bra 	$L__BB5_1266;
	atom.global.exch.b32 	%r6311, [%rd72], 0;
	mov.u32 	%r12571, %r12563;
$L__BB5_584:
	and.b32  	%r6316, %r12570, 7;
	setp.ne.s32 	%p1056, %r6316, 0;
	and.b32  	%r6317, %r12571, 7;
	setp.eq.s32 	%p1057, %r6317, 0;
	and.pred  	%p1058, %p1056, %p1057;
	selp.b32 	%r12561, %r12571, %r12570, %p1058;
	selp.b32 	%r12563, %r12570, %r12571, %p1058;
	and.b32  	%r6318, %r12561, 7;
	setp.eq.s32 	%p1059, %r6318, 0;
	@%p1059 bra 	$L__BB5_564;
	bra.uni 	$L__BB5_568;
$L__BB5_585:
	ld.local.v2.u32 	{%r5595, %r5596}, [%rd2+2336];
	sub.s32 	%r5597, %r5595, %r5596;
	add.s32 	%r5598, %r5597, 256;
	sub.s32 	%r5599, 256, %r52;
	min.u32 	%r852, %r5598, %r5599;
	ld.local.u8 	%rs51, [%rd2+20];
	setp.eq.s16 	%p609, %rs51, 0;
	@%p609 bra 	$L__BB5_594;
	ld.global.u32 	%r12572, [%rd10];
	mov.b32 	%r12610, 0;
$L__BB5_587:
	and.b32  	%r5601, %r12572, 16383;
	add.s32 	%r856, %r5601, %r43;
	mul.wide.u32 	%rd781, %r856, 8;
	add.s64 	%rd782, %rd1, %rd781;
	ld.global.u64 	%rd783, [%rd782+268435464];
	add.s32 	%r12572, %r12572, 1;
	st.global.u32 	[%rd10], %r12572;
	setp.lt.u32 	%p610, %r856, 8192;
	setp.ne.s64 	%p611, %rd783, 0;
	or.pred  	%p612, %p610, %p611;
	@%p612 bra 	$L__BB5_589;
	add.s32 	%r858, %r12610, 1;
	mul.wide.u32 	%rd785, %r12610, 4;
	add.s64 	%rd786, %rd2, %rd785;
	st.local.u32 	[%rd786+24], %r856;
	mov.u32 	%r12610, %r858;
$L__BB5_589:
	setp.lt.u32 	%p613, %r12610, 4;
	@%p613 bra 	$L__BB5_587;
	ld.global.u32 	%r12575, [%rd10+131072];
	mov.b32 	%r12577, 0;
$L__BB5_591:
	and.b32  	%r5603, %r12575, 16383;
	add.s32 	%r863, %r5603, %r43;
	mul.wide.u32 	%rd787, %r863, 4;
	add.s64 	%rd788, %rd4, %rd787;
	ld.global.u32 	%r5604, [%rd788];
	add.s32 	%r12575, %r12575, 1;
	st.global.u32 	[%rd10+131072], %r12575;
	setp.lt.u32 	%p614, %r863, 8192;
	setp.ne.s32 	%p615, %r5604, 0;
	or.pred  	%p616, %p614, %p615;
	@%p616 bra 	$L__BB5_593;
	add.s32 	%r865, %r12577, 1;
	mul.wide.u32 	%rd789, %r12577, 4;
	add.s64 	%rd790, %rd2, %rd789;
	st.local.u32 	[%rd790+152], %r863;
	mov.u32 	%r12577, %r865;
$L__BB5_593:
	setp.lt.u32 	%p618, %r12577, 4;
	mov.pred 	%p4949, 0;
	@%p618 bra 	$L__BB5_591;
	bra.uni 	$L__BB5_775;
$L__BB5_594:
	ld.local.u32 	%r867, [%rd2+4];
	shl.b32 	%r868, %r867, 8;
	and.b32  	%r5607, %r868, 7936;
	add.s32 	%r869, %r5607, %r1;
	shl.b32 	%r5608, %r867, 11;
	and.b32  	%r5609, %r5608, 63488;
	add.s32 	%r5610, %r3, %r5609;
	ld.shared.u64 	%rd791, [%r5610];
	setp.eq.s32 	%p619, %r869, 0;
	setp.ne.s64 	%p620, %rd791, 0;
	mov.b32 	%r12579, 0;
	or.pred  	%p621, %p619, %p620;
	@%p621 bra 	$L__BB5_596;
	st.local.u32 	[%rd2+24], %r869;
	mov.b32 	%r12579, 1;
$L__BB5_596:
	add.s32 	%r5612, %r868, 256;
	and.b32  	%r5613, %r5612, 7936;
	add.s32 	%r871, %r5613, %r1;
	shl.b32 	%r5614, %r5612, 3;
	and.b32  	%r5615, %r5614, 63488;
	add.s32 	%r5616, %r3, %r5615;
	ld.shared.u64 	%rd793, [%r5616];
	setp.eq.s32 	%p622, %r871, 0;
	setp.ne.s64 	%p623, %rd793, 0;
	or.pred  	%p624, %p622, %p623;
	@%p624 bra 	$L__BB5_598;
	add.s32 	%r872, %r12579, 1;
	mul.wide.u32 	%rd795, %r12579, 4;
	add.s64 	%rd796, %rd2, %rd795;
	st.local.u32 	[%rd796+24], %r871;
	mov.u32 	%r12579, %r872;
$L__BB5_598:
	add.s32 	%r5617, %r868, 512;
	and.b32  	%r5618, %r5617, 7936;
	add.s32 	%r874, %r5618, %r1;
	shl.b32 	%r5619, %r5617, 3;
	and.b32  	%r5620, %r5619, 63488;
	add.s32 	%r5621, %r3, %r5620;
	ld.shared.u64 	%rd797, [%r5621];
	setp.eq.s32 	%p625, %r874, 0;
	setp.ne.s64 	%p626, %rd797, 0;
	or.pred  	%p627, %p625, %p626;
	@%p627 bra 	$L__BB5_600;
	add.s32 	%r875, %r12579, 1;
	mul.wide.u32 	%rd799, %r12579, 4;
	add.s64 	%rd800, %rd2, %rd799;
	st.local.u32 	[%rd800+24], %r874;
	mov.u32 	%r12579, %r875;
$L__BB5_600:
	add.s32 	%r12609, %r867, 4;
	add.s32 	%r5622, %r868, 768;
	and.b32  	%r5623, %r5622, 7936;
	add.s32 	%r878, %r5623, %r1;
	shl.b32 	%r5624, %r5622, 3;
	and.b32  	%r5625, %r5624, 63488;
	add.s32 	%r5626, %r3, %r5625;
	ld.shared.u64 	%rd801, [%r5626];
	setp.eq.s32 	%p628, %r878, 0;
	setp.ne.s64 	%p629, %rd801, 0;
	or.pred  	%p630, %p628, %p629;
	@%p630 bra 	$L__BB5_602;
	add.s32 	%r879, %r12579, 1;
	mul.wide.u32 	%rd803, %r12579, 4;
	add.s64 	%rd804, %rd2, %rd803;
	st.local.u32 	[%rd804+24], %r878;
	mov.u32 	%r12579, %r879;
$L__BB5_602:
	setp.gt.u32 	%p631, %r12579, 3;
	mov.b32 	%r12610, 4;
	@%p631 bra 	$L__BB5_684;
	add.s32 	%r881, %r867, 5;
	shl.b32 	%r5628, %r12609, 8;
	and.b32  	%r5629, %r5628, 7936;
	add.s32 	%r882, %r5629, %r1;
	shl.b32 	%r5630, %r12609, 11;
	and.b32  	%r5631, %r5630, 63488;
	add.s32 	%r5632, %r3, %r5631;
	ld.shared.u64 	%rd805, [%r5632];
	setp.eq.s32 	%p632, %r882, 0;
	setp.ne.s64 	%p633, %rd805, 0;
	or.pred  	%p634, %p632, %p633;
	@%p634 bra 	$L__BB5_605;
	add.s32 	%r883, %r12579, 1;
	mul.wide.u32 	%rd807, %r12579, 4;
	add.s64 	%rd808, %rd2, %rd807;
	st.local.u32 	[%rd808+24], %r882;
	mov.u32 	%r12579, %r883;
$L__BB5_605:
	setp.gt.u32 	%p635, %r12579, 3;
	mov.u32 	%r12609, %r881;
	@%p635 bra 	$L__BB5_684;
	add.s32 	%r12609, %r867, 6;
	shl.b32 	%r5634, %r881, 8;
	and.b32  	%r5635, %r5634, 7936;
	add.s32 	%r886, %r5635, %r1;
	shl.b32 	%r5636, %r881, 11;
	and.b32  	%r5637, %r5636, 63488;
	add.s32 	%r5638, %r3, %r5637;
	ld.shared.u64 	%rd809, [%r5638];
	setp.eq.s32 	%p636, %r886, 0;
	setp.ne.s64 	%p637, %rd809, 0;
	or.pred  	%p638, %p636, %p637;
	@%p638 bra 	$L__BB5_608;
	add.s32 	%r887, %r12579, 1;
	mul.wide.u32 	%rd811, %r12579, 4;
	add.s64 	%rd812, %rd2, %rd811;
	st.local.u32 	[%rd812+24], %r886;
	mov.u32 	%r12579, %r887;
$L__BB5_608:
	setp.gt.u32 	%p639, %r12579, 3;
	@%p639 bra 	$L__BB5_684;
	add.s32 	%r889, %r867, 7;
	shl.b32 	%r5640, %r12609, 8;
	and.b32  	%r5641, %r5640, 7936;
	add.s32 	%r890, %r5641, %r1;
	shl.b32 	%r5642, %r12609, 11;
	and.b32  	%r5643, %r5642, 63488;
	add.s32 	%r5644, %r3, %r5643;
	ld.shared.u64 	%rd813, [%r5644];
	setp.eq.s32 	%p640, %r890, 0;
	setp.ne.s64 	%p641, %rd813, 0;
	or.pred  	%p642, %p640, %p641;
	@%p642 bra 	$L__BB5_611;
	add.s32 	%r891, %r12579, 1;
	mul.wide.u32 	%rd815, %r12579, 4;
	add.s64 	%rd816, %rd2, %rd815;
	st.local.u32 	[%rd816+24], %r890;
	mov.u32 	%r12579, %r891;
$L__BB5_611:
	setp.gt.u32 	%p643, %r12579, 3;
	mov.u32 	%r12609, %r889;
	@%p643 bra 	$L__BB5_684;
	add.s32 	%r12609, %r867, 8;
	shl.b32 	%r5646, %r889, 8;
	and.b32  	%r5647, %r5646, 7936;
	add.s32 	%r894, %r5647, %r1;
	shl.b32 	%r5648, %r889, 11;
	and.b32  	%r5649, %r5648, 63488;
	add.s32 	%r5650, %r3, %r5649;
	ld.shared.u64 	%rd817, [%r5650];
	setp.eq.s32 	%p644, %r894, 0;
	setp.ne.s64 	%p645, %rd817, 0;
	or.pred  	%p646, %p644, %p645;
	@%p646 bra 	$L__BB5_614;
	add.s32 	%r895, %r12579, 1;
	mul.wide.u32 	%rd819, %r12579, 4;
	add.s64 	%rd820, %rd2, %rd819;
	st.local.u32 	[%rd820+24], %r894;
	mov.u32 	%r12579, %r895;
$L__BB5_614:
	setp.gt.u32 	%p647, %r12579, 3;
	@%p647 bra 	$L__BB5_684;
	add.s32 	%r897, %r867, 9;
	shl.b32 	%r5652, %r12609, 8;
	and.b32  	%r5653, %r5652, 7936;
	add.s32 	%r898, %r5653, %r1;
	shl.b32 	%r5654, %r12609, 11;
	and.b32  	%r5655, %r5654, 63488;
	add.s32 	%r5656, %r3, %r5655;
	ld.shared.u64 	%rd821, [%r5656];
	setp.eq.s32 	%p648, %r898, 0;
	setp.ne.s64 	%p649, %rd821, 0;
	or.pred  	%p650, %p648, %p649;
	@%p650 bra 	$L__BB5_617;
	add.s32 	%r899, %r12579, 1;
	mul.wide.u32 	%rd823, %r12579, 4;
	add.s64 	%rd824, %rd2, %rd823;
	st.local.u32 	[%rd824+24], %r898;
	mov.u32 	%r12579, %r899;
$L__BB5_617:
	setp.gt.u32 	%p651, %r12579, 3;
	mov.u32 	%r12609, %r897;
	@%p651 bra 	$L__BB5_684;
	add.s32 	%r12609, %r867, 10;
	shl.b32 	%r5658, %r897, 8;
	and.b32  	%r5659, %r5658, 7936;
	add.s32 	%r902, %r5659, %r1;
	shl.b32 	%r5660, %r897, 11;
	and.b32  	%r5661, %r5660, 63488;
	add.s32 	%r5662, %r3, %r5661;
	ld.shared.u64 	%rd825, [%r5662];
	setp.eq.s32 	%p652, %r902, 0;
	setp.ne.s64 	%p653, %rd825, 0;
	or.pred  	%p654, %p652, %p653;
	@%p654 bra 	$L__BB5_620;
	add.s32 	%r903, %r12579, 1;
	mul.wide.u32 	%rd827, %r12579, 4;
	add.s64 	%rd828, %rd2, %rd827;
	st.local.u32 	[%rd828+24], %r902;
	mov.u32 	%r12579, %r903;
$L__BB5_620:
	setp.gt.u32 	%p655, %r12579, 3;
	@%p655 bra 	$L__BB5_684;
	add.s32 	%r905, %r867, 11;
	shl.b32 	%r5664, %r12609, 8;
	and.b32  	%r5665, %r5664, 7936;
	add.s32 	%r906, %r5665, %r1;
	shl.b32 	%r5666, %r12609, 11;
	and.b32  	%r5667, %r5666, 63488;
	add.s32 	%r5668, %r3, %r5667;
	ld.shared.u64 	%rd829, [%r5668];
	setp.eq.s32 	%p656, %r906, 0;
	setp.ne.s64 	%p657, %rd829, 0;
	or.pred  	%p658, %p656, %p657;
	@%p658 bra 	$L__BB5_623;
	add.s32 	%r907, %r12579, 1;
	mul.wide.u32 	%rd831, %r12579, 4;
	add.s64 	%rd832, %rd2, %rd831;
	st.local.u32 	[%rd832+24], %r906;
	mov.u32 	%r12579, %r907;
$L__BB5_623:
	setp.gt.u32 	%p659, %r12579, 3;
	mov.u32 	%r12609, %r905;
	@%p659 bra 	$L__BB5_684;
	add.s32 	%r12609, %r867, 12;
	shl.b32 	%r5670, %r905, 8;
	and.b32  	%r5671, %r5670, 7936;
	add.s32 	%r910, %r5671, %r1;
	shl.b32 	%r5672, %r905, 11;
	and.b32  	%r5673, %r5672, 63488;
	add.s32 	%r5674, %r3, %r5673;
	ld.shared.u64 	%rd833, [%r5674];
	setp.eq.s32 	%p660, %r910, 0;
	setp.ne.s64 	%p661, %rd833, 0;
	or.pred  	%p662, %p660, %p661;
	@%p662 bra 	$L__BB5_626;
	add.s32 	%r911, %r12579, 1;
	mul.wide.u32 	%rd835, %r12579, 4;
	add.s64 	%rd836, %rd2, %rd835;
	st.local.u32 	[%rd836+24], %r910;
	mov.u32 	%r12579, %r911;
$L__BB5_626:
	setp.gt.u32 	%p663, %r12579, 3;
	@%p663 bra 	$L__BB5_684;
	add.s32 	%r913, %r867, 13;
	shl.b32 	%r5676, %r12609, 8;
	and.b32  	%r5677, %r5676, 7936;
	add.s32 	%r914, %r5677, %r1;
	shl.b32 	%r5678, %r12609, 11;
	and.b32  	%r5679, %r5678, 63488;
	add.s32 	%r5680, %r3, %r5679;
	ld.shared.u64 	%rd837, [%r5680];
	setp.eq.s32 	%p664, %r914, 0;
	setp.ne.s64 	%p665, %rd837, 0;
	or.pred  	%p666, %p664, %p665;
	@%p666 bra 	$L__BB5_629;
	add.s32 	%r915, %r12579, 1;
	mul.wide.u32 	%rd839, %r12579, 4;
	add.s64 	%rd840, %rd2, %rd839;
	st.local.u32 	[%rd840+24], %r914;
	mov.u32 	%r12579, %r915;
$L__BB5_629:
	setp.gt.u32 	%p667, %r12579, 3;
	mov.u32 	%r12609, %r913;
	@%p667 bra 	$L__BB5_684;
	add.s32 	%r12609, %r867, 14;
	shl.b32 	%r5682, %r913, 8;
	and.b32  	%r5683, %r5682, 7936;
	add.s32 	%r918, %r5683, %r1;
	shl.b32 	%r5684, %r913, 11;
	and.b32  	%r5685, %r5684, 63488;
	add.s32 	%r5686, %r3, %r5685;
	ld.shared.u64 	%rd841, [%r5686];
	setp.eq.s32 	%p668, %r918, 0;
	setp.ne.s64 	%p669, %rd841, 0;
	or.pred  	%p670, %p668, %p669;
	@%p670 bra 	$L__BB5_632;
	add.s32 	%r919, %r12579, 1;
	mul.wide.u32 	%rd843, %r12579, 4;
	add.s64 	%rd844, %rd2, %rd843;
	st.local.u32 	[%rd844+24], %r918;
	mov.u32 	%r12579, %r919;
$L__BB5_632:
	setp.gt.u32 	%p671, %r12579, 3;
	@%p671 bra 	$L__BB5_684;
	add.s32 	%r921, %r867, 15;
	shl.b32 	%r5688, %r12609, 8;
	and.b32  	%r5689, %r5688, 7936;
	add.s32 	%r922, %r5689, %r1;
	shl.b32 	%r5690, %r12609, 11;
	and.b32  	%r5691, %r5690, 63488;
	add.s32 	%r5692, %r3, %r5691;
	ld.shared.u64 	%rd845, [%r5692];
	setp.eq.s32 	%p672, %r922, 0;
	setp.ne.s64 	%p673, %rd845, 0;
	or.pred  	%p674, %p672, %p673;
	@%p674 bra 	$L__BB5_635;
	add.s32 	%r923, %r12579, 1;
	mul.wide.u32 	%rd847, %r12579, 4;
	add.s64 	%rd848, %rd2, %rd847;
	st.local.u32 	[%rd848+24], %r922;
	mov.u32 	%r12579, %r923;
$L__BB5_635:
	setp.gt.u32 	%p675, %r12579, 3;
	mov.u32 	%r12609, %r921;
	@%p675 bra 	$L__BB5_684;
	add.s32 	%r12609, %r867, 16;
	shl.b32 	%r5694, %r921, 8;
	and.b32  	%r5695, %r5694, 7936;
	add.s32 	%r926, %r5695, %r1;
	shl.b32 	%r5696, %r921, 11;
	and.b32  	%r5697, %r5696, 63488;
	add.s32 	%r5698, %r3, %r5697;
	ld.shared.u64 	%rd849, [%r5698];
	setp.eq.s32 	%p676, %r926, 0;
	setp.ne.s64 	%p677, %rd849, 0;
	or.pred  	%p678, %p676, %p677;
	@%p678 bra 	$L__BB5_638;
	add.s32 	%r927, %r12579, 1;
	mul.wide.u32 	%rd851, %r12579, 4;
	add.s64 	%rd852, %rd2, %rd851;
	st.local.u32 	[%rd852+24], %r926;
	mov.u32 	%r12579, %r927;
$L__BB5_638:
	setp.gt.u32 	%p679, %r12579, 3;
	@%p679 bra 	$L__BB5_684;
	add.s32 	%r929, %r867, 17;
	shl.b32 	%r5700, %r12609, 8;
	and.b32  	%r5701, %r5700, 7936;
	add.s32 	%r930, %r5701, %r1;
	shl.b32 	%r5702, %r12609, 11;
	and.b32  	%r5703, %r5702, 63488;
	add.s32 	%r5704, %r3, %r5703;
	ld.shared.u64 	%rd853, [%r5704];
	setp.eq.s32 	%p680, %r930, 0;
	setp.ne.s64 	%p681, %rd853, 0;
	or.pred  	%p682, %p680, %p681;
	@%p682 bra 	$L__BB5_641;
	add.s32 	%r931, %r12579, 1;
	mul.wide.u32 	%rd855, %r12579, 4;
	add.s64 	%rd856, %rd2, %rd855;
	st.local.u32 	[%rd856+24], %r930;
	mov.u32 	%r12579, %r931;
$L__BB5_641:
	setp.gt.u32 	%p683, %r12579, 3;
	mov.u32 	%r12609, %r929;
	@%p683 bra 	$L__BB5_684;
	add.s32 	%r12609, %r867, 18;
	shl.b32 	%r5706, %r929, 8;
	and.b32  	%r5707, %r5706, 7936;
	add.s32 	%r934, %r5707, %r1;
	shl.b32 	%r5708, %r929, 11;
	and.b32  	%r5709, %r5708, 63488;
	add.s32 	%r5710, %r3, %r5709;
	ld.shared.u64 	%rd857, [%r5710];
	setp.eq.s32 	%p684, %r934, 0;
	setp.ne.s64 	%p685, %rd857, 0;
	or.pred  	%p686, %p684, %p685;
	@%p686 bra 	$L__BB5_644;
	add.s32 	%r935, %r12579, 1;
	mul.wide.u32 	%rd859, %r12579, 4;
	add.s64 	%rd860, %rd2, %rd859;
	st.local.u32 	[%rd860+24], %r934;
	mov.u32 	%r12579, %r935;
$L__BB5_644:
	setp.gt.u32 	%p687, %r12579, 3;
	@%p687 bra 	$L__BB5_684;
	add.s32 	%r937, %r867, 19;
	shl.b32 	%r5712, %r12609, 8;
	and.b32  	%r5713, %r5712, 7936;
	add.s32 	%r938, %r5713, %r1;
	shl.b32 	%r5714, %r12609, 11;
	and.b32  	%r5715, %r5714, 63488;
	add.s32 	%r5716, %r3, %r5715;
	ld.shared.u64 	%rd861, [%r5716];
	setp.eq.s32 	%p688, %r938, 0;
	setp.ne.s64 	%p689, %rd861, 0;
	or.pred  	%p690, %p688, %p689;
	@%p690 bra 	$L__BB5_647;
	add.s32 	%r939, %r12579, 1;
	mul.wide.u32 	%rd863, %r12579, 4;
	add.s64 	%rd864, %rd2, %rd863;
	st.local.u32 	[%rd864+24], %r938;
	mov.u32 	%r12579, %r939;
$L__BB5_647:
	setp.gt.u32 	%p691, %r12579, 3;
	mov.u32 	%r12609, %r937;
	@%p691 bra 	$L__BB5_684;
	add.s32 	%r12609, %r867, 20;
	shl.b32 	%r5718, %r937, 8;
	and.b32  	%r5719, %r5718, 7936;
	add.s32 	%r942, %r5719, %r1;
	shl.b32 	%r5720, %r937, 11;
	and.b32  	%r5721, %r5720, 63488;
	add.s32 	%r5722, %r3, %r5721;
	ld.shared.u64 	%rd865, [%r5722];
	setp.eq.s32 	%p692, %r942, 0;
	setp.ne.s64 	%p693, %rd865, 0;
	or.pred  	%p694, %p692, %p693;
	@%p694 bra 	$L__BB5_650;
	add.s32 	%r943, %r12579, 1;
	mul.wide.u32 	%rd867, %r12579, 4;
	add.s64 	%rd868, %rd2, %rd867;
	st.local.u32 	[%rd868+24], %r942;
	mov.u32 	%r12579, %r943;
$L__BB5_650:
	setp.gt.u32 	%p695, %r12579, 3;
	@%p695 bra 	$L__BB5_684;
	add.s32 	%r945, %r867, 21;
	shl.b32 	%r5724, %r12609, 8;
	and.b32  	%r5725, %r5724, 7936;
	add.s32 	%r946, %r5725, %r1;
	shl.b32 	%r5726, %r12609, 11;
	and.b32  	%r5727, %r5726, 63488;
	add.s32 	%r5728, %r3, %r5727;
	ld.shared.u64 	%rd869, [%r5728];
	setp.eq.s32 	%p696, %r946, 0;
	setp.ne.s64 	%p697, %rd869, 0;
	or.pred  	%p698, %p696, %p697;
	@%p698 bra 	$L__BB5_653;
	add.s32 	%r947, %r12579, 1;
	mul.wide.u32 	%rd871, %r12579, 4;
	add.s64 	%rd872, %rd2, %rd871;
	st.local.u32 	[%rd872+24], %r946;
	mov.u32 	%r12579, %r947;
$L__BB5_653:
	setp.gt.u32 	%p699, %r12579, 3;
	mov.u32 	%r12609, %r945;
	@%p699 bra 	$L__BB5_684;
	add.s32 	%r12609, %r867, 22;
	shl.b32 	%r5730, %r945, 8;
	and.b32  	%r5731, %r5730, 7936;
	add.s32 	%r950, %r5731, %r1;
	shl.b32 	%r5732, %r945, 11;
	and.b32  	%r5733, %r5732, 63488;
	add.s32 	%r5734, %r3, %r5733;
	ld.shared.u64 	%rd873, [%r5734];
	setp.eq.s32 	%p700, %r950, 0;
	setp.ne.s64 	%p701, %rd873, 0;
	or.pred  	%p702, %p700, %p701;
	@%p702 bra 	$L__BB5_656;
	add.s32 	%r951, %r12579, 1;
	mul.wide.u32 	%rd875, %r12579, 4;
	add.s64 	%rd876, %rd2, %rd875;
	st.local.u32 	[%rd876+24], %r950;
	mov.u32 	%r12579, %r951;
$L__BB5_656:
	setp.gt.u32 	%p703, %r12579, 3;
	@%p703 bra 	$L__BB5_684;
	add.s32 	%r953, %r867, 23;
	shl.b32 	%r5736, %r12609, 8;
	and.b32  	%r5737, %r5736, 7936;
	add.s32 	%r954, %r5737, %r1;
	shl.b32 	%r5738, %r12609, 11;
	and.b32  	%r5739, %r5738, 63488;
	add.s32 	%r5740, %r3, %r5739;
	ld.shared.u64 	%rd877, [%r5740];
	setp.eq.s32 	%p704, %r954, 0;
	setp.ne.s64 	%p705, %rd877, 0;
	or.pred  	%p706, %p704, %p705;
	@%p706 bra 	$L__BB5_659;
	add.s32 	%r955, %r12579, 1;
	mul.wide.u32 	%rd879, %r12579, 4;
	add.s64 	%rd880, %rd2, %rd879;
	st.local.u32 	[%rd880+24], %r954;
	mov.u32 	%r12579, %r955;
$L__BB5_659:
	setp.gt.u32 	%p707, %r12579, 3;
	mov.u32 	%r12609, %r953;
	@%p707 bra 	$L__BB5_684;
	add.s32 	%r12609, %r867, 24;
	shl.b32 	%r5742, %r953, 8;
	and.b32  	%r5743, %r5742, 7936;
	add.s32 	%r958, %r5743, %r1;
	shl.b32 	%r5744, %r953, 11;
	and.b32  	%r5745, %r5744, 63488;
	add.s32 	%r5746, %r3, %r5745;
	ld.shared.u64 	%rd881, [%r5746];
	setp.eq.s32 	%p708, %r958, 0;
	setp.ne.s64 	%p709, %rd881, 0;
	or.pred  	%p710, %p708, %p709;
	@%p710 bra 	$L__BB5_662;
	add.s32 	%r959, %r12579, 1;
	mul.wide.u32 	%rd883, %r12579, 4;
	add.s64 	%rd884, %rd2, %rd883;
	st.local.u32 	[%rd884+24], %r958;
	mov.u32 	%r12579, %r959;
$L__BB5_662:
	setp.gt.u32 	%p711, %r12579, 3;
	@%p711 bra 	$L__BB5_684;
	add.s32 	%r961, %r867, 25;
	shl.b32 	%r5748, %r12609, 8;
	and.b32  	%r5749, %r5748, 7936;
	add.s32 	%r962, %r5749, %r1;
	shl.b32 	%r5750, %r12609, 11;
	and.b32  	%r5751, %r5750, 63488;
	add.s32 	%r5752, %r3, %r5751;
	ld.shared.u64 	%rd885, [%r5752];
	setp.eq.s32 	%p712, %r962, 0;
	setp.ne.s64 	%p713, %rd885, 0;
	or.pred  	%p714, %p712, %p713;
	@%p714 bra 	$L__BB5_665;
	add.s32 	%r963, %r12579, 1;
	mul.wide.u32 	%rd887, %r12579, 4;
	add.s64 	%rd888, %rd2, %rd887;
	st.local.u32 	[%rd888+24], %r962;
	mov.u32 	%r12579, %r963;
$L__BB5_665:
	setp.gt.u32 	%p715, %r12579, 3;
	mov.u32 	%r12609, %r961;
	@%p715 bra 	$L__BB5_684;
	add.s32 	%r12609, %r867, 26;
	shl.b32 	%r5754, %r961, 8;
	and.b32  	%r5755, %r5754, 7936;
	add.s32 	%r966, %r5755, %r1;
	shl.b32 	%r5756, %r961, 11;
	and.b32  	%r5757, %r5756, 63488;
	add.s32 	%r5758, %r3, %r5757;
	ld.shared.u64 	%rd889, [%r5758];
	setp.eq.s32 	%p716, %r966, 0;
	setp.ne.s64 	%p717, %rd889, 0;
	or.pred  	%p718, %p716, %p717;
	@%p718 bra 	$L__BB5_668;
	add.s32 	%r967, %r12579, 1;
	mul.wide.u32 	%rd891, %r12579, 4;
	add.s64 	%rd892, %rd2, %rd891;
	st.local.u32 	[%rd892+24], %r966;
	mov.u32 	%r12579, %r967;
$L__BB5_668:
	setp.gt.u32 	%p719, %r12579, 3;
	@%p719 bra 	$L__BB5_684;
	add.s32 	%r969, %r867, 27;
	shl.b32 	%r5760, %r12609, 8;
	and.b32  	%r5761, %r5760, 7936;
	add.s32 	%r970, %r5761, %r1;
	shl.b32 	%r5762, %r12609, 11;
	and.b32  	%r5763, %r5762, 63488;
	add.s32 	%r5764, %r3, %r5763;
	ld.shared.u64 	%rd893, [%r5764];
	setp.eq.s32 	%p720, %r970, 0;
	setp.ne.s64 	%p721, %rd893, 0;
	or.pred  	%p722, %p720, %p721;
	@%p722 bra 	$L__BB5_671;
	add.s32 	%r971, %r12579, 1;
	mul.wide.u32 	%rd895, %r12579, 4;
	add.s64 	%rd896, %rd2, %rd895;
	st.local.u32 	[%rd896+24], %r970;
	mov.u32 	%r12579, %r971;
$L__BB5_671:
	setp.gt.u32 	%p723, %r12579, 3;
	mov.u32 	%r12609, %r969;
	@%p723 bra 	$L__BB5_684;
	add.s32 	%r12609, %r867, 28;
	shl.b32 	%r5766, %r969, 8;
	and.b32  	%r5767, %r5766, 7936;
	add.s32 	%r974, %r5767, %r1;
	shl.b32 	%r5768, %r969, 11;
	and.b32  	%r5769, %r5768, 63488;
	add.s32 	%r5770, %r3, %r5769;
	ld.shared.u64 	%rd897, [%r5770];
	setp.eq.s32 	%p724, %r974, 0;
	setp.ne.s64 	%p725, %rd897, 0;
	or.pred  	%p726, %p724, %p725;
	@%p726 bra 	$L__BB5_674;
	add.s32 	%r975, %r12579, 1;
	mul.wide.u32 	%rd899, %r12579, 4;
	add.s64 	%rd900, %rd2, %rd899;
	st.local.u32 	[%rd900+24], %r974;
	mov.u32 	%r12579, %r975;
$L__BB5_674:
	setp.gt.u32 	%p727, %r12579, 3;
	@%p727 bra 	$L__BB5_684;
	add.s32 	%r977, %r867, 29;
	shl.b32 	%r5772, %r12609, 8;
	and.b32  	%r5773, %r5772, 7936;
	add.s32 	%r978, %r5773, %r1;
	shl.b32 	%r5774, %r12609, 11;
	and.b32  	%r5775, %r5774, 63488;
	add.s32 	%r5776, %r3, %r5775;
	ld.shared.u64 	%rd901, [%r5776];
	setp.eq.s32 	%p728, %r978, 0;
	setp.ne.s64 	%p729, %rd901, 0;
	or.pred  	%p730, %p728, %p729;
	@%p730 bra 	$L__BB5_677;
	add.s32 	%r979, %r12579, 1;
	mul.wide.u32 	%rd903, %r12579, 4;
	add.s64 	%rd904, %rd2, %rd903;
	st.local.u32 	[%rd904+24], %r978;
	mov.u32 	%r12579, %r979;
$L__BB5_677:
	setp.gt.u32 	%p731, %r12579, 3;
	mov.u32 	%r12609, %r977;
	@%p731 bra 	$L__BB5_684;
	add.s32 	%r12609, %r867, 30;
	shl.b32 	%r5778, %r977, 8;
	and.b32  	%r5779, %r5778, 7936;
	add.s32 	%r982, %r5779, %r1;
	shl.b32 	%r5780, %r977, 11;
	and.b32  	%r5781, %r5780, 63488;
	add.s32 	%r5782, %r3, %r5781;
	ld.shared.u64 	%rd905, [%r5782];
	setp.eq.s32 	%p732, %r982, 0;
	setp.ne.s64 	%p733, %rd905, 0;
	or.pred  	%p734, %p732, %p733;
	@%p734 bra 	$L__BB5_680;
	add.s32 	%r983, %r12579, 1;
	mul.wide.u32 	%rd907, %r12579, 4;
	add.s64 	%rd908, %rd2, %rd907;
	st.local.u32 	[%rd908+24], %r982;
	mov.u32 	%r12579, %r983;
$L__BB5_680:
	setp.gt.u32 	%p735, %r12579, 3;
	@%p735 bra 	$L__BB5_684;
	shl.b32 	%r5784, %r12609, 8;
	and.b32  	%r5785, %r5784, 7936;
	add.s32 	%r985, %r5785, %r1;
	shl.b32 	%r5786, %r12609, 11;
	and.b32  	%r5787, %r5786, 63488;
	add.s32 	%r5788, %r3, %r5787;
	ld.shared.u64 	%rd909, [%r5788];
	setp.eq.s32 	%p736, %r985, 0;
	setp.ne.s64 	%p737, %rd909, 0;
	or.pred  	%p738, %p736, %p737;
	@%p738 bra 	$L__BB5_683;
	add.s32 	%r986, %r12579, 1;
	mul.wide.u32 	%rd911, %r12579, 4;
	add.s64 	%rd912, %rd2, %rd911;
	st.local.u32 	[%rd912+24], %r985;
	mov.u32 	%r12579, %r986;
$L__BB5_683:
	setp.lt.u32 	%p739, %r12579, 4;
	selp.b32 	%r5789, 32, 31, %p739;
	add.s32 	%r12609, %r867, %r5789;
	mov.u32 	%r12610, %r12579;
$L__BB5_684:
	st.local.u32 	[%rd2+4], %r12609;
	ld.local.u32 	%r991, [%rd2+8];
	shl.b32 	%r992, %r991, 8;
	and.b32  	%r5791, %r992, 7936;
	add.s32 	%r993, %r5791, %r1;
	shl.b32 	%r5792, %r991, 10;
	and.b32  	%r5793, %r5792, 31744;
	add.s32 	%r5794, %r4, %r5793;
	ld.shared.u32 	%r5795, [%r5794];
	setp.eq.s32 	%p740, %r993, 0;
	setp.ne.s32 	%p741, %r5795, 0;
	mov.b32 	%r12612, 0;
	or.pred  	%p742, %p740, %p741;
	@%p742 bra 	$L__BB5_686;
	st.local.u32 	[%rd2+152], %r993;
	mov.b32 	%r12612, 1;
$L__BB5_686:
	add.s32 	%r5798, %r992, 256;
	and.b32  	%r5799, %r5798, 7936;
	add.s32 	%r995, %r5799, %r1;
	shl.b32 	%r5800, %r5798, 2;
	and.b32  	%r5801, %r5800, 31744;
	add.s32 	%r5802, %r4, %r5801;
	ld.shared.u32 	%r5803, [%r5802];
	setp.eq.s32 	%p743, %r995, 0;
	setp.ne.s32 	%p744, %r5803, 0;
	or.pred  	%p745, %p743, %p744;
	@%p745 bra 	$L__BB5_688;
	add.s32 	%r996, %r12612, 1;
	mul.wide.u32 	%rd913, %r12612, 4;
	add.s64 	%rd914, %rd2, %rd913;
	st.local.u32 	[%rd914+152], %r995;
	mov.u32 	%r12612, %r996;
$L__BB5_688:
	add.s32 	%r5805, %r992, 512;
	and.b32  	%r5806, %r5805, 7936;
	add.s32 	%r998, %r5806, %r1;
	shl.b32 	%r5807, %r5805, 2;
	and.b32  	%r5808, %r5807, 31744;
	add.s32 	%r5809, %r4, %r5808;
	ld.shared.u32 	%r5810, [%r5809];
	setp.eq.s32 	%p746, %r998, 0;
	setp.ne.s32 	%p747, %r5810, 0;
	or.pred  	%p748, %p746, %p747;
	@%p748 bra 	$L__BB5_690;
	add.s32 	%r999, %r12612, 1;
	mul.wide.u32 	%rd915, %r12612, 4;
	add.s64 	%rd916, %rd2, %rd915;
	st.local.u32 	[%rd916+152], %r998;
	mov.u32 	%r12612, %r999;
$L__BB5_690:
	add.s32 	%r12641, %r991, 4;
	add.s32 	%r5812, %r992, 768;
	and.b32  	%r5813, %r5812, 7936;
	add.s32 	%r1002, %r5813, %r1;
	shl.b32 	%r5814, %r5812, 2;
	and.b32  	%r5815, %r5814, 31744;
	add.s32 	%r5816, %r4, %r5815;
	ld.shared.u32 	%r5817, [%r5816];
	setp.eq.s32 	%p749, %r1002, 0;
	setp.ne.s32 	%p750, %r5817, 0;
	or.pred  	%p751, %p749, %p750;
	@%p751 bra 	$L__BB5_692;
	add.s32 	%r1003, %r12612, 1;
	mul.wide.u32 	%rd917, %r12612, 4;
	add.s64 	%rd918, %rd2, %rd917;
	st.local.u32 	[%rd918+152], %r1002;
	mov.u32 	%r12612, %r1003;
$L__BB5_692:
	setp.gt.u32 	%p753, %r12612, 3;
	mov.pred 	%p4949, 0;
	@%p753 bra 	$L__BB5_774;
	add.s32 	%r1005, %r991, 5;
	shl.b32 	%r5819, %r12641, 8;
	and.b32  	%r5820, %r5819, 7936;
	add.s32 	%r1006, %r5820, %r1;
	shl.b32 	%r5821, %r12641, 10;
	and.b32  	%r5822, %r5821, 31744;
	add.s32 	%r5823, %r4, %r5822;
	ld.shared.u32 	%r5824, [%r5823];
	setp.eq.s32 	%p754, %r1006, 0;
	setp.ne.s32 	%p755, %r5824, 0;
	or.pred  	%p756, %p754, %p755;
	@%p756 bra 	$L__BB5_695;
	add.s32 	%r1007, %r12612, 1;
	mul.wide.u32 	%rd919, %r12612, 4;
	add.s64 	%rd920, %rd2, %rd919;
	st.local.u32 	[%rd920+152], %r1006;
	mov.u32 	%r12612, %r1007;
$L__BB5_695:
	setp.gt.u32 	%p758, %r12612, 3;
	mov.u32 	%r12641, %r1005;
	@%p758 bra 	$L__BB5_774;
	add.s32 	%r12641, %r991, 6;
	shl.b32 	%r5826, %r1005, 8;
	and.b32  	%r5827, %r5826, 7936;
	add.s32 	%r1010, %r5827, %r1;
	shl.b32 	%r5828, %r1005, 10;
	and.b32  	%r5829, %r5828, 31744;
	add.s32 	%r5830, %r4, %r5829;
	ld.shared.u32 	%r5831, [%r5830];
	setp.eq.s32 	%p759, %r1010, 0;
	setp.ne.s32 	%p760, %r5831, 0;
	or.pred  	%p761, %p759, %p760;
	@%p761 bra 	$L__BB5_698;
	add.s32 	%r1011, %r12612, 1;
	mul.wide.u32 	%rd921, %r12612, 4;
	add.s64 	%rd922, %rd2, %rd921;
	st.local.u32 	[%rd922+152], %r1010;
	mov.u32 	%r12612, %r1011;
$L__BB5_698:
	setp.gt.u32 	%p763, %r12612, 3;
	@%p763 bra 	$L__BB5_774;
	add.s32 	%r1013, %r991, 7;
	shl.b32 	%r5833, %r12641, 8;
	and.b32  	%r5834, %r5833, 7936;
	add.s32 	%r1014, %r5834, %r1;
	shl.b32 	%r5835, %r12641, 10;
	and.b32  	%r5836, %r5835, 31744;
	add.s32 	%r5837, %r4, %r5836;
	ld.shared.u32 	%r5838, [%r5837];
	setp.eq.s32 	%p764, %r1014, 0;
	setp.ne.s32 	%p765, %r5838, 0;
	or.pred  	%p766, %p764, %p765;
	@%p766 bra 	$L__BB5_701;
	add.s32 	%r1015, %r12612, 1;
	mul.wide.u32 	%rd923, %r12612, 4;
	add.s64 	%rd924, %rd2, %rd923;
	st.local.u32 	[%rd924+152], %r1014;
	mov.u32 	%r12612, %r1015;
$L__BB5_701:
	setp.gt.u32 	%p768, %r12612, 3;
	mov.u32 	%r12641, %r1013;
	@%p768 bra 	$L__BB5_774;
	add.s32 	%r12641, %r991, 8;
	shl.b32 	%r5840, %r1013, 8;
	and.b32  	%r5841, %r5840, 7936;
	add.s32 	%r1018, %r5841, %r1;
	shl.b32 	%r5842, %r1013, 10;
	and.b32  	%r5843, %r5842, 31744;
	add.s32 	%r5844, %r4, %r5843;
	ld.shared.u32 	%r5845, [%r5844];
	setp.eq.s32 	%p769, %r1018, 0;
	setp.ne.s32 	%p770, %r5845, 0;
	or.pred  	%p771, %p769, %p770;
	@%p771 bra 	$L__BB5_704;
	add.s32 	%r1019, %r12612, 1;
	mul.wide.u32 	%rd925, %r12612, 4;
	add.s64 	%rd926, %rd2, %rd925;
	st.local.u32 	[%rd926+152], %r1018;
	mov.u32 	%r12612, %r1019;
$L__BB5_704:
	setp.gt.u32 	%p773, %r12612, 3;
	@%p773 bra 	$L__BB5_774;
	add.s32 	%r1021, %r991, 9;
	shl.b32 	%r5847, %r12641, 8;
	and.b32  	%r5848, %r5847, 7936;
	add.s32 	%r1022, %r5848, %r1;
	shl.b32 	%r5849, %r12641, 10;
	and.b32  	%r5850, %r5849, 31744;
	add.s32 	%r5851, %r4, %r5850;
	ld.shared.u32 	%r5852, [%r5851];
	setp.eq.s32 	%p774, %r1022, 0;
	setp.ne.s32 	%p775, %r5852, 0;
	or.pred  	%p776, %p774, %p775;
	@%p776 bra 	$L__BB5_707;
	add.s32 	%r1023, %r12612, 1;
	mul.wide.u32 	%rd927, %r12612, 4;
	add.s64 	%rd928, %rd2, %rd927;
	st.local.u32 	[%rd928+152], %r1022;
	mov.u32 	%r12612, %r1023;
$L__BB5_707:
	setp.gt.u32 	%p778, %r12612, 3;
	mov.u32 	%r12641, %r1021;
	@%p778 bra 	$L__BB5_774;
	add.s32 	%r12641, %r991, 10;
	shl.b32 	%r5854, %r1021, 8;
	and.b32  	%r5855, %r5854, 7936;
	add.s32 	%r1026, %r5855, %r1;
	shl.b32 	%r5856, %r1021, 10;
	and.b32  	%r5857, %r5856, 31744;
	add.s32 	%r5858, %r4, %r5857;
	ld.shared.u32 	%r5859, [%r5858];
	setp.eq.s32 	%p779, %r1026, 0;
	setp.ne.s32 	%p780, %r5859, 0;
	or.pred  	%p781, %p779, %p780;
	@%p781 bra 	$L__BB5_710;
	add.s32 	%r1027, %r12612, 1;
	mul.wide.u32 	%rd929, %r12612, 4;
	add.s64 	%rd930, %rd2, %rd929;
	st.local.u32 	[%rd930+152], %r1026;
	mov.u32 	%r12612, %r1027;
$L__BB5_710:
	setp.gt.u32 	%p783, %r12612, 3;
	@%p783 bra 	$L__BB5_774;
	add.s32 	%r1029, %r991, 11;
	shl.b32 	%r5861, %r12641, 8;
	and.b32  	%r5862, %r5861, 7936;
	add.s32 	%r1030, %r5862, %r1;
	shl.b32 	%r5863, %r12641, 10;
	and.b32  	%r5864, %r5863, 31744;
	add.s32 	%r5865, %r4, %r5864;
	ld.shared.u32 	%r5866, [%r5865];
	setp.eq.s32 	%p784, %r1030, 0;
	setp.ne.s32 	%p785, %r5866, 0;
	or.pred  	%p786, %p784, %p785;
	@%p786 bra 	$L__BB5_713;
	add.s32 	%r1031, %r12612, 1;
	mul.wide.u32 	%rd931, %r12612, 4;
	add.s64 	%rd932, %rd2, %rd931;
	st.local.u32 	[%rd932+152], %r1030;
	mov.u32 	%r12612, %r1031;
$L__BB5_713:
	setp.gt.u32 	%p788, %r12612, 3;
	mov.u32 	%r12641, %r1029;
	@%p788 bra 	$L__BB5_774;
	add.s32 	%r12641, %r991, 12;
	shl.b32 	%r5868, %r1029, 8;
	and.b32  	%r5869, %r5868, 7936;
	add.s32 	%r1034, %r5869, %r1;
	shl.b32 	%r5870, %r1029, 10;
	and.b32  	%r5871, %r5870, 31744;
	add.s32 	%r5872, %r4, %r5871;
	ld.shared.u32 	%r5873, [%r5872];
	setp.eq.s32 	%p789, %r1034, 0;
	setp.ne.s32 	%p790, %r5873, 0;
	or.pred  	%p791, %p789, %p790;
	@%p791 bra 	$L__BB5_716;
	add.s32 	%r1035, %r12612, 1;
	mul.wide.u32 	%rd933, %r12612, 4;
	add.s64 	%rd934, %rd2, %rd933;
	st.local.u32 	[%rd934+152], %r1034;
	mov.u32 	%r12612, %r1035;
$L__BB5_716:
	setp.gt.u32 	%p793, %r12612, 3;
	@%p793 bra 	$L__BB5_774;
	add.s32 	%r1037, %r991, 13;
	shl.b32 	%r5875, %r12641, 8;
	and.b32  	%r5876, %r5875, 7936;
	add.s32 	%r1038, %r5876, %r1;
	shl.b32 	%r5877, %r12641, 10;
	and.b32  	%r5878, %r5877, 31744;
	add.s32 	%r5879, %r4, %r5878;
	ld.shared.u32 	%r5880, [%r5879];
	setp.eq.s32 	%p794, %r1038, 0;
	setp.ne.s32 	%p795, %r5880, 0;
	or.pred  	%p796, %p794, %p795;
	@%p796 bra 	$L__BB5_719;
	add.s32 	%r1039, %r12612, 1;
	mul.wide.u32 	%rd935, %r12612, 4;
	add.s64 	%rd936, %rd2, %rd935;
	st.local.u32 	[%rd936+152], %r1038;
	mov.u32 	%r12612, %r1039;
$L__BB5_719:
	setp.gt.u32 	%p798, %r12612, 3;
	mov.u32 	%r12641, %r1037;
	@%p798 bra 	$L__BB5_774;
	add.s32 	%r12641, %r991, 14;
	shl.b32 	%r5882, %r1037, 8;
	and.b32  	%r5883, %r5882, 7936;
	add.s32 	%r1042, %r5883, %r1;
	shl.b32 	%r5884, %r1037, 10;
	and.b32  	%r5885, %r5884, 31744;
	add.s32 	%r5886, %r4, %r5885;
	ld.shared.u32 	%r5887, [%r5886];
	setp.eq.s32 	%p799, %r1042, 0;
	setp.ne.s32 	%p800, %r5887, 0;
	or.pred  	%p801, %p799, %p800;
	@%p801 bra 	$L__BB5_722;
	add.s32 	%r1043, %r12612, 1;
	mul.wide.u32 	%rd937, %r12612, 4;
	add.s64 	%rd938, %rd2, %rd937;
	st.local.u32 	[%rd938+152], %r1042;
	mov.u32 	%r12612, %r1043;
$L__BB5_722:
	setp.gt.u32 	%p803, %r12612, 3;
	@%p803 bra 	$L__BB5_774;
	add.s32 	%r1045, %r991, 15;
	shl.b32 	%r5889, %r12641, 8;
	and.b32  	%r5890, %r5889, 7936;
	add.s32 	%r1046, %r5890, %r1;
	shl.b32 	%r5891, %r12641, 10;
	and.b32  	%r5892, %r5891, 31744;
	add.s32 	%r5893, %r4, %r5892;
	ld.shared.u32 	%r5894, [%r5893];
	setp.eq.s32 	%p804, %r1046, 0;
	setp.ne.s32 	%p805, %r5894, 0;
	or.pred  	%p806, %p804, %p805;
	@%p806 bra 	$L__BB5_725;
	add.s32 	%r1047, %r12612, 1;
	mul.wide.u32 	%rd939, %r12612, 4;
	add.s64 	%rd940, %rd2, %rd939;
	st.local.u32 	[%rd940+152], %r1046;
	mov.u32 	%r12612, %r1047;
$L__BB5_725:
	setp.gt.u32 	%p808, %r12612, 3;
	mov.u32 	%r12641, %r1045;
	@%p808 bra 	$L__BB5_774;
	add.s32 	%r12641, %r991, 16;
	shl.b32 	%r5896, %r1045, 8;
	and.b32  	%r5897, %r5896, 7936;
	add.s32 	%r1050, %r5897, %r1;
	shl.b32 	%r5898, %r1045, 10;
	and.b32  	%r5899, %r5898, 31744;
	add.s32 	%r5900, %r4, %r5899;
	ld.shared.u32 	%r5901, [%r5900];
	setp.eq.s32 	%p809, %r1050, 0;
	setp.ne.s32 	%p810, %r5901, 0;
	or.pred  	%p811, %p809, %p810;
	@%p811 bra 	$L__BB5_728;
	add.s32 	%r1051, %r12612, 1;
	mul.wide.u32 	%rd941, %r12612, 4;
	add.s64 	%rd942, %rd2, %rd941;
	st.local.u32 	[%rd942+152], %r1050;
	mov.u32 	%r12612, %r1051;
$L__BB5_728:
	setp.gt.u32 	%p813, %r12612, 3;
	@%p813 bra 	$L__BB5_774;
	add.s32 	%r1053, %r991, 17;
	shl.b32 	%r5903, %r12641, 8;
	and.b32  	%r5904, %r5903, 7936;
	add.s32 	%r1054, %r5904, %r1;
	shl.b32 	%r5905, %r12641, 10;
	and.b32  	%r5906, %r5905, 31744;
	add.s32 	%r5907, %r4, %r5906;
	ld.shared.u32 	%r5908, [%r5907];
	setp.eq.s32 	%p814, %r1054, 0;
	setp.ne.s32 	%p815, %r5908, 0;
	or.pred  	%p816, %p814, %p815;
	@%p816 bra 	$L__BB5_731;
	add.s32 	%r1055, %r12612, 1;
	mul.wide.u32 	%rd943, %r12612, 4;
	add.s64 	%rd944, %rd2, %rd943;
	st.local.u32 	[%rd944+152], %r1054;
	mov.u32 	%r12612, %r1055;
$L__BB5_731:
	setp.gt.u32 	%p818, %r12612, 3;
	mov.u32 	%r12641, %r1053;
	@%p818 bra 	$L__BB5_774;
	add.s32 	%r12641, %r991, 18;
	shl.b32 	%r5910, %r1053, 8;
	and.b32  	%r5911, %r5910, 7936;
	add.s32 	%r1058, %r5911, %r1;
	shl.b32 	%r5912, %r1053, 10;
	and.b32  	%r5913, %r5912, 31744;
	add.s32 	%r5914, %r4, %r5913;
	ld.shared.u32 	%r5915, [%r5914];
	setp.eq.s32 	%p819, %r1058, 0;
	setp.ne.s32 	%p820, %r5915, 0;
	or.pred  	%p821, %p819, %p820;
	@%p821 bra 	$L__BB5_734;
	add.s32 	%r1059, %r12612, 1;
	mul.wide.u32 	%rd945, %r12612, 4;
	add.s64 	%rd946, %rd2, %rd945;
	st.local.u32 	[%rd946+152], %r1058;
	mov.u32 	%r12612, %r1059;
$L__BB5_734:
	setp.gt.u32 	%p823, %r12612, 3;
	@%p823 bra 	$L__BB5_774;
	add.s32 	%r1061, %r991, 19;
	shl.b32 	%r5917, %r12641, 8;
	and.b32  	%r5918, %r5917, 7936;
	add.s32 	%r1062, %r5918, %r1;
	shl.b32 	%r5919, %r12641, 10;
	and.b32  	%r5920, %r5919, 31744;
	add.s32 	%r5921, %r4, %r5920;
	ld.shared.u32 	%r5922, [%r5921];
	setp.eq.s32 	%p824, %r1062, 0;
	setp.ne.s32 	%p825, %r5922, 0;
	or.pred  	%p826, %p824, %p825;
	@%p826 bra 	$L__BB5_737;
	add.s32 	%r1063, %r12612, 1;
	mul.wide.u32 	%rd947, %r12612, 4;
	add.s64 	%rd948, %rd2, %rd947;
	st.local.u32 	[%rd948+152], %r1062;
	mov.u32 	%r12612, %r1063;
$L__BB5_737:
	setp.gt.u32 	%p828, %r12612, 3;
	mov.u32 	%r12641, %r1061;
	@%p828 bra 	$L__BB5_774;
	add.s32 	%r12641, %r991, 20;
	shl.b32 	%r5924, %r1061, 8;
	and.b32  	%r5925, %r5924, 7936;
	add.s32 	%r1066, %r5925, %r1;
	shl.b32 	%r5926, %r1061, 10;
	and.b32  	%r5927, %r5926, 31744;
	add.s32 	%r5928, %r4, %r5927;
	ld.shared.u32 	%r5929, [%r5928];
	setp.eq.s32 	%p829, %r1066, 0;
	setp.ne.s32 	%p830, %r5929, 0;
	or.pred  	%p831, %p829, %p830;
	@%p831 bra 	$L__BB5_740;
	add.s32 	%r1067, %r12612, 1;
	mul.wide.u32 	%rd949, %r12612, 4;
	add.s64 	%rd950, %rd2, %rd949;
	st.local.u32 	[%rd950+152], %r1066;
	mov.u32 	%r12612, %r1067;
$L__BB5_740:
	setp.gt.u32 	%p833, %r12612, 3;
	@%p833 bra 	$L__BB5_774;
	add.s32 	%r1069, %r991, 21;
	shl.b32 	%r5931, %r12641, 8;
	and.b32  	%r5932, %r5931, 7936;
	add.s32 	%r1070, %r5932, %r1;
	shl.b32 	%r5933, %r12641, 10;
	and.b32  	%r5934, %r5933, 31744;
	add.s32 	%r5935, %r4, %r5934;
	ld.shared.u32 	%r5936, [%r5935];
	setp.eq.s32 	%p834, %r1070, 0;
	setp.ne.s32 	%p835, %r5936, 0;
	or.pred  	%p836, %p834, %p835;
	@%p836 bra 	$L__BB5_743;
	add.s32 	%r1071, %r12612, 1;
	mul.wide.u32 	%rd951, %r12612, 4;
	add.s64 	%rd952, %rd2, %rd951;
	st.local.u32 	[%rd952+152], %r1070;
	mov.u32 	%r12612, %r1071;
$L__BB5_743:
	setp.gt.u32 	%p838, %r12612, 3;
	mov.u32 	%r12641, %r1069;
	@%p838 bra 	$L__BB5_774;
	add.s32 	%r12641, %r991, 22;
	shl.b32 	%r5938, %r1069, 8;
	and.b32  	%r5939, %r5938, 7936;
	add.s32 	%r1074, %r5939, %r1;
	shl.b32 	%r5940, %r1069, 10;
	and.b32  	%r5941, %r5940, 31744;
	add.s32 	%r5942, %r4, %r5941;
	ld.shared.u32 	%r5943, [%r5942];
	setp.eq.s32 	%p839, %r1074, 0;
	setp.ne.s32 	%p840, %r5943, 0;
	or.pred  	%p841, %p839, %p840;
	@%p841 bra 	$L__BB5_746;
	add.s32 	%r1075, %r12612, 1;
	mul.wide.u32 	%rd953, %r12612, 4;
	add.s64 	%rd954, %rd2, %rd953;
	st.local.u32 	[%rd954+152], %r1074;
	mov.u32 	%r12612, %r1075;
$L__BB5_746:
	setp.gt.u32 	%p843, %r12612, 3;
	@%p843 bra 	$L__BB5_774;
	add.s32 	%r1077, %r991, 23;
	shl.b32 	%r5945, %r12641, 8;
	and.b32  	%r5946, %r5945, 7936;
	add.s32 	%r1078, %r5946, %r1;
	shl.b32 	%r5947, %r12641, 10;
	and.b32  	%r5948, %r5947, 31744;
	add.s32 	%r5949, %r4, %r5948;
	ld.shared.u32 	%r5950, [%r5949];
	setp.eq.s32 	%p844, %r1078, 0;
	setp.ne.s32 	%p845, %r5950, 0;
	or.pred  	%p846, %p844, %p845;
	@%p846 bra 	$L__BB5_749;
	add.s32 	%r1079, %r12612, 1;
	mul.wide.u32 	%rd955, %r12612, 4;
	add.s64 	%rd956, %rd2, %rd955;
	st.local.u32 	[%rd956+152], %r1078;
	mov.u32 	%r12612, %r1079;
$L__BB5_749:
	setp.gt.u32 	%p848, %r12612, 3;
	mov.u32 	%r12641, %r1077;
	@%p848 bra 	$L__BB5_774;
	add.s32 	%r12641, %r991, 24;
	shl.b32 	%r5952, %r1077, 8;
	and.b32  	%r5953, %r5952, 7936;
	add.s32 	%r1082, %r5953, %r1;
	shl.b32 	%r5954, %r1077, 10;
	and.b32  	%r5955, %r5954, 31744;
	add.s32 	%r5956, %r4, %r5955;
	ld.shared.u32 	%r5957, [%r5956];
	setp.eq.s32 	%p849, %r1082, 0;
	setp.ne.s32 	%p850, %r5957, 0;
	or.pred  	%p851, %p849, %p850;
	@%p851 bra 	$L__BB5_752;
	add.s32 	%r1083, %r12612, 1;
	mul.wide.u32 	%rd957, %r12612, 4;
	add.s64 	%rd958, %rd2, %rd957;
	st.local.u32 	[%rd958+152], %r1082;
	mov.u32 	%r12612, %r1083;
$L__BB5_752:
	setp.gt.u32 	%p853, %r12612, 3;
	@%p853 bra 	$L__BB5_774;
	add.s32 	%r1085, %r991, 25;
	shl.b32 	%r5959, %r12641, 8;
	and.b32  	%r5960, %r5959, 7936;
	add.s32 	%r1086, %r5960, %r1;
	shl.b32 	%r5961, %r12641, 10;
	and.b32  	%r5962, %r5961, 31744;
	add.s32 	%r5963, %r4, %r5962;
	ld.shared.u32 	%r5964, [%r5963];
	setp.eq.s32 	%p854, %r1086, 0;
	setp.ne.s32 	%p855, %r5964, 0;
	or.pred  	%p856, %p854, %p855;
	@%p856 bra 	$L__BB5_755;
	add.s32 	%r1087, %r12612, 1;
	mul.wide.u32 	%rd959, %r12612, 4;
	add.s64 	%rd960, %rd2, %rd959;
	st.local.u32 	[%rd960+152], %r1086;
	mov.u32 	%r12612, %r1087;
$L__BB5_755:
	setp.gt.u32 	%p858, %r12612, 3;
	mov.u32 	%r12641, %r1085;
	@%p858 bra 	$L__BB5_774;
	add.s32 	%r12641, %r991, 26;
	shl.b32 	%r5966, %r1085, 8;
	and.b32  	%r5967, %r5966, 7936;
	add.s32 	%r1090, %r5967, %r1;
	shl.b32 	%r5968, %r1085, 10;
	and.b32  	%r5969, %r5968, 31744;
	add.s32 	%r5970, %r4, %r5969;
	ld.shared.u32 	%r5971, [%r5970];
	setp.eq.s32 	%p859, %r1090, 0;
	setp.ne.s32 	%p860, %r5971, 0;
	or.pred  	%p861, %p859, %p860;
	@%p861 bra 	$L__BB5_758;
	add.s32 	%r1091, %r12612, 1;
	mul.wide.u32 	%rd961, %r12612, 4;
	add.s64 	%rd962, %rd2, %rd961;
	st.local.u32 	[%rd962+152], %r1090;
	mov.u32 	%r12612, %r1091;
$L__BB5_758:
	setp.gt.u32 	%p863, %r12612, 3;
	@%p863 bra 	$L__BB5_774;
	add.s32 	%r1093, %r991, 27;
	shl.b32 	%r5973, %r12641, 8;
	and.b32  	%r5974, %r5973, 7936;
	add.s32 	%r1094, %r5974, %r1;
	shl.b32 	%r5975, %r12641, 10;
	and.b32  	%r5976, %r5975, 31744;
	add.s32 	%r5977, %r4, %r5976;
	ld.shared.u32 	%r5978, [%r5977];
	setp.eq.s32 	%p864, %r1094, 0;
	setp.ne.s32 	%p865, %r5978, 0;
	or.pred  	%p866, %p864, %p865;
	@%p866 bra 	$L__BB5_761;
	add.s32 	%r1095, %r12612, 1;
	mul.wide.u32 	%rd963, %r12612, 4;
	add.s64 	%rd964, %rd2, %rd963;
	st.local.u32 	[%rd964+152], %r1094;
	mov.u32 	%r12612, %r1095;
$L__BB5_761:
	setp.gt.u32 	%p868, %r12612, 3;
	mov.u32 	%r12641, %r1093;
	@%p868 bra 	$L__BB5_774;
	add.s32 	%r12641, %r991, 28;
	shl.b32 	%r5980, %r1093, 8;
	and.b32  	%r5981, %r5980, 7936;
	add.s32 	%r1098, %r5981, %r1;
	shl.b32 	%r5982, %r1093, 10;
	and.b32  	%r5983, %r5982, 31744;
	add.s32 	%r5984, %r4, %r5983;
	ld.shared.u32 	%r5985, [%r5984];
	setp.eq.s32 	%p869, %r1098, 0;
	setp.ne.s32 	%p870, %r5985, 0;
	or.pred  	%p871, %p869, %p870;
	@%p871 bra 	$L__BB5_764;
	add.s32 	%r1099, %r12612, 1;
	mul.wide.u32 	%rd965, %r12612, 4;
	add.s64 	%rd966, %rd2, %rd965;
	st.local.u32 	[%rd966+152], %r1098;
	mov.u32 	%r12612, %r1099;
$L__BB5_764:
	setp.gt.u32 	%p873, %r12612, 3;
	@%p873 bra 	$L__BB5_774;
	add.s32 	%r1101, %r991, 29;
	shl.b32 	%r5987, %r12641, 8;
	and.b32  	%r5988, %r5987, 7936;
	add.s32 	%r1102, %r5988, %r1;
	shl.b32 	%r5989, %r12641, 10;
	and.b32  	%r5990, %r5989, 31744;
	add.s32 	%r5991, %r4, %r5990;
	ld.shared.u32 	%r5992, [%r5991];
	setp.eq.s32 	%p874, %r1102, 0;
	setp.ne.s32 	%p875, %r5992, 0;
	or.pred  	%p876, %p874, %p875;
	@%p876 bra 	$L__BB5_767;
	add.s32 	%r1103, %r12612, 1;
	mul.wide.u32 	%rd967, %r12612, 4;
	add.s64 	%rd968, %rd2, %rd967;
	st.local.u32 	[%rd968+152], %r1102;
	mov.u32 	%r12612, %r1103;
$L__BB5_767:
	setp.gt.u32 	%p878, %r12612, 3;
	mov.u32 	%r12641, %r1101;
	@%p878 bra 	$L__BB5_774;
	add.s32 	%r12641, %r991, 30;
	shl.b32 	%r5994, %r1101, 8;
	and.b32  	%r5995, %r5994, 7936;
	add.s32 	%r1106, %r5995, %r1;
	shl.b32 	%r5996, %r1101, 10;
	and.b32  	%r5997, %r5996, 31744;
	add.s32 	%r5998, %r4, %r5997;
	ld.shared.u32 	%r5999, [%r5998];
	setp.eq.s32 	%p879, %r1106, 0;
	setp.ne.s32 	%p880, %r5999, 0;
	or.pred  	%p881, %p879, %p880;
	@%p881 bra 	$L__BB5_770;
	add.s32 	%r1107, %r12612, 1;
	mul.wide.u32 	%rd969, %r12612, 4;
	add.s64 	%rd970, %rd2, %rd969;
	st.local.u32 	[%rd970+152], %r1106;
	mov.u32 	%r12612, %r1107;
$L__BB5_770:
	setp.gt.u32 	%p883, %r12612, 3;
	@%p883 bra 	$L__BB5_774;
	shl.b32 	%r6001, %r12641, 8;
	and.b32  	%r6002, %r6001, 7936;
	add.s32 	%r1109, %r6002, %r1;
	shl.b32 	%r6003, %r12641, 10;
	and.b32  	%r6004, %r6003, 31744;
	add.s32 	%r6005, %r4, %r6004;
	ld.shared.u32 	%r6006, [%r6005];
	setp.eq.s32 	%p885, %r1109, 0;
	setp.ne.s32 	%p886, %r6006, 0;
	mov.pred 	%p4949, -1;
	or.pred  	%p887, %p885, %p886;
	@%p887 bra 	$L__BB5_773;
	mul.wide.u32 	%rd971, %r12612, 4;
	add.s64 	%rd972, %rd2, %rd971;
	st.local.u32 	[%rd972+152], %r1109;
	setp.ne.s32 	%p4949, %r12612, 3;
$L__BB5_773:
	selp.b32 	%r6008, 32, 31, %p4949;
	add.s32 	%r12641, %r991, %r6008;
$L__BB5_774:
	st.local.u32 	[%rd2+8], %r12641;
$L__BB5_775:
	min.u32 	%r6009, %r852, %r12610;
	setp.lt.u32 	%p888, %r6009, 4;
	or.pred  	%p889, %p4949, %p888;
	@%p889 bra 	$L__BB5_1262;
	shr.u32 	%r1113, %r55, 3;
	setp.gt.u32 	%p890, %r55, 65535;
	@%p890 bra 	$L__BB5_778;
	add.s32 	%r13412, %r13412, -1;
	shl.b32 	%r6010, %r1113, 3;
	mov.u32 	%r6011, shared_mem;
	add.s32 	%r6012, %r6011, %r6010;
	atom.shared.exch.b64 	%rd4580, [%r6012], 0;
	bra.uni 	$L__BB5_779;
$L__BB5_778:
	mul.wide.u32 	%rd973, %r1113, 8;
	add.s64 	%rd974, %rd1, %rd973;
	atom.global.exch.b64 	%rd4580, [%rd974+268435464], 0;
$L__BB5_779:
	shr.u32 	%r1116, %r54, 3;
	setp.gt.u32 	%p891, %r54, 65535;
	@%p891 bra 	$L__BB5_781;
	add.s32 	%r13412, %r13412, -1;
	shl.b32 	%r6013, %r1116, 3;
	mov.u32 	%r6014, shared_mem;
	add.s32 	%r6015, %r6014, %r6013;
	atom.shared.exch.b64 	%rd4581, [%r6015], 0;
	bra.uni 	$L__BB5_782;
$L__BB5_781:
	mul.wide.u32 	%rd975, %r1116, 8;
	add.s64 	%rd976, %rd1, %rd975;
	atom.global.exch.b64 	%rd4581, [%rd976+268435464], 0;
$L__BB5_782:
	ld.local.u32 	%r1119, [%rd2+152];
	setp.gt.u32 	%p892, %r1119, 8191;
	@%p892 bra 	$L__BB5_784;
	add.s32 	%r13411, %r13411, 1;
	shl.b32 	%r6017, %r1119, 2;
	mov.u32 	%r6018, shared_mem;
	add.s32 	%r6019, %r6018, %r6017;
	atom.shared.exch.b32 	%r6020, [%r6019+65536], -1;
	bra.uni 	$L__BB5_785;
$L__BB5_784:
	mul.wide.u32 	%rd977, %r1119, 4;
	add.s64 	%rd978, %rd4, %rd977;
	atom.global.exch.b32 	%r6016, [%rd978], -1;
$L__BB5_785:
	ld.local.u32 	%r1122, [%rd2+156];
	setp.gt.u32 	%p893, %r1122, 8191;
	@%p893 bra 	$L__BB5_787;
	add.s32 	%r13411, %r13411, 1;
	shl.b32 	%r6022, %r1122, 2;
	mov.u32 	%r6023, shared_mem;
	add.s32 	%r6024, %r6023, %r6022;
	atom.shared.exch.b32 	%r6025, [%r6024+65536], -1;
	bra.uni 	$L__BB5_788;
$L__BB5_787:
	mul.wide.u32 	%rd979, %r1122, 4;
	add.s64 	%rd980, %rd4, %rd979;
	atom.global.exch.b32 	%r6021, [%rd980], -1;
$L__BB5_788:
	ld.local.u32 	%r1125, [%rd2+160];
	setp.gt.u32 	%p894, %r1125, 8191;
	@%p894 bra 	$L__BB5_790;
	add.s32 	%r13411, %r13411, 1;
	shl.b32 	%r6027, %r1125, 2;
	mov.u32 	%r6028, shared_mem;
	add.s32 	%r6029, %r6028, %r6027;
	atom.shared.exch.b32 	%r6030, [%r6029+65536], -1;
	bra.uni 	$L__BB5_791;
$L__BB5_790:
	mul.wide.u32 	%rd981, %r1125, 4;
	add.s64 	%rd982, %rd4, %rd981;
	atom.global.exch.b32 	%r6026, [%rd982], -1;
$L__BB5_791:
	ld.local.u32 	%r1128, [%rd2+164];
	setp.gt.u32 	%p895, %r1128, 8191;
	@%p895 bra 	$L__BB5_793;
	add.s32 	%r13411, %r13411, 1;
	shl.b32 	%r6032, %r1128, 2;
	mov.u32 	%r6033, shared_mem;
	add.s32 	%r6034, %r6033, %r6032;
	atom.shared.exch.b32 	%r6035, [%r6034+65536], -1;
	bra.uni 	$L__BB5_794;
$L__BB5_793:
	mul.wide.u32 	%rd983, %r1128, 4;
	add.s64 	%rd984, %rd4, %rd983;
	atom.global.exch.b32 	%r6031, [%rd984], -1;
$L__BB5_794:
	ld.local.u32 	%r1131, [%rd2+24];
	shl.b32 	%r6036, %r1119, 3;
	shl.b32 	%r6037, %r1122, 3;
	cvt.u64.u32 	%rd79, %r6037;
	cvt.u64.u32 	%rd985, %r1122;
	shl.b64 	%rd986, %rd985, 35;
	cvt.u64.u32 	%rd80, %r6036;
	or.b64  	%rd81, %rd986, %rd80;
	setp.gt.u32 	%p896, %r1131, 8191;
	@%p896 bra 	$L__BB5_796;
	add.s32 	%r13412, %r13412, 1;
	shl.b32 	%r6038, %r1131, 3;
	mov.u32 	%r6039, shared_mem;
	add.s32 	%r6040, %r6039, %r6038;
	atom.shared.exch.b64 	%rd990, [%r6040], %rd81;
	bra.uni 	$L__BB5_797;
$L__BB5_796:
	mul.wide.u32 	%rd987, %r1131, 8;
	add.s64 	%rd988, %rd1, %rd987;
	atom.global.exch.b64 	%rd989, [%rd988+268435464], %rd81;
$L__BB5_797:
	ld.local.u32 	%r1134, [%rd2+28];
	shl.b32 	%r6041, %r1125, 3;
	cvt.u64.u32 	%rd991, %r1128;
	shl.b64 	%rd82, %rd991, 35;
	cvt.u64.u32 	%rd83, %r6041;
	or.b64  	%rd84, %rd82, %rd83;
	setp.gt.u32 	%p897, %r1134, 8191;
	@%p897 bra 	$L__BB5_799;
	add.s32 	%r13412, %r13412, 1;
	shl.b32 	%r6042, %r1134, 3;
	mov.u32 	%r6043, shared_mem;
	add.s32 	%r6044, %r6043, %r6042;
	atom.shared.exch.b64 	%rd995, [%r6044], %rd84;
	bra.uni 	$L__BB5_800;
$L__BB5_799:
	mul.wide.u32 	%rd992, %r1134, 8;
	add.s64 	%rd993, %rd1, %rd992;
	atom.global.exch.b64 	%rd994, [%rd993+268435464], %rd84;
$L__BB5_800:
	ld.local.u32 	%r1137, [%rd2+32];
	shl.b64 	%rd996, %rd83, 32;
	or.b64  	%rd85, %rd996, %rd80;
	setp.gt.u32 	%p898, %r1137, 8191;
	@%p898 bra 	$L__BB5_802;
	add.s32 	%r13412, %r13412, 1;
	shl.b32 	%r6045, %r1137, 3;
	mov.u32 	%r6046, shared_mem;
	add.s32 	%r6047, %r6046, %r6045;
	atom.shared.exch.b64 	%rd1000, [%r6047], %rd85;
	bra.uni 	$L__BB5_803;
$L__BB5_802:
	mul.wide.u32 	%rd997, %r1137, 8;
	add.s64 	%rd998, %rd1, %rd997;
	atom.global.exch.b64 	%rd999, [%rd998+268435464], %rd85;
$L__BB5_803:
	ld.local.u32 	%r1140, [%rd2+36];
	or.b64  	%rd86, %rd82, %rd79;
	setp.gt.u32 	%p899, %r1140, 8191;
	@%p899 bra 	$L__BB5_805;
	add.s32 	%r13412, %r13412, 1;
	shl.b32 	%r6048, %r1140, 3;
	mov.u32 	%r6049, shared_mem;
	add.s32 	%r6050, %r6049, %r6048;
	atom.shared.exch.b64 	%rd1004, [%r6050], %rd86;
	bra.uni 	$L__BB5_806;
$L__BB5_805:
	mul.wide.u32 	%rd1001, %r1140, 8;
	add.s64 	%rd1002, %rd1, %rd1001;
	atom.global.exch.b64 	%rd1003, [%rd1002+268435464], %rd86;
$L__BB5_806:
	cvt.u32.u64 	%r6051, %rd4580;
	and.b32  	%r1143, %r54, 7;
	shl.b32 	%r6052, %r1131, 3;
	or.b32  	%r6053, %r6052, %r1143;
	setp.ne.s32 	%p900, %r1143, 0;
	and.b32  	%r6054, %r6051, 7;
	setp.eq.s32 	%p901, %r6054, 0;
	and.pred  	%p902, %p900, %p901;
	selp.b32 	%r12657, %r6051, %r6053, %p902;
	selp.b32 	%r12659, %r6053, %r6051, %p902;
	and.b32  	%r6055, %r12657, 7;
	setp.ne.s32 	%p903, %r6055, 0;
	@%p903 bra 	$L__BB5_811;
$L__BB5_807:
	and.b32  	%r6056, %r12659, 7;
	setp.ne.s32 	%p904, %r6056, 0;
	@%p904 bra 	$L__BB5_816;
$L__BB5_808:
	shr.u32 	%r1154, %r12659, 3;
	setp.gt.u32 	%p905, %r12659, 65535;
	@%p905 bra 	$L__BB5_813;
	shl.b32 	%r6058, %r1154, 2;
	mov.u32 	%r6059, shared_mem;
	add.s32 	%r6060, %r6059, %r6058;
	add.s32 	%r1155, %r6060, 65536;
	atom.shared.exch.b32 	%r1156, [%r6060+65536], -1;
	setp.eq.s32 	%p907, %r1156, -1;
	@%p907 bra 	$L__BB5_816;
	add.s32 	%r13411, %r13411, -1;
	atom.shared.exch.b32 	%r6061, [%r1155], 0;
	mov.u32 	%r12659, %r1156;
	bra.uni 	$L__BB5_815;
$L__BB5_811:
	cvt.u64.u32 	%rd1014, %r12659;
	shl.b64 	%rd1015, %rd1014, 32;
	cvt.u64.u32 	%rd1016, %r12657;
	or.b64  	%rd87, %rd1015, %rd1016;
	mul.wide.u32 	%rd1017, %r12657, 8;
	and.b32  	%r6076, %r12659, 7;
	cvt.u64.u32 	%rd1018, %r6076;
	mov.b64 	%rd1019, 56;
	cvt.u32.u64 	%r6077, %rd1019;
	cvt.u32.u64 	%r6078, %rd1017;
	and.b32  	%r6079, %r6078, %r6077;
	cvt.u32.u64 	%r6080, %rd1018;
	or.b32  	%r6081, %r6079, %r6080;
	mov.b64 	%rd1020, 9130730411292422402;
	shr.u64 	%rd1021, %rd1020, %r6081;
	mov.b64 	%rd1022, 1736168554312260608;
	shr.u64 	%rd1023, %rd1022, %r6081;
	mov.b64 	%rd1024, -506390041275138048;
	shr.u64 	%rd1025, %rd1024, %r6081;
	shl.b64 	%rd1026, %rd1025, 2;
	cvt.u32.u64 	%r6082, %rd1023;
	mov.b64 	%rd1027, 2;
	cvt.u32.u64 	%r6083, %rd1027;
	and.b32  	%r6084, %r6082, %r6083;
	cvt.u32.u64 	%r6085, %rd1021;
	mov.b64 	%rd1028, 1;
	cvt.u32.u64 	%r6086, %rd1028;
	and.b32  	%r6087, %r6085, %r6086;
	or.b32  	%r6088, %r6087, %r6084;
	cvt.u32.u64 	%r6089, %rd1026;
	mov.b64 	%rd1029, 4;
	cvt.u32.u64 	%r6090, %rd1029;
	and.b32  	%r6091, %r6089, %r6090;
	or.b32  	%r6092, %r6088, %r6091;
	mov.b16 	%rs52, 1;
	shl.b16 	%rs53, %rs52, %r6092;
	and.b16  	%rs54, %rs53, 29;
	setp.eq.s16 	%p924, %rs54, 0;
	@%p924 bra 	$L__BB5_827;
	ld.local.u32 	%r6093, [%rd2+280];
	add.s32 	%r6094, %r6093, 1;
	st.local.u32 	[%rd2+280], %r6094;
	shl.b32 	%r6095, %r6093, 3;
	cvt.u64.u32 	%rd1030, %r6095;
	and.b64  	%rd1031, %rd1030, 2040;
	add.s64 	%rd1032, %rd2, %rd1031;
	st.local.u64 	[%rd1032+288], %rd87;
	bra.uni 	$L__BB5_828;
$L__BB5_813:
	mul.wide.u32 	%rd1005, %r1154, 4;
	add.s64 	%rd88, %rd4, %rd1005;
	atom.global.exch.b32 	%r1157, [%rd88], -1;
	setp.eq.s32 	%p906, %r1157, -1;
	@%p906 bra 	$L__BB5_816;
	atom.global.exch.b32 	%r6057, [%rd88], 0;
	mov.u32 	%r12659, %r1157;
$L__BB5_815:
	and.b32  	%r6062, %r12659, 7;
	setp.eq.s32 	%p908, %r6062, 0;
	@%p908 bra 	$L__BB5_808;
$L__BB5_816:
	setp.lt.u32 	%p909, %r12657, 65529;
	@%p909 bra 	$L__BB5_821;
	and.b32  	%r1163, %r12659, 4;
	setp.eq.s32 	%p910, %r1163, 0;
	and.b32  	%r6063, %r12659, 3;
	setp.ne.s32 	%p911, %r6063, 0;
	and.pred  	%p912, %p910, %p911;
	setp.gt.u32 	%p913, %r12659, 65535;
	or.pred  	%p914, %p913, %p912;
	@%p914 bra 	$L__BB5_821;
	and.b32  	%r6064, %r12659, 7;
	setp.eq.s32 	%p915, %r6064, 0;
	mov.u32 	%r12666, %r12659;
	mov.u32 	%r12667, %r12657;
	@%p915 bra 	$L__BB5_826;
	@%p910 bra 	$L__BB5_821;
	cvt.u64.u32 	%rd1006, %r12659;
	shl.b64 	%rd1007, %rd1006, 32;
	cvt.u64.u32 	%rd1008, %r12657;
	or.b64  	%rd1009, %rd1007, %rd1008;
	ld.local.u32 	%r6065, [%rd2+280];
	add.s32 	%r6066, %r6065, 1;
	st.local.u32 	[%rd2+280], %r6066;
	shl.b32 	%r6067, %r6065, 3;
	cvt.u64.u32 	%rd1010, %r6067;
	and.b64  	%rd1011, %rd1010, 2040;
	add.s64 	%rd1012, %rd2, %rd1011;
	st.local.u64 	[%rd1012+288], %rd1009;
	bra.uni 	$L__BB5_828;
$L__BB5_821:
	shr.u32 	%r1164, %r12657, 3;
	setp.gt.u32 	%p917, %r12657, 65535;
	@%p917 bra 	$L__BB5_824;
	shl.b32 	%r6069, %r1164, 2;
	mov.u32 	%r6070, shared_mem;
	add.s32 	%r6071, %r6070, %r6069;
	add.s32 	%r1165, %r6071, 65536;
	atom.shared.exch.b32 	%r12666, [%r6071+65536], %r12659;
	setp.eq.s32 	%p919, %r12666, -1;
	@%p919 bra 	$L__BB5_828;
	add.s32 	%r13411, %r13411, -1;
	atom.shared.exch.b32 	%r6072, [%r1165], 0;
	mov.u32 	%r12667, %r12659;
	bra.uni 	$L__BB5_826;
$L__BB5_824:
	mul.wide.u32 	%rd1013, %r1164, 4;
	add.s64 	%rd89, %rd4, %rd1013;
	atom.global.exch.b32 	%r12666, [%rd89], %r12659;
	setp.eq.s32 	%p918, %r12666, -1;
	@%p918 bra 	$L__BB5_828;
	atom.global.exch.b32 	%r6068, [%rd89], 0;
	mov.u32 	%r12667, %r12659;
$L__BB5_826:
	and.b32  	%r6073, %r12666, 7;
	setp.ne.s32 	%p920, %r6073, 0;
	and.b32  	%r6074, %r12667, 7;
	setp.eq.s32 	%p921, %r6074, 0;
	and.pred  	%p922, %p920, %p921;
	selp.b32 	%r12657, %r12667, %r12666, %p922;
	selp.b32 	%r12659, %r12666, %r12667, %p922;
	and.b32  	%r6075, %r12657, 7;
	setp.eq.s32 	%p923, %r6075, 0;
	@%p923 bra 	$L__BB5_807;
	bra.uni 	$L__BB5_811;
$L__BB5_827:
	ld.local.u32 	%r6096, [%rd2+2340];
	add.s32 	%r6097, %r6096, 1;
	st.local.u32 	[%rd2+2340], %r6097;
	shl.b32 	%r6098, %r6096, 3;
	cvt.u64.u32 	%rd1033, %r6098;
	and.b64  	%rd1034, %rd1033, 2040;
	add.s64 	%rd1035, %rd2, %rd1034;
	st.local.u64 	[%rd1035+2344], %rd87;
$L__BB5_828:
	{ .reg .b32 tmp; mov.b64 {tmp, %r6099}, %rd4580; }
	shl.b32 	%r6100, %r1134, 3;
	or.b32  	%r6101, %r6100, %r1143;
	and.b32  	%r6102, %r6099, 7;
	setp.eq.s32 	%p926, %r6102, 0;
	and.pred  	%p927, %p900, %p926;
	selp.b32 	%r12673, %r6099, %r6101, %p927;
	selp.b32 	%r12675, %r6101, %r6099, %p927;
	and.b32  	%r6103, %r12673, 7;
	setp.ne.s32 	%p928, %r6103, 0;
	@%p928 bra 	$L__BB5_833;
$L__BB5_829:
	and.b32  	%r6104, %r12675, 7;
	setp.ne.s32 	%p929, %r6104, 0;
	@%p929 bra 	$L__BB5_838;
$L__BB5_830:
	shr.u32 	%r1185, %r12675, 3;
	setp.gt.u32 	%p930, %r12675, 65535;
	@%p930 bra 	$L__BB5_835;
	shl.b32 	%r6106, %r1185, 2;
	mov.u32 	%r6107, shared_mem;
	add.s32 	%r6108, %r6107, %r6106;
	add.s32 	%r1186, %r6108, 65536;
	atom.shared.exch.b32 	%r1187, [%r6108+65536], -1;
	setp.eq.s32 	%p932, %r1187, -1;
	@%p932 bra 	$L__BB5_838;
	add.s32 	%r13411, %r13411, -1;
	atom.shared.exch.b32 	%r6109, [%r1186], 0;
	mov.u32 	%r12675, %r1187;
	bra.uni 	$L__BB5_837;
$L__BB5_833:
	cvt.u64.u32 	%rd1045, %r12675;
	shl.b64 	%rd1046, %rd1045, 32;
	cvt.u64.u32 	%rd1047, %r12673;
	or.b64  	%rd90, %rd1046, %rd1047;
	mul.wide.u32 	%rd1048, %r12673, 8;
	and.b32  	%r6124, %r12675, 7;
	cvt.u64.u32 	%rd1049, %r6124;
	mov.b64 	%rd1050, 56;
	cvt.u32.u64 	%r6125, %rd1050;
	cvt.u32.u64 	%r6126, %rd1048;
	and.b32  	%r6127, %r6126, %r6125;
	cvt.u32.u64 	%r6128, %rd1049;
	or.b32  	%r6129, %r6127, %r6128;
	mov.b64 	%rd1051, 9130730411292422402;
	shr.u64 	%rd1052, %rd1051, %r6129;
	mov.b64 	%rd1053, 1736168554312260608;
	shr.u64 	%rd1054, %rd1053, %r6129;
	mov.b64 	%rd1055, -506390041275138048;
	shr.u64 	%rd1056, %rd1055, %r6129;
	shl.b64 	%rd1057, %rd1056, 2;
	cvt.u32.u64 	%r6130, %rd1054;
	mov.b64 	%rd1058, 2;
	cvt.u32.u64 	%r6131, %rd1058;
	and.b32  	%r6132, %r6130, %r6131;
	cvt.u32.u64 	%r6133, %rd1052;
	mov.b64 	%rd1059, 1;
	cvt.u32.u64 	%r6134, %rd1059;
	and.b32  	%r6135, %r6133, %r6134;
	or.b32  	%r6136, %r6135, %r6132;
	cvt.u32.u64 	%r6137, %rd1057;
	mov.b64 	%rd1060, 4;
	cvt.u32.u64 	%r6138, %rd1060;
	and.b32  	%r6139, %r6137, %r6138;
	or.b32  	%r6140, %r6136, %r6139;
	mov.b16 	%rs55, 1;
	shl.b16 	%rs56, %rs55, %r6140;
	and.b16  	%rs57, %rs56, 29;
	setp.eq.s16 	%p949, %rs57, 0;
	@%p949 bra 	$L__BB5_849;
	ld.local.u32 	%r6141, [%rd2+280];
	add.s32 	%r6142, %r6141, 1;
	st.local.u32 	[%rd2+280], %r6142;
	shl.b32 	%r6143, %r6141, 3;
	cvt.u64.u32 	%rd1061, %r6143;
	and.b64  	%rd1062, %rd1061, 2040;
	add.s64 	%rd1063, %rd2, %rd1062;
	st.local.u64 	[%rd1063+288], %rd90;
	bra.uni 	$L__BB5_850;
$L__BB5_835:
	mul.wide.u32 	%rd1036, %r1185, 4;
	add.s64 	%rd91, %rd4, %rd1036;
	atom.global.exch.b32 	%r1188, [%rd91], -1;
	setp.eq.s32 	%p931, %r1188, -1;
	@%p931 bra 	$L__BB5_838;
	atom.global.exch.b32 	%r6105, [%rd91], 0;
	mov.u32 	%r12675, %r1188;
$L__BB5_837:
	and.b32  	%r6110, %r12675, 7;
	setp.eq.s32 	%p933, %r6110, 0;
	@%p933 bra 	$L__BB5_830;
$L__BB5_838:
	setp.lt.u32 	%p934, %r12673, 65529;
	@%p934 bra 	$L__BB5_843;
	and.b32  	%r1194, %r12675, 4;
	setp.eq.s32 	%p935, %r1194, 0;
	and.b32  	%r6111, %r12675, 3;
	setp.ne.s32 	%p936, %r6111, 0;
	and.pred  	%p937, %p935, %p936;
	setp.gt.u32 	%p938, %r12675, 65535;
	or.pred  	%p939, %p938, %p937;
	@%p939 bra 	$L__BB5_843;
	and.b32  	%r6112, %r12675, 7;
	setp.eq.s32 	%p940, %r6112, 0;
	mov.u32 	%r12682, %r12675;
	mov.u32 	%r12683, %r12673;
	@%p940 bra 	$L__BB5_848;
	@%p935 bra 	$L__BB5_843;
	cvt.u64.u32 	%rd1037, %r12675;
	shl.b64 	%rd1038, %rd1037, 32;
	cvt.u64.u32 	%rd1039, %r12673;
	or.b64  	%rd1040, %rd1038, %rd1039;
	ld.local.u32 	%r6113, [%rd2+280];
	add.s32 	%r6114, %r6113, 1;
	st.local.u32 	[%rd2+280], %r6114;
	shl.b32 	%r6115, %r6113, 3;
	cvt.u64.u32 	%rd1041, %r6115;
	and.b64  	%rd1042, %rd1041, 2040;
	add.s64 	%rd1043, %rd2, %rd1042;
	st.local.u64 	[%rd1043+288], %rd1040;
	bra.uni 	$L__BB5_850;
$L__BB5_843:
	shr.u32 	%r1195, %r12673, 3;
	setp.gt.u32 	%p942, %r12673, 65535;
	@%p942 bra 	$L__BB5_846;
	shl.b32 	%r6117, %r1195, 2;
	mov.u32 	%r6118, shared_mem;
	add.s32 	%r6119, %r6118, %r6117;
	add.s32 	%r1196, %r6119, 65536;
	atom.shared.exch.b32 	%r12682, [%r6119+65536], %r12675;
	setp.eq.s32 	%p944, %r12682, -1;
	@%p944 bra 	$L__BB5_850;
	add.s32 	%r13411, %r13411, -1;
	atom.shared.exch.b32 	%r6120, [%r1196], 0;
	mov.u32 	%r12683, %r12675;
	bra.uni 	$L__BB5_848;
$L__BB5_846:
	mul.wide.u32 	%rd1044, %r1195, 4;
	add.s64 	%rd92, %rd4, %rd1044;
	atom.global.exch.b32 	%r12682, [%rd92], %r12675;
	setp.eq.s32 	%p943, %r12682, -1;
	@%p943 bra 	$L__BB5_850;
	atom.global.exch.b32 	%r6116, [%rd92], 0;
	mov.u32 	%r12683, %r12675;
$L__BB5_848:
	and.b32  	%r6121, %r12682, 7;
	setp.ne.s32 	%p945, %r6121, 0;
	and.b32  	%r6122, %r12683, 7;
	setp.eq.s32 	%p946, %r6122, 0;
	and.pred  	%p947, %p945, %p946;
	selp.b32 	%r12673, %r12683, %r12682, %p947;
	selp.b32 	%r12675, %r12682, %r12683, %p947;
	and.b32  	%r6123, %r12673, 7;
	setp.eq.s32 	%p948, %r6123, 0;
	@%p948 bra 	$L__BB5_829;
	bra.uni 	$L__BB5_833;
$L__BB5_849:
	ld.local.u32 	%r6144, [%rd2+2340];
	add.s32 	%r6145, %r6144, 1;
	st.local.u32 	[%rd2+2340], %r6145;
	shl.b32 	%r6146, %r6144, 3;
	cvt.u64.u32 	%rd1064, %r6146;
	and.b64  	%rd1065, %rd1064, 2040;
	add.s64 	%rd1066, %rd2, %rd1065;
	st.local.u64 	[%rd1066+2344], %rd90;
$L__BB5_850:
	cvt.u32.u64 	%r6147, %rd4581;
	and.b32  	%r1206, %r55, 7;
	shl.b32 	%r6148, %r1137, 3;
	or.b32  	%r6149, %r6148, %r1206;
	setp.ne.s32 	%p950, %r1206, 0;
	and.b32  	%r6150, %r6147, 7;
	setp.eq.s32 	%p951, %r6150, 0;
	and.pred  	%p952, %p950, %p951;
	selp.b32 	%r12689, %r6147, %r6149, %p952;
	selp.b32 	%r12691, %r6149, %r6147, %p952;
	and.b32  	%r6151, %r12689, 7;
	setp.ne.s32 	%p953, %r6151, 0;
	@%p953 bra 	$L__BB5_855;
$L__BB5_851:
	and.b32  	%r6152, %r12691, 7;
	setp.ne.s32 	%p954, %r6152, 0;
	@%p954 bra 	$L__BB5_860;
$L__BB5_852:
	shr.u32 	%r1217, %r12691, 3;
	setp.gt.u32 	%p955, %r12691, 65535;
	@%p955 bra 	$L__BB5_857;
	shl.b32 	%r6154, %r1217, 2;
	mov.u32 	%r6155, shared_mem;
	add.s32 	%r6156, %r6155, %r6154;
	add.s32 	%r1218, %r6156, 65536;
	atom.shared.exch.b32 	%r1219, [%r6156+65536], -1;
	setp.eq.s32 	%p957, %r1219, -1;
	@%p957 bra 	$L__BB5_860;
	add.s32 	%r13411, %r13411, -1;
	atom.shared.exch.b32 	%r6157, [%r1218], 0;
	mov.u32 	%r12691, %r1219;
	bra.uni 	$L__BB5_859;
$L__BB5_855:
	cvt.u64.u32 	%rd1076, %r12691;
	shl.b64 	%rd1077, %rd1076, 32;
	cvt.u64.u32 	%rd1078, %r12689;
	or.b64  	%rd93, %rd1077, %rd1078;
	mul.wide.u32 	%rd1079, %r12689, 8;
	and.b32  	%r6172, %r12691, 7;
	cvt.u64.u32 	%rd1080, %r6172;
	mov.b64 	%rd1081, 56;
	cvt.u32.u64 	%r6173, %rd1081;
	cvt.u32.u64 	%r6174, %rd1079;
	and.b32  	%r6175, %r6174, %r6173;
	cvt.u32.u64 	%r6176, %rd1080;
	or.b32  	%r6177, %r6175, %r6176;
	mov.b64 	%rd1082, 9130730411292422402;
	shr.u64 	%rd1083, %rd1082, %r6177;
	mov.b64 	%rd1084, 1736168554312260608;
	shr.u64 	%rd1085, %rd1084, %r6177;
	mov.b64 	%rd1086, -506390041275138048;
	shr.u64 	%rd1087, %rd1086, %r6177;
	shl.b64 	%rd1088, %rd1087, 2;
	cvt.u32.u64 	%r6178, %rd1085;
	mov.b64 	%rd1089, 2;
	cvt.u32.u64 	%r6179, %rd1089;
	and.b32  	%r6180, %r6178, %r6179;
	cvt.u32.u64 	%r6181, %rd1083;
	mov.b64 	%rd1090, 1;
	cvt.u32.u64 	%r6182, %rd1090;
	and.b32  	%r6183, %r6181, %r6182;
	or.b32  	%r6184, %r6183, %r6180;
	cvt.u32.u64 	%r6185, %rd1088;
	mov.b64 	%rd1091, 4;
	cvt.u32.u64 	%r6186, %rd1091;
	and.b32  	%r6187, %r6185, %r6186;
	or.b32  	%r6188, %r6184, %r6187;
	mov.b16 	%rs58, 1;
	shl.b16 	%rs59, %rs58, %r6188;
	and.b16  	%rs60, %rs59, 29;
	setp.eq.s16 	%p974, %rs60, 0;
	@%p974 bra 	$L__BB5_871;
	ld.local.u32 	%r6189, [%rd2+280];
	add.s32 	%r6190, %r6189, 1;
	st.local.u32 	[%rd2+280], %r6190;
	shl.b32 	%r6191, %r6189, 3;
	cvt.u64.u32 	%rd1092, %r6191;
	and.b64  	%rd1093, %rd1092, 2040;
	add.s64 	%rd1094, %rd2, %rd1093;
	st.local.u64 	[%rd1094+288], %rd93;
	bra.uni 	$L__BB5_872;
$L__BB5_857:
	mul.wide.u32 	%rd1067, %r1217, 4;
	add.s64 	%rd94, %rd4, %rd1067;
	atom.global.exch.b32 	%r1220, [%rd94], -1;
	setp.eq.s32 	%p956, %r1220, -1;
	@%p956 bra 	$L__BB5_860;
	atom.global.exch.b32 	%r6153, [%rd94], 0;
	mov.u32 	%r12691, %r1220;
$L__BB5_859:
	and.b32  	%r6158, %r12691, 7;
	setp.eq.s32 	%p958, %r6158, 0;
	@%p958 bra 	$L__BB5_852;
$L__BB5_860:
	setp.lt.u32 	%p959, %r12689, 65529;
	@%p959 bra 	$L__BB5_865;
	and.b32  	%r1226, %r12691, 4;
	setp.eq.s32 	%p960, %r1226, 0;
	and.b32  	%r6159, %r12691, 3;
	setp.ne.s32 	%p961, %r6159, 0;
	and.pred  	%p962, %p960, %p961;
	setp.gt.u32 	%p963, %r12691, 65535;
	or.pred  	%p964, %p963, %p962;
	@%p964 bra 	$L__BB5_865;
	and.b32  	%r6160, %r12691, 7;
	setp.eq.s32 	%p965, %r6160, 0;
	mov.u32 	%r12698, %r12691;
	mov.u32 	%r12699, %r12689;
	@%p965 bra 	$L__BB5_870;
	setp.eq.s32 	%p966, %r1226, 0;
	@%p966 bra 	$L__BB5_865;
	cvt.u64.u32 	%rd1068, %r12691;
	shl.b64 	%rd1069, %rd1068, 32;
	cvt.u64.u32 	%rd1070, %r12689;
	or.b64  	%rd1071, %rd1069, %rd1070;
	ld.local.u32 	%r6161, [%rd2+280];
	add.s32 	%r6162, %r6161, 1;
	st.local.u32 	[%rd2+280], %r6162;
	shl.b32 	%r6163, %r6161, 3;
	cvt.u64.u32 	%rd1072, %r6163;
	and.b64  	%rd1073, %rd1072, 2040;
	add.s64 	%rd1074, %rd2, %rd1073;
	st.local.u64 	[%rd1074+288], %rd1071;
	bra.uni 	$L__BB5_872;
$L__BB5_865:
	shr.u32 	%r1227, %r12689, 3;
	setp.gt.u32 	%p967, %r12689, 65535;
	@%p967 bra 	$L__BB5_868;
	shl.b32 	%r6165, %r1227, 2;
	mov.u32 	%r6166, shared_mem;
	add.s32 	%r6167, %r6166, %r6165;
	add.s32 	%r1228, %r6167, 65536;
	atom.shared.exch.b32 	%r12698, [%r6167+65536], %r12691;
	setp.eq.s32 	%p969, %r12698, -1;
	@%p969 bra 	$L__BB5_872;
	add.s32 	%r13411, %r13411, -1;
	atom.shared.exch.b32 	%r6168, [%r1228], 0;
	mov.u32 	%r12699, %r12691;
	bra.uni 	$L__BB5_870;
$L__BB5_868:
	mul.wide.u32 	%rd1075, %r1227, 4;
	add.s64 	%rd95, %rd4, %rd1075;
	atom.global.exch.b32 	%r12698, [%rd95], %r12691;
	setp.eq.s32 	%p968, %r12698, -1;
	@%p968 bra 	$L__BB5_872;
	atom.global.exch.b32 	%r6164, [%rd95], 0;
	mov.u32 	%r12699, %r12691;
$L__BB5_870:
	and.b32  	%r6169, %r12698, 7;
	setp.ne.s32 	%p970, %r6169, 0;
	and.b32  	%r6170, %r12699, 7;
	setp.eq.s32 	%p971, %r6170, 0;
	and.pred  	%p972, %p970, %p971;
	selp.b32 	%r12689, %r12699, %r12698, %p972;
	selp.b32 	%r12691, %r12698, %r12699, %p972;
	and.b32  	%r6171, %r12689, 7;
	setp.eq.s32 	%p973, %r6171, 0;
	@%p973 bra 	$L__BB5_851;
	bra.uni 	$L__BB5_855;
$L__BB5_871:
	ld.local.u32 	%r6192, [%rd2+2340];
	add.s32 	%r6193, %r6192, 1;
	st.local.u32 	[%rd2+2340], %r6193;
	shl.b32 	%r6194, %r6192, 3;
	cvt.u64.u32 	%rd1095, %r6194;
	and.b64  	%rd1096, %rd1095, 2040;
	add.s64 	%rd1097, %rd2, %rd1096;
	st.local.u64 	[%rd1097+2344], %rd93;
$L__BB5_872:
	{ .reg .b32 tmp; mov.b64 {tmp, %r6195}, %rd4581; }
	setp.ne.s32 	%p975, %r1206, 0;
	shl.b32 	%r6196, %r1140, 3;
	or.b32  	%r6197, %r6196, %r1206;
	and.b32  	%r6198, %r6195, 7;
	setp.eq.s32 	%p976, %r6198, 0;
	and.pred  	%p977, %p975, %p976;
	selp.b32 	%r12705, %r6195, %r6197, %p977;
	selp.b32 	%r12707, %r6197, %r6195, %p977;
	and.b32  	%r6199, %r12705, 7;
	setp.ne.s32 	%p978, %r6199, 0;
	@%p978 bra 	$L__BB5_877;
$L__BB5_873:
	and.b32  	%r6200, %r12707, 7;
	setp.ne.s32 	%p979, %r6200, 0;
	@%p979 bra 	$L__BB5_883;
$L__BB5_874:
	shr.u32 	%r1248, %r12707, 3;
	setp.gt.u32 	%p980, %r12707, 65535;
	@%p980 bra 	$L__BB5_880;
	shl.b32 	%r6202, %r1248, 2;
	mov.u32 	%r6203, shared_mem;
	add.s32 	%r6204, %r6203, %r6202;
	add.s32 	%r1249, %r6204, 65536;
	atom.shared.exch.b32 	%r1250, [%r6204+65536], -1;
	setp.eq.s32 	%p982, %r1250, -1;
	@%p982 bra 	$L__BB5_883;
	add.s32 	%r13411, %r13411, -1;
	atom.shared.exch.b32 	%r6205, [%r1249], 0;
	mov.u32 	%r12707, %r1250;
	bra.uni 	$L__BB5_882;
$L__BB5_877:
	cvt.u64.u32 	%rd1107, %r12707;
	shl.b64 	%rd1108, %rd1107, 32;
	cvt.u64.u32 	%rd1109, %r12705;
	or.b64  	%rd96, %rd1108, %rd1109;
	mul.wide.u32 	%rd1110, %r12705, 8;
	and.b32  	%r6220, %r12707, 7;
	cvt.u64.u32 	%rd1111, %r6220;
	mov.b64 	%rd1112, 56;
	cvt.u32.u64 	%r6221, %rd1112;
	cvt.u32.u64 	%r6222, %rd1110;
	and.b32  	%r6223, %r6222, %r6221;
	cvt.u32.u64 	%r6224, %rd1111;
	or.b32  	%r6225, %r6223, %r6224;
	mov.b64 	%rd1113, 9130730411292422402;
	shr.u64 	%rd1114, %rd1113, %r6225;
	mov.b64 	%rd1115, 1736168554312260608;
	shr.u64 	%rd1116, %rd1115, %r6225;
	mov.b64 	%rd1117, -506390041275138048;
	shr.u64 	%rd1118, %rd1117, %r6225;
	shl.b64 	%rd1119, %rd1118, 2;
	cvt.u32.u64 	%r6226, %rd1116;
	mov.b64 	%rd1120, 2;
	cvt.u32.u64 	%r6227, %rd1120;
	and.b32  	%r6228, %r6226, %r6227;
	cvt.u32.u64 	%r6229, %rd1114;
	mov.b64 	%rd1121, 1;
	cvt.u32.u64 	%r6230, %rd1121;
	and.b32  	%r6231, %r6229, %r6230;
	or.b32  	%r6232, %r6231, %r6228;
	cvt.u32.u64 	%r6233, %rd1119;
	mov.b64 	%rd1122, 4;
	cvt.u32.u64 	%r6234, %rd1122;
	and.b32  	%r6235, %r6233, %r6234;
	or.b32  	%r6236, %r6232, %r6235;
	mov.b16 	%rs61, 1;
	shl.b16 	%rs62, %rs61, %r6236;
	and.b16  	%rs63, %rs62, 29;
	setp.eq.s16 	%p1002, %rs63, 0;
	@%p1002 bra 	$L__BB5_879;
	ld.local.u32 	%r6237, [%rd2+280];
	add.s32 	%r6238, %r6237, 1;
	st.local.u32 	[%rd2+280], %r6238;
	shl.b32 	%r6239, %r6237, 3;
	cvt.u64.u32 	%rd1123, %r6239;
	and.b64  	%rd1124, %rd1123, 2040;
	add.s64 	%rd1125, %rd2, %rd1124;
	st.local.u64 	[%rd1125+288], %rd96;
	mov.pred 	%p4956, 0;
	bra.uni 	$L__BB5_1266;
$L__BB5_879:
	ld.local.u32 	%r6240, [%rd2+2340];
	add.s32 	%r6241, %r6240, 1;
	st.local.u32 	[%rd2+2340], %r6241;
	shl.b32 	%r6242, %r6240, 3;
	cvt.u64.u32 	%rd1126, %r6242;
	and.b64  	%rd1127, %rd1126, 2040;
	add.s64 	%rd1128, %rd2, %rd1127;
	st.local.u64 	[%rd1128+2344], %rd96;
	mov.pred 	%p4956, 0;
	bra.uni 	$L__BB5_1266;
$L__BB5_880:
	mul.wide.u32 	%rd1098, %r1248, 4;
	add.s64 	%rd97, %rd4, %rd1098;
	atom.global.exch.b32 	%r1251, [%rd97], -1;
	setp.eq.s32 	%p981, %r1251, -1;
	@%p981 bra 	$L__BB5_883;
	atom.global.exch.b32 	%r6201, [%rd97], 0;
	mov.u32 	%r12707, %r1251;
$L__BB5_882:
	and.b32  	%r6206, %r12707, 7;
	setp.eq.s32 	%p983, %r6206, 0;
	@%p983 bra 	$L__BB5_874;
$L__BB5_883:
	setp.lt.u32 	%p984, %r12705, 65529;
	@%p984 bra 	$L__BB5_888;
	and.b32  	%r1257, %r12707, 4;
	setp.eq.s32 	%p985, %r1257, 0;
	and.b32  	%r6207, %r12707, 3;
	setp.ne.s32 	%p986, %r6207, 0;
	and.pred  	%p987, %p985, %p986;
	setp.gt.u32 	%p988, %r12707, 65535;
	or.pred  	%p989, %p988, %p987;
	@%p989 bra 	$L__BB5_888;
	and.b32  	%r6208, %r12707, 7;
	setp.eq.s32 	%p990, %r6208, 0;
	mov.u32 	%r12714, %r12707;
	mov.u32 	%r12715, %r12705;
	@%p990 bra 	$L__BB5_893;
	setp.eq.s32 	%p991, %r1257, 0;
	@%p991 bra 	$L__BB5_888;
	cvt.u64.u32 	%rd1099, %r12707;
	shl.b64 	%rd1100, %rd1099, 32;
	cvt.u64.u32 	%rd1101, %r12705;
	or.b64  	%rd1102, %rd1100, %rd1101;
	ld.local.u32 	%r6209, [%rd2+280];
	add.s32 	%r6210, %r6209, 1;
	st.local.u32 	[%rd2+280], %r6210;
	shl.b32 	%r6211, %r6209, 3;
	cvt.u64.u32 	%rd1103, %r6211;
	and.b64  	%rd1104, %rd1103, 2040;
	add.s64 	%rd1105, %rd2, %rd1104;
	st.local.u64 	[%rd1105+288], %rd1102;
	mov.pred 	%p4956, 0;
	bra.uni 	$L__BB5_1266;
$L__BB5_888:
	shr.u32 	%r1258, %r12705, 3;
	setp.gt.u32 	%p993, %r12705, 65535;
	@%p993 bra 	$L__BB5_891;
	shl.b32 	%r6213, %r1258, 2;
	mov.u32 	%r6214, shared_mem;
	add.s32 	%r6215, %r6214, %r6213;
	add.s32 	%r1259, %r6215, 65536;
	atom.shared.exch.b32 	%r12714, [%r6215+65536], %r12707;
	setp.eq.s32 	%p997, %r12714, -1;
	mov.pred 	%p4956, 0;
	@%p997 bra 	$L__BB5_1266;
	add.s32 	%r13411, %r13411, -1;
	atom.shared.exch.b32 	%r6216, [%r1259], 0;
	mov.u32 	%r12715, %r12707;
	bra.uni 	$L__BB5_893;
$L__BB5_891:
	mul.wide.u32 	%rd1106, %r1258, 4;
	add.s64 	%rd98, %rd4, %rd1106;
	atom.global.exch.b32 	%r12714, [%rd98], %r12707;
	setp.eq.s32 	%p995, %r12714, -1;
	mov.pred 	%p4956, 0;
	@%p995 bra 	$L__BB5_1266;
	atom.global.exch.b32 	%r6212, [%rd98], 0;
	mov.u32 	%r12715, %r12707;
$L__BB5_893:
	and.b32  	%r6217, %r12714, 7;
	setp.ne.s32 	%p998, %r6217, 0;
	and.b32  	%r6218, %r12715, 7;
	setp.eq.s32 	%p999, %r6218, 0;
	and.pred  	%p1000, %p998, %p999;
	selp.b32 	%r12705, %r12715, %r12714, %p1000;
	selp.b32 	%r12707, %r12714, %r12715, %p1000;
	and.b32  	%r6219, %r12705, 7;
	setp.eq.s32 	%p1001, %r6219, 0;
	@%p1001 bra 	$L__BB5_873;
	bra.uni 	$L__BB5_877;
$L__BB5_894:
	ld.local.v2.u32 	{%r5141, %r5142}, [%rd2+2336];
	mov.b64 	%rd641, {%r5141, %r5142};
	sub.s32 	%r5143, %r5141, %r5142;
	add.s32 	%r1268, %r5143, 256;
	ld.local.u8 	%rs30, [%rd2+20];
	setp.eq.s16 	%p294, %rs30, 0;
	{ .reg .b32 tmp; mov.b64 {tmp, %r1269}, %rd641; }
	@%p294 bra 	$L__BB5_897;
	ld.global.u32 	%r12716, [%rd10];
$L__BB5_896:
	and.b32  	%r5144, %r12716, 16383;
	add.s32 	%r12718, %r5144, %r43;
	mul.wide.u32 	%rd642, %r12718, 8;
	add.s64 	%rd643, %rd1, %rd642;
	ld.global.u64 	%rd644, [%rd643+268435464];
	add.s32 	%r12716, %r12716, 1;
	st.global.u32 	[%rd10], %r12716;
	setp.lt.u32 	%p296, %r12718, 8192;
	setp.ne.s64 	%p297, %rd644, 0;
	or.pred  	%p298, %p296, %p297;
	mov.pred 	%p4951, -1;
	@%p298 bra 	$L__BB5_896;
	bra.uni 	$L__BB5_929;
$L__BB5_897:
	ld.local.u32 	%r1274, [%rd2+4];
	add.s32 	%r12717, %r1274, 1;
	shl.b32 	%r5145, %r1274, 8;
	and.b32  	%r5146, %r5145, 7936;
	add.s32 	%r12718, %r5146, %r1;
	shl.b32 	%r5147, %r1274, 11;
	and.b32  	%r5148, %r5147, 63488;
	add.s32 	%r5149, %r3, %r5148;
	ld.shared.u64 	%rd646, [%r5149];
	setp.ne.s32 	%p300, %r12718, 0;
	setp.eq.s64 	%p301, %rd646, 0;
	and.pred  	%p302, %p300, %p301;
	mov.pred 	%p4951, -1;
	@%p302 bra 	$L__BB5_928;
	add.s32 	%r1277, %r1274, 2;
	shl.b32 	%r5150, %r12717, 8;
	and.b32  	%r5151, %r5150, 7936;
	add.s32 	%r12718, %r5151, %r1;
	shl.b32 	%r5152, %r12717, 11;
	and.b32  	%r5153, %r5152, 63488;
	add.s32 	%r5154, %r3, %r5153;
	ld.shared.u64 	%rd648, [%r5154];
	setp.ne.s32 	%p304, %r12718, 0;
	setp.eq.s64 	%p305, %rd648, 0;
	and.pred  	%p306, %p304, %p305;
	mov.u32 	%r12717, %r1277;
	@%p306 bra 	$L__BB5_928;
	add.s32 	%r12717, %r1274, 3;
	shl.b32 	%r5155, %r1277, 8;
	and.b32  	%r5156, %r5155, 7936;
	add.s32 	%r12718, %r5156, %r1;
	shl.b32 	%r5157, %r1277, 11;
	and.b32  	%r5158, %r5157, 63488;
	add.s32 	%r5159, %r3, %r5158;
	ld.shared.u64 	%rd650, [%r5159];
	setp.ne.s32 	%p308, %r12718, 0;
	setp.eq.s64 	%p309, %rd650, 0;
	and.pred  	%p310, %p308, %p309;
	@%p310 bra 	$L__BB5_928;
	add.s32 	%r1281, %r1274, 4;
	shl.b32 	%r5160, %r12717, 8;
	and.b32  	%r5161, %r5160, 7936;
	add.s32 	%r12718, %r5161, %r1;
	shl.b32 	%r5162, %r12717, 11;
	and.b32  	%r5163, %r5162, 63488;
	add.s32 	%r5164, %r3, %r5163;
	ld.shared.u64 	%rd652, [%r5164];
	setp.ne.s32 	%p312, %r12718, 0;
	setp.eq.s64 	%p313, %rd652, 0;
	and.pred  	%p314, %p312, %p313;
	mov.u32 	%r12717, %r1281;
	@%p314 bra 	$L__BB5_928;
	add.s32 	%r12717, %r1274, 5;
	shl.b32 	%r5165, %r1281, 8;
	and.b32  	%r5166, %r5165, 7936;
	add.s32 	%r12718, %r5166, %r1;
	shl.b32 	%r5167, %r1281, 11;
	and.b32  	%r5168, %r5167, 63488;
	add.s32 	%r5169, %r3, %r5168;
	ld.shared.u64 	%rd654, [%r5169];
	setp.ne.s32 	%p316, %r12718, 0;
	setp.eq.s64 	%p317, %rd654, 0;
	and.pred  	%p318, %p316, %p317;
	@%p318 bra 	$L__BB5_928;
	add.s32 	%r1285, %r1274, 6;
	shl.b32 	%r5170, %r12717, 8;
	and.b32  	%r5171, %r5170, 7936;
	add.s32 	%r12718, %r5171, %r1;
	shl.b32 	%r5172, %r12717, 11;
	and.b32  	%r5173, %r5172, 63488;
	add.s32 	%r5174, %r3, %r5173;
	ld.shared.u64 	%rd656, [%r5174];
	setp.ne.s32 	%p320, %r12718, 0;
	setp.eq.s64 	%p321, %rd656, 0;
	and.pred  	%p322, %p320, %p321;
	mov.u32 	%r12717, %r1285;
	@%p322 bra 	$L__BB5_928;
	add.s32 	%r12717, %r1274, 7;
	shl.b32 	%r5175, %r1285, 8;
	and.b32  	%r5176, %r5175, 7936;
	add.s32 	%r12718, %r5176, %r1;
	shl.b32 	%r5177, %r1285, 11;
	and.b32  	%r5178, %r5177, 63488;
	add.s32 	%r5179, %r3, %r5178;
	ld.shared.u64 	%rd658, [%r5179];
	setp.ne.s32 	%p324, %r12718, 0;
	setp.eq.s64 	%p325, %rd658, 0;
	and.pred  	%p326, %p324, %p325;
	@%p326 bra 	$L__BB5_928;
	add.s32 	%r1289, %r1274, 8;
	shl.b32 	%r5180, %r12717, 8;
	and.b32  	%r5181, %r5180, 7936;
	add.s32 	%r12718, %r5181, %r1;
	shl.b32 	%r5182, %r12717, 11;
	and.b32  	%r5183, %r5182, 63488;
	add.s32 	%r5184, %r3, %r5183;
	ld.shared.u64 	%rd660, [%r5184];
	setp.ne.s32 	%p328, %r12718, 0;
	setp.eq.s64 	%p329, %rd660, 0;
	and.pred  	%p330, %p328, %p329;
	mov.u32 	%r12717, %r1289;
	@%p330 bra 	$L__BB5_928;
	add.s32 	%r12717, %r1274, 9;
	shl.b32 	%r5185, %r1289, 8;
	and.b32  	%r5186, %r5185, 7936;
	add.s32 	%r12718, %r5186, %r1;
	shl.b32 	%r5187, %r1289, 11;
	and.b32  	%r5188, %r5187, 63488;
	add.s32 	%r5189, %r3, %r5188;
	ld.shared.u64 	%rd662, [%r5189];
	setp.ne.s32 	%p332, %r12718, 0;
	setp.eq.s64 	%p333, %rd662, 0;
	and.pred  	%p334, %p332, %p333;
	@%p334 bra 	$L__BB5_928;
	add.s32 	%r1293, %r1274, 10;
	shl.b32 	%r5190, %r12717, 8;
	and.b32  	%r5191, %r5190, 7936;
	add.s32 	%r12718, %r5191, %r1;
	shl.b32 	%r5192, %r12717, 11;
	and.b32  	%r5193, %r5192, 63488;
	add.s32 	%r5194, %r3, %r5193;
	ld.shared.u64 	%rd664, [%r5194];
	setp.ne.s32 	%p336, %r12718, 0;
	setp.eq.s64 	%p337, %rd664, 0;
	and.pred  	%p338, %p336, %p337;
	mov.u32 	%r12717, %r1293;
	@%p338 bra 	$L__BB5_928;
	add.s32 	%r12717, %r1274, 11;
	shl.b32 	%r5195, %r1293, 8;
	and.b32  	%r5196, %r5195, 7936;
	add.s32 	%r12718, %r5196, %r1;
	shl.b32 	%r5197, %r1293, 11;
	and.b32  	%r5198, %r5197, 63488;
	add.s32 	%r5199, %r3, %r5198;
	ld.shared.u64 	%rd666, [%r5199];
	setp.ne.s32 	%p340, %r12718, 0;
	setp.eq.s64 	%p341, %rd666, 0;
	and.pred  	%p342, %p340, %p341;
	@%p342 bra 	$L__BB5_928;
	add.s32 	%r1297, %r1274, 12;
	shl.b32 	%r5200, %r12717, 8;
	and.b32  	%r5201, %r5200, 7936;
	add.s32 	%r12718, %r5201, %r1;
	shl.b32 	%r5202, %r12717, 11;
	and.b32  	%r5203, %r5202, 63488;
	add.s32 	%r5204, %r3, %r5203;
	ld.shared.u64 	%rd668, [%r5204];
	setp.ne.s32 	%p344, %r12718, 0;
	setp.eq.s64 	%p345, %rd668, 0;
	and.pred  	%p346, %p344, %p345;
	mov.u32 	%r12717, %r1297;
	@%p346 bra 	$L__BB5_928;
	add.s32 	%r12717, %r1274, 13;
	shl.b32 	%r5205, %r1297, 8;
	and.b32  	%r5206, %r5205, 7936;
	add.s32 	%r12718, %r5206, %r1;
	shl.b32 	%r5207, %r1297, 11;
	and.b32  	%r5208, %r5207, 63488;
	add.s32 	%r5209, %r3, %r5208;
	ld.shared.u64 	%rd670, [%r5209];
	setp.ne.s32 	%p348, %r12718, 0;
	setp.eq.s64 	%p349, %rd670, 0;
	and.pred  	%p350, %p348, %p349;
	@%p350 bra 	$L__BB5_928;
	add.s32 	%r1301, %r1274, 14;
	shl.b32 	%r5210, %r12717, 8;
	and.b32  	%r5211, %r5210, 7936;
	add.s32 	%r12718, %r5211, %r1;
	shl.b32 	%r5212, %r12717, 11;
	and.b32  	%r5213, %r5212, 63488;
	add.s32 	%r5214, %r3, %r5213;
	ld.shared.u64 	%rd672, [%r5214];
	setp.ne.s32 	%p352, %r12718, 0;
	setp.eq.s64 	%p353, %rd672, 0;
	and.pred  	%p354, %p352, %p353;
	mov.u32 	%r12717, %r1301;
	@%p354 bra 	$L__BB5_928;
	add.s32 	%r12717, %r1274, 15;
	shl.b32 	%r5215, %r1301, 8;
	and.b32  	%r5216, %r5215, 7936;
	add.s32 	%r12718, %r5216, %r1;
	shl.b32 	%r5217, %r1301, 11;
	and.b32  	%r5218, %r5217, 63488;
	add.s32 	%r5219, %r3, %r5218;
	ld.shared.u64 	%rd674, [%r5219];
	setp.ne.s32 	%p356, %r12718, 0;
	setp.eq.s64 	%p357, %rd674, 0;
	and.pred  	%p358, %p356, %p357;
	@%p358 bra 	$L__BB5_928;
	add.s32 	%r1305, %r1274, 16;
	shl.b32 	%r5220, %r12717, 8;
	and.b32  	%r5221, %r5220, 7936;
	add.s32 	%r12718, %r5221, %r1;
	shl.b32 	%r5222, %r12717, 11;
	and.b32  	%r5223, %r5222, 63488;
	add.s32 	%r5224, %r3, %r5223;
	ld.shared.u64 	%rd676, [%r5224];
	setp.ne.s32 	%p360, %r12718, 0;
	setp.eq.s64 	%p361, %rd676, 0;
	and.pred  	%p362, %p360, %p361;
	mov.u32 	%r12717, %r1305;
	@%p362 bra 	$L__BB5_928;
	add.s32 	%r12717, %r1274, 17;
	shl.b32 	%r5225, %r1305, 8;
	and.b32  	%r5226, %r5225, 7936;
	add.s32 	%r12718, %r5226, %r1;
	shl.b32 	%r5227, %r1305, 11;
	and.b32  	%r5228, %r5227, 63488;
	add.s32 	%r5229, %r3, %r5228;
	ld.shared.u64 	%rd678, [%r5229];
	setp.ne.s32 	%p364, %r12718, 0;
	setp.eq.s64 	%p365, %rd678, 0;
	and.pred  	%p366, %p364, %p365;
	@%p366 bra 	$L__BB5_928;
	add.s32 	%r1309, %r1274, 18;
	shl.b32 	%r5230, %r12717, 8;
	and.b32  	%r5231, %r5230, 7936;
	add.s32 	%r12718, %r5231, %r1;
	shl.b32 	%r5232, %r12717, 11;
	and.b32  	%r5233, %r5232, 63488;
	add.s32 	%r5234, %r3, %r5233;
	ld.shared.u64 	%rd680, [%r5234];
	setp.ne.s32 	%p368, %r12718, 0;
	setp.eq.s64 	%p369, %rd680, 0;
	and.pred  	%p370, %p368, %p369;
	mov.u32 	%r12717, %r1309;
	@%p370 bra 	$L__BB5_928;
	add.s32 	%r12717, %r1274, 19;
	shl.b32 	%r5235, %r1309, 8;
	and.b32  	%r5236, %r5235, 7936;
	add.s32 	%r12718, %r5236, %r1;
	shl.b32 	%r5237, %r1309, 11;
	and.b32  	%r5238, %r5237, 63488;
	add.s32 	%r5239, %r3, %r5238;
	ld.shared.u64 	%rd682, [%r5239];
	setp.ne.s32 	%p372, %r12718, 0;
	setp.eq.s64 	%p373, %rd682, 0;
	and.pred  	%p374, %p372, %p373;
	@%p374 bra 	$L__BB5_928;
	add.s32 	%r1313, %r1274, 20;
	shl.b32 	%r5240, %r12717, 8;
	and.b32  	%r5241, %r5240, 7936;
	add.s32 	%r12718, %r5241, %r1;
	shl.b32 	%r5242, %r12717, 11;
	and.b32  	%r5243, %r5242, 63488;
	add.s32 	%r5244, %r3, %r5243;
	ld.shared.u64 	%rd684, [%r5244];
	setp.ne.s32 	%p376, %r12718, 0;
	setp.eq.s64 	%p377, %rd684, 0;
	and.pred  	%p378, %p376, %p377;
	mov.u32 	%r12717, %r1313;
	@%p378 bra 	$L__BB5_928;
	add.s32 	%r12717, %r1274, 21;
	shl.b32 	%r5245, %r1313, 8;
	and.b32  	%r5246, %r5245, 7936;
	add.s32 	%r12718, %r5246, %r1;
	shl.b32 	%r5247, %r1313, 11;
	and.b32  	%r5248, %r5247, 63488;
	add.s32 	%r5249, %r3, %r5248;
	ld.shared.u64 	%rd686, [%r5249];
	setp.ne.s32 	%p380, %r12718, 0;
	setp.eq.s64 	%p381, %rd686, 0;
	and.pred  	%p382, %p380, %p381;
	@%p382 bra 	$L__BB5_928;
	add.s32 	%r1317, %r1274, 22;
	shl.b32 	%r5250, %r12717, 8;
	and.b32  	%r5251, %r5250, 7936;
	add.s32 	%r12718, %r5251, %r1;
	shl.b32 	%r5252, %r12717, 11;
	and.b32  	%r5253, %r5252, 63488;
	add.s32 	%r5254, %r3, %r5253;
	ld.shared.u64 	%rd688, [%r5254];
	setp.ne.s32 	%p384, %r12718, 0;
	setp.eq.s64 	%p385, %rd688, 0;
	and.pred  	%p386, %p384, %p385;
	mov.u32 	%r12717, %r1317;
	@%p386 bra 	$L__BB5_928;
	add.s32 	%r12717, %r1274, 23;
	shl.b32 	%r5255, %r1317, 8;
	and.b32  	%r5256, %r5255, 7936;
	add.s32 	%r12718, %r5256, %r1;
	shl.b32 	%r5257, %r1317, 11;
	and.b32  	%r5258, %r5257, 63488;
	add.s32 	%r5259, %r3, %r5258;
	ld.shared.u64 	%rd690, [%r5259];
	setp.ne.s32 	%p388, %r12718, 0;
	setp.eq.s64 	%p389, %rd690, 0;
	and.pred  	%p390, %p388, %p389;
	@%p390 bra 	$L__BB5_928;
	add.s32 	%r1321, %r1274, 24;
	shl.b32 	%r5260, %r12717, 8;
	and.b32  	%r5261, %r5260, 7936;
	add.s32 	%r12718, %r5261, %r1;
	shl.b32 	%r5262, %r12717, 11;
	and.b32  	%r5263, %r5262, 63488;
	add.s32 	%r5264, %r3, %r5263;
	ld.shared.u64 	%rd692, [%r5264];
	setp.ne.s32 	%p392, %r12718, 0;
	setp.eq.s64 	%p393, %rd692, 0;
	and.pred  	%p394, %p392, %p393;
	mov.u32 	%r12717, %r1321;
	@%p394 bra 	$L__BB5_928;
	add.s32 	%r12717, %r1274, 25;
	shl.b32 	%r5265, %r1321, 8;
	and.b32  	%r5266, %r5265, 7936;
	add.s32 	%r12718, %r5266, %r1;
	shl.b32 	%r5267, %r1321, 11;
	and.b32  	%r5268, %r5267, 63488;
	add.s32 	%r5269, %r3, %r5268;
	ld.shared.u64 	%rd694, [%r5269];
	setp.ne.s32 	%p396, %r12718, 0;
	setp.eq.s64 	%p397, %rd694, 0;
	and.pred  	%p398, %p396, %p397;
	@%p398 bra 	$L__BB5_928;
	add.s32 	%r1325, %r1274, 26;
	shl.b32 	%r5270, %r12717, 8;
	and.b32  	%r5271, %r5270, 7936;
	add.s32 	%r12718, %r5271, %r1;
	shl.b32 	%r5272, %r12717, 11;
	and.b32  	%r5273, %r5272, 63488;
	add.s32 	%r5274, %r3, %r5273;
	ld.shared.u64 	%rd696, [%r5274];
	setp.ne.s32 	%p400, %r12718, 0;
	setp.eq.s64 	%p401, %rd696, 0;
	and.pred  	%p402, %p400, %p401;
	mov.u32 	%r12717, %r1325;
	@%p402 bra 	$L__BB5_928;
	add.s32 	%r12717, %r1274, 27;
	shl.b32 	%r5275, %r1325, 8;
	and.b32  	%r5276, %r5275, 7936;
	add.s32 	%r12718, %r5276, %r1;
	shl.b32 	%r5277, %r1325, 11;
	and.b32  	%r5278, %r5277, 63488;
	add.s32 	%r5279, %r3, %r5278;
	ld.shared.u64 	%rd698, [%r5279];
	setp.ne.s32 	%p404, %r12718, 0;
	setp.eq.s64 	%p405, %rd698, 0;
	and.pred  	%p406, %p404, %p405;
	@%p406 bra 	$L__BB5_928;
	add.s32 	%r1329, %r1274, 28;
	shl.b32 	%r5280, %r12717, 8;
	and.b32  	%r5281, %r5280, 7936;
	add.s32 	%r12718, %r5281, %r1;
	shl.b32 	%r5282, %r12717, 11;
	and.b32  	%r5283, %r5282, 63488;
	add.s32 	%r5284, %r3, %r5283;
	ld.shared.u64 	%rd700, [%r5284];
	setp.ne.s32 	%p408, %r12718, 0;
	setp.eq.s64 	%p409, %rd700, 0;
	and.pred  	%p410, %p408, %p409;
	mov.u32 	%r12717, %r1329;
	@%p410 bra 	$L__BB5_928;
	add.s32 	%r12717, %r1274, 29;
	shl.b32 	%r5285, %r1329, 8;
	and.b32  	%r5286, %r5285, 7936;
	add.s32 	%r12718, %r5286, %r1;
	shl.b32 	%r5287, %r1329, 11;
	and.b32  	%r5288, %r5287, 63488;
	add.s32 	%r5289, %r3, %r5288;
	ld.shared.u64 	%rd702, [%r5289];
	setp.ne.s32 	%p412, %r12718, 0;
	setp.eq.s64 	%p413, %rd702, 0;
	and.pred  	%p414, %p412, %p413;
	@%p414 bra 	$L__BB5_928;
	add.s32 	%r1333, %r1274, 30;
	shl.b32 	%r5290, %r12717, 8;
	and.b32  	%r5291, %r5290, 7936;
	add.s32 	%r12718, %r5291, %r1;
	shl.b32 	%r5292, %r12717, 11;
	and.b32  	%r5293, %r5292, 63488;
	add.s32 	%r5294, %r3, %r5293;
	ld.shared.u64 	%rd704, [%r5294];
	setp.ne.s32 	%p416, %r12718, 0;
	setp.eq.s64 	%p417, %rd704, 0;
	and.pred  	%p418, %p416, %p417;
	mov.u32 	%r12717, %r1333;
	@%p418 bra 	$L__BB5_928;
	ld.local.u32 	%r5295, [%rd2+24];
	shl.b32 	%r5296, %r1333, 8;
	and.b32  	%r5297, %r5296, 7936;
	add.s32 	%r5298, %r5297, %r1;
	shl.b32 	%r5299, %r1333, 11;
	and.b32  	%r5300, %r5299, 63488;
	add.s32 	%r5301, %r3, %r5300;
	ld.shared.u64 	%rd706, [%r5301];
	setp.ne.s32 	%p419, %r5298, 0;
	setp.eq.s64 	%p420, %rd706, 0;
	and.pred  	%p4951, %p419, %p420;
	selp.b32 	%r12718, %r5298, %r5295, %p4951;
	selp.b32 	%r5302, 31, 32, %p4951;
	add.s32 	%r12717, %r1274, %r5302;
$L__BB5_928:
	st.local.u32 	[%rd2+4], %r12717;
$L__BB5_929:
	st.local.u32 	[%rd2+24], %r12718;
	sub.s32 	%r5303, 256, %r52;
	min.u32 	%r5304, %r1268, %r5303;
	setp.eq.s32 	%p421, %r5304, 0;
	not.pred 	%p422, %p4951;
	or.pred  	%p423, %p421, %p422;
	@%p423 bra 	$L__BB5_1262;
	shr.u32 	%r1340, %r55, 3;
	shr.u32 	%r1341, %r54, 3;
	setp.gt.u32 	%p424, %r54, 65535;
	@%p424 bra 	$L__BB5_932;
	add.s32 	%r13412, %r13412, -1;
	shl.b32 	%r5305, %r1341, 3;
	mov.u32 	%r5306, shared_mem;
	add.s32 	%r5307, %r5306, %r5305;
	atom.shared.exch.b64 	%rd4582, [%r5307], 0;
	bra.uni 	$L__BB5_933;
$L__BB5_932:
	mul.wide.u32 	%rd708, %r1341, 8;
	add.s64 	%rd709, %rd1, %rd708;
	atom.global.exch.b64 	%rd4582, [%rd709+268435464], 0;
$L__BB5_933:
	cvt.u32.u64 	%r12750, %rd4582;
	{ .reg .b32 tmp; mov.b64 {tmp, %r12721}, %rd4582; }
	and.b32  	%r5308, %r12721, 7;
	setp.ne.s32 	%p425, %r5308, 0;
	@%p425 bra 	$L__BB5_940;
$L__BB5_934:
	shr.u32 	%r1348, %r12721, 3;
	setp.gt.u32 	%p426, %r12721, 65535;
	@%p426 bra 	$L__BB5_937;
	shl.b32 	%r5310, %r1348, 2;
	mov.u32 	%r5311, shared_mem;
	add.s32 	%r5312, %r5311, %r5310;
	add.s32 	%r1349, %r5312, 65536;
	atom.shared.exch.b32 	%r1350, [%r5312+65536], -1;
	setp.eq.s32 	%p428, %r1350, -1;
	@%p428 bra 	$L__BB5_940;
	add.s32 	%r13411, %r13411, -1;
	atom.shared.exch.b32 	%r5313, [%r1349], 0;
	mov.u32 	%r12721, %r1350;
	bra.uni 	$L__BB5_939;
$L__BB5_937:
	mul.wide.u32 	%rd710, %r1348, 4;
	add.s64 	%rd102, %rd4, %rd710;
	atom.global.exch.b32 	%r1351, [%rd102], -1;
	setp.eq.s32 	%p427, %r1351, -1;
	@%p427 bra 	$L__BB5_940;
	atom.global.exch.b32 	%r5309, [%rd102], 0;
	mov.u32 	%r12721, %r1351;
$L__BB5_939:
	and.b32  	%r5314, %r12721, 7;
	setp.eq.s32 	%p429, %r5314, 0;
	@%p429 bra 	$L__BB5_934;
$L__BB5_940:
	and.b64  	%rd711, %rd4582, 7;
	setp.ne.s64 	%p430, %rd711, 3;
	@%p430 bra 	$L__BB5_1080;
	shr.u32 	%r1357, %r12750, 3;
	cvt.u16.u32 	%rs34, %r1340;
	and.b16  	%rs2, %rs34, 15;
	cvt.u16.u32 	%rs35, %r1357;
	and.b16  	%rs3, %rs35, 15;
	or.b16  	%rs36, %rs34, %rs35;
	and.b16  	%rs37, %rs36, 15;
	setp.eq.s16 	%p459, %rs37, 0;
	mov.b32 	%r12729, 1;
	@%p459 bra 	$L__BB5_1058;
	setp.ne.s16 	%p460, %rs2, 0;
	setp.eq.s16 	%p461, %rs3, 0;
	or.pred  	%p462, %p460, %p461;
	@%p462 bra 	$L__BB5_944;
	and.b32  	%r5548, %r1357, 536870896;
	shr.u32 	%r5549, %r55, 7;
	and.b32  	%r5550, %r5549, 15;
	or.b32  	%r12729, %r5548, %r5550;
	bra.uni 	$L__BB5_1058;
$L__BB5_944:
	setp.ne.s16 	%p463, %rs3, 0;
	setp.eq.s16 	%p464, %rs2, 0;
	or.pred  	%p465, %p464, %p463;
	@%p465 bra 	$L__BB5_946;
	and.b32  	%r5545, %r1340, 536870896;
	shr.u32 	%r5546, %r12750, 7;
	and.b32  	%r5547, %r5546, 15;
	or.b32  	%r12729, %r5547, %r5545;
	bra.uni 	$L__BB5_1058;
$L__BB5_946:
	min.u16 	%rs40, %rs2, %rs3;
	setp.gt.u16 	%p466, %rs40, 3;
	@%p466 bra 	$L__BB5_1058;
	max.u16 	%rs43, %rs2, %rs3;
	setp.lt.u16 	%p467, %rs43, 4;
	@%p467 bra 	$L__BB5_1058;
	setp.gt.u16 	%p468, %rs2, 3;
	selp.b16 	%rs4, %rs2, %rs3, %p468;
	selp.b16 	%rs44, %rs3, %rs2, %p468;
	setp.eq.s16 	%p469, %rs44, 3;
	@%p469 bra 	$L__BB5_1005;
	setp.eq.s16 	%p470, %rs44, 2;
	@%p470 bra 	$L__BB5_978;
	setp.ne.s16 	%p471, %rs44, 1;
	@%p471 bra 	$L__BB5_1058;
	shr.u32 	%r1360, %r55, 7;
	and.b32  	%r1361, %r1360, 16777215;
	shr.u32 	%r1362, %r12750, 7;
	and.b32  	%r1363, %r1362, 16777215;
	setp.gt.s16 	%p562, %rs4, 9;
	@%p562 bra 	$L__BB5_961;
	setp.gt.s16 	%p570, %rs4, 6;
	@%p570 bra 	$L__BB5_957;
	setp.eq.s16 	%p574, %rs4, 4;
	@%p574 bra 	$L__BB5_970;
	setp.eq.s16 	%p575, %rs4, 5;
	@%p575 bra 	$L__BB5_971;
	setp.eq.s16 	%p576, %rs4, 6;
	@%p576 bra 	$L__BB5_956;
	bra.uni 	$L__BB5_1058;
$L__BB5_956:
	mul.lo.s32 	%r5536, %r1360, %r1362;
	shl.b32 	%r5537, %r5536, 4;
	and.b32  	%r5538, %r5537, 268435440;
	or.b32  	%r12729, %r5538, 1;
	bra.uni 	$L__BB5_1058;
$L__BB5_957:
	setp.eq.s16 	%p571, %rs4, 7;
	@%p571 bra 	$L__BB5_972;
	setp.eq.s16 	%p572, %rs4, 8;
	@%p572 bra 	$L__BB5_973;
	setp.eq.s16 	%p573, %rs4, 9;
	@%p573 bra 	$L__BB5_960;
	bra.uni 	$L__BB5_1058;
$L__BB5_960:
	setp.eq.s32 	%p580, %r1361, %r1363;
	selp.b32 	%r12729, 17, 1, %p580;
	bra.uni 	$L__BB5_1058;
$L__BB5_961:
	setp.gt.s16 	%p563, %rs4, 12;
	@%p563 bra 	$L__BB5_966;
	setp.eq.s16 	%p567, %rs4, 10;
	@%p567 bra 	$L__BB5_974;
	setp.eq.s16 	%p568, %rs4, 11;
	@%p568 bra 	$L__BB5_975;
	setp.eq.s16 	%p569, %rs4, 12;
	@%p569 bra 	$L__BB5_965;
	bra.uni 	$L__BB5_1058;
$L__BB5_965:
	setp.gt.u32 	%p577, %r1361, %r1363;
	selp.b32 	%r12729, 17, 1, %p577;
	bra.uni 	$L__BB5_1058;
$L__BB5_966:
	setp.eq.s16 	%p564, %rs4, 13;
	@%p564 bra 	$L__BB5_976;
	setp.eq.s16 	%p565, %rs4, 14;
	@%p565 bra 	$L__BB5_977;
	setp.eq.s16 	%p566, %rs4, 15;
	@%p566 bra 	$L__BB5_969;
	bra.uni 	$L__BB5_1058;
$L__BB5_969:
	xor.b32  	%r5523, %r1362, %r1360;
	shl.b32 	%r5524, %r5523, 4;
	and.b32  	%r5525, %r5524, 268435440;
	or.b32  	%r12729, %r5525, 1;
	bra.uni 	$L__BB5_1058;
$L__BB5_970:
	add.s32 	%r5542, %r1363, %r1361;
	shl.b32 	%r5543, %r5542, 4;
	and.b32  	%r5544, %r5543, 268435440;
	or.b32  	%r12729, %r5544, 1;
	bra.uni 	$L__BB5_1058;
$L__BB5_971:
	sub.s32 	%r5539, %r1361, %r1363;
	shl.b32 	%r5540, %r5539, 4;
	and.b32  	%r5541, %r5540, 268435440;
	or.b32  	%r12729, %r5541, 1;
	bra.uni 	$L__BB5_1058;
$L__BB5_972:
	div.u32 	%r5534, %r1361, %r1363;
	shl.b32 	%r5535, %r5534, 4;
	or.b32  	%r12729, %r5535, 1;
	bra.uni 	$L__BB5_1058;
$L__BB5_973:
	rem.u32 	%r5532, %r1361, %r1363;
	shl.b32 	%r5533, %r5532, 4;
	or.b32  	%r12729, %r5533, 1;
	bra.uni 	$L__BB5_1058;
$L__BB5_974:
	setp.eq.s32 	%p579, %r1361, %r1363;
	selp.b32 	%r12729, 1, 17, %p579;
	bra.uni 	$L__BB5_1058;
$L__BB5_975:
	setp.lt.u32 	%p578, %r1361, %r1363;
	selp.b32 	%r12729, 17, 1, %p578;
	bra.uni 	$L__BB5_1058;
$L__BB5_976:
	and.b32  	%r5529, %r1362, %r1360;
	shl.b32 	%r5530, %r5529, 4;
	and.b32  	%r5531, %r5530, 268435440;
	or.b32  	%r12729, %r5531, 1;
	bra.uni 	$L__BB5_1058;
$L__BB5_977:
	or.b32  	%r5526, %r1362, %r1360;
	shl.b32 	%r5527, %r5526, 4;
	and.b32  	%r5528, %r5527, 268435440;
	or.b32  	%r12729, %r5528, 1;
	bra.uni 	$L__BB5_1058;
$L__BB5_978:
	shr.u32 	%r1376, %r55, 7;
	and.b32  	%r1377, %r1376, 16777215;
	shr.u32 	%r1378, %r12750, 7;
	and.b32  	%r1379, %r1378, 16777215;
	mov.b32 	%r12729, 2;
	setp.gt.s16 	%p543, %rs4, 9;
	@%p543 bra 	$L__BB5_988;
	setp.gt.s16 	%p551, %rs4, 6;
	@%p551 bra 	$L__BB5_984;
	setp.eq.s16 	%p555, %rs4, 4;
	@%p555 bra 	$L__BB5_997;
	setp.eq.s16 	%p556, %rs4, 5;
	@%p556 bra 	$L__BB5_998;
	setp.eq.s16 	%p557, %rs4, 6;
	@%p557 bra 	$L__BB5_983;
	bra.uni 	$L__BB5_1058;
$L__BB5_983:
	mul.lo.s32 	%r5513, %r1376, %r1378;
	shl.b32 	%r5514, %r5513, 4;
	and.b32  	%r5515, %r5514, 16777200;
	or.b32  	%r12729, %r5515, 2;
	bra.uni 	$L__BB5_1058;
$L__BB5_984:
	setp.eq.s16 	%p552, %rs4, 7;
	@%p552 bra 	$L__BB5_999;
	setp.eq.s16 	%p553, %rs4, 8;
	@%p553 bra 	$L__BB5_1000;
	setp.eq.s16 	%p554, %rs4, 9;
	@%p554 bra 	$L__BB5_987;
	bra.uni 	$L__BB5_1058;
$L__BB5_987:
	setp.eq.s32 	%p561, %r1377, %r1379;
	selp.b32 	%r12729, 18, 2, %p561;
	bra.uni 	$L__BB5_1058;
$L__BB5_988:
	setp.gt.s16 	%p544, %rs4, 12;
	@%p544 bra 	$L__BB5_993;
	setp.eq.s16 	%p548, %rs4, 10;
	@%p548 bra 	$L__BB5_1001;
	setp.eq.s16 	%p549, %rs4, 11;
	@%p549 bra 	$L__BB5_1002;
	setp.eq.s16 	%p550, %rs4, 12;
	@%p550 bra 	$L__BB5_992;
	bra.uni 	$L__BB5_1058;
$L__BB5_992:
	setp.gt.u32 	%p558, %r1377, %r1379;
	selp.b32 	%r12729, 18, 2, %p558;
	bra.uni 	$L__BB5_1058;
$L__BB5_993:
	setp.eq.s16 	%p545, %rs4, 13;
	@%p545 bra 	$L__BB5_1003;
	setp.eq.s16 	%p546, %rs4, 14;
	@%p546 bra 	$L__BB5_1004;
	setp.eq.s16 	%p547, %rs4, 15;
	@%p547 bra 	$L__BB5_996;
	bra.uni 	$L__BB5_1058;
$L__BB5_996:
	xor.b32  	%r5498, %r1378, %r1376;
	shl.b32 	%r5499, %r5498, 4;
	and.b32  	%r5500, %r5499, 16777200;
	or.b32  	%r12729, %r5500, 2;
	bra.uni 	$L__BB5_1058;
$L__BB5_997:
	add.s32 	%r5519, %r1379, %r1377;
	shl.b32 	%r5520, %r5519, 4;
	and.b32  	%r5521, %r5520, 16777200;
	or.b32  	%r12729, %r5521, 2;
	bra.uni 	$L__BB5_1058;
$L__BB5_998:
	sub.s32 	%r5516, %r1377, %r1379;
	shl.b32 	%r5517, %r5516, 4;
	and.b32  	%r5518, %r5517, 16777200;
	or.b32  	%r12729, %r5518, 2;
	bra.uni 	$L__BB5_1058;
$L__BB5_999:
	div.u32 	%r5510, %r1377, %r1379;
	shl.b32 	%r5511, %r5510, 4;
	and.b32  	%r5512, %r5511, 16777200;
	or.b32  	%r12729, %r5512, 2;
	bra.uni 	$L__BB5_1058;
$L__BB5_1000:
	rem.u32 	%r5507, %r1377, %r1379;
	shl.b32 	%r5508, %r5507, 4;
	and.b32  	%r5509, %r5508, 16777200;
	or.b32  	%r12729, %r5509, 2;
	bra.uni 	$L__BB5_1058;
$L__BB5_1001:
	setp.eq.s32 	%p560, %r1377, %r1379;
	selp.b32 	%r12729, 2, 18, %p560;
	bra.uni 	$L__BB5_1058;
$L__BB5_1002:
	setp.lt.u32 	%p559, %r1377, %r1379;
	selp.b32 	%r12729, 18, 2, %p559;
	bra.uni 	$L__BB5_1058;
$L__BB5_1003:
	and.b32  	%r5504, %r1378, %r1376;
	shl.b32 	%r5505, %r5504, 4;
	and.b32  	%r5506, %r5505, 16777200;
	or.b32  	%r12729, %r5506, 2;
	bra.uni 	$L__BB5_1058;
$L__BB5_1004:
	or.b32  	%r5501, %r1378, %r1376;
	shl.b32 	%r5502, %r5501, 4;
	and.b32  	%r5503, %r5502, 16777200;
	or.b32  	%r12729, %r5503, 2;
	bra.uni 	$L__BB5_1058;
$L__BB5_1005:
	shr.u32 	%r5366, %r55, 7;
	shr.u32 	%r5367, %r55, 23;
	and.b32  	%r5368, %r5367, 127;
	and.b32  	%r5369, %r5366, 65535;
	shl.b32 	%r5370, %r1340, 4;
	and.b32  	%r5371, %r5370, -2147483648;
	and.b32  	%r5372, %r55, 1073741696;
	add.s32 	%r5373, %r5372, 536870912;
	or.b32  	%r5374, %r5369, %r5368;
	setp.eq.s32 	%p472, %r5374, 0;
	selp.b32 	%r5375, 0, %r5373, %p472;
	or.b32  	%r5376, %r5375, %r5371;
	mov.b32 	%f1, %r5376;
	shr.u32 	%r5377, %r12750, 7;
	shr.u32 	%r5378, %r12750, 23;
	and.b32  	%r5379, %r5378, 127;
	and.b32  	%r5380, %r5377, 65535;
	shl.b32 	%r1392, %r1357, 4;
	and.b32  	%r5381, %r1392, -2147483648;
	and.b32  	%r5382, %r12750, 1073741696;
	add.s32 	%r5383, %r5382, 536870912;
	or.b32  	%r5384, %r5380, %r5379;
	setp.eq.s32 	%p473, %r5384, 0;
	selp.b32 	%r5385, 0, %r5383, %p473;
	or.b32  	%r5386, %r5385, %r5381;
	mov.b32 	%f2, %r5386;
	mov.b32 	%r12729, -67108861;
	setp.gt.s16 	%p474, %rs4, 9;
	@%p474 bra 	$L__BB5_1015;
	setp.gt.s16 	%p482, %rs4, 6;
	@%p482 bra 	$L__BB5_1011;
	setp.eq.s16 	%p486, %rs4, 4;
	@%p486 bra 	$L__BB5_1026;
	setp.eq.s16 	%p487, %rs4, 5;
	@%p487 bra 	$L__BB5_1027;
	setp.eq.s16 	%p488, %rs4, 6;
	@%p488 bra 	$L__BB5_1010;
	bra.uni 	$L__BB5_1058;
$L__BB5_1010:
	mul.f32 	%f267, %f1, %f2;
	mov.b32 	%r5467, %f267;
	shr.u32 	%r5468, %r5467, 8;
	and.b32  	%r5469, %r5468, 8388608;
	shr.u32 	%r5470, %r5467, 7;
	and.b32  	%r5471, %r5470, 16711680;
	add.s32 	%r5472, %r5471, 264241152;
	or.b32  	%r5473, %r5469, %r5472;
	and.b32  	%r5474, %r5470, 65535;
	or.b32  	%r5475, %r5473, %r5474;
	shl.b32 	%r5476, %r5475, 4;
	or.b32  	%r12729, %r5476, 3;
	bra.uni 	$L__BB5_1058;
$L__BB5_1011:
	setp.eq.s16 	%p483, %rs4, 7;
	@%p483 bra 	$L__BB5_1028;
	setp.eq.s16 	%p484, %rs4, 8;
	@%p484 bra 	$L__BB5_1029;
	setp.eq.s16 	%p485, %rs4, 9;
	@%p485 bra 	$L__BB5_1014;
	bra.uni 	$L__BB5_1058;
$L__BB5_1014:
	setp.eq.f32 	%p528, %f1, %f2;
	selp.b32 	%r12729, 17, 1, %p528;
	bra.uni 	$L__BB5_1058;
$L__BB5_1015:
	setp.gt.s16 	%p475, %rs4, 12;
	@%p475 bra 	$L__BB5_1020;
	setp.eq.s16 	%p479, %rs4, 10;
	@%p479 bra 	$L__BB5_1042;
	setp.eq.s16 	%p480, %rs4, 11;
	@%p480 bra 	$L__BB5_1043;
	setp.eq.s16 	%p481, %rs4, 12;
	@%p481 bra 	$L__BB5_1019;
	bra.uni 	$L__BB5_1058;
$L__BB5_1019:
	setp.gt.f32 	%p525, %f1, %f2;
	selp.b32 	%r12729, 17, 1, %p525;
	bra.uni 	$L__BB5_1058;
$L__BB5_1020:
	setp.eq.s16 	%p476, %rs4, 13;
	@%p476 bra 	$L__BB5_1044;
	setp.eq.s16 	%p477, %rs4, 14;
	@%p477 bra 	$L__BB5_1051;
	setp.eq.s16 	%p478, %rs4, 15;
	mov.f32 	%f588, 0f3F800000;
	@%p478 bra 	$L__BB5_1023;
	bra.uni 	$L__BB5_1058;
$L__BB5_1023:
	mul.f32 	%f116, %f2, 0f3F000000;
	cvt.rzi.f32.f32 	%f117, %f116;
	add.f32 	%f118, %f117, %f117;
	sub.f32 	%f119, %f2, %f118;
	abs.f32 	%f31, %f119;
	abs.f32 	%f32, %f1;
	setp.lt.f32 	%p489, %f32, 0f00800000;
	mul.f32 	%f120, %f32, 0f4B800000;
	selp.f32 	%f121, %f120, %f32, %p489;
	selp.f32 	%f122, 0fC1C00000, 0f00000000, %p489;
	mov.b32 	%r5387, %f121;
	add.s32 	%r5388, %r5387, -1060439283;
	and.b32  	%r5389, %r5388, -8388608;
	sub.s32 	%r5390, %r5387, %r5389;
	mov.b32 	%f123, %r5390;
	cvt.rn.f32.s32 	%f124, %r5389;
	fma.rn.f32 	%f125, %f124, 0f34000000, %f122;
	add.f32 	%f126, %f123, 0fBF800000;
	add.f32 	%f127, %f123, 0f3F800000;
	rcp.approx.ftz.f32 	%f128, %f127;
	add.f32 	%f129, %f126, %f126;
	mul.f32 	%f130, %f129, %f128;
	mul.f32 	%f131, %f130, %f130;
	sub.f32 	%f132, %f126, %f130;
	add.f32 	%f133, %f132, %f132;
	neg.f32 	%f134, %f130;
	fma.rn.f32 	%f135, %f134, %f126, %f133;
	mul.rn.f32 	%f136, %f128, %f135;
	fma.rn.f32 	%f137, %f131, 0f3A2C32E4, 0f3B52E7DB;
	fma.rn.f32 	%f138, %f137, %f131, 0f3C93BB73;
	fma.rn.f32 	%f139, %f138, %f131, 0f3DF6384F;
	mul.rn.f32 	%f140, %f139, %f131;
	fma.rn.f32 	%f141, %f130, 0f3FB8AA3B, %f125;
	sub.f32 	%f142, %f125, %f141;
	fma.rn.f32 	%f143, %f130, 0f3FB8AA3B, %f142;
	fma.rn.f32 	%f144, %f136, 0f3FB8AA3B, %f143;
	fma.rn.f32 	%f145, %f130, 0f32A55E34, %f144;
	mul.f32 	%f146, %f140, 0f40400000;
	fma.rn.f32 	%f147, %f146, %f136, %f145;
	fma.rn.f32 	%f148, %f140, %f130, %f147;
	add.rn.f32 	%f149, %f141, %f148;
	neg.f32 	%f150, %f141;
	add.rn.f32 	%f151, %f149, %f150;
	neg.f32 	%f152, %f151;
	add.rn.f32 	%f153, %f148, %f152;
	mul.rn.f32 	%f154, %f149, %f2;
	neg.f32 	%f155, %f154;
	fma.rn.f32 	%f156, %f149, %f2, %f155;
	fma.rn.f32 	%f157, %f153, %f2, %f156;
	cvt.rni.f32.f32 	%f158, %f154;
	sub.f32 	%f159, %f154, %f158;
	add.f32 	%f160, %f159, %f157;
	fma.rn.f32 	%f161, %f160, 0f391FCB8E, 0f3AAF85ED;
	fma.rn.f32 	%f162, %f161, %f160, 0f3C1D9856;
	fma.rn.f32 	%f163, %f162, %f160, 0f3D6357BB;
	fma.rn.f32 	%f164, %f163, %f160, 0f3E75FDEC;
	fma.rn.f32 	%f165, %f164, %f160, 0f3F317218;
	fma.rn.f32 	%f166, %f165, %f160, 0f3F800000;
	cvt.rzi.s32.f32 	%r5391, %f158;
	setp.gt.f32 	%p490, %f158, 0f00000000;
	selp.b32 	%r5392, 0, -2097152000, %p490;
	add.s32 	%r5393, %r5392, 2130706432;
	mov.b32 	%f167, %r5393;
	mul.f32 	%f168, %f166, %f167;
	shl.b32 	%r5394, %r5391, 23;
	sub.s32 	%r5395, %r5394, %r5392;
	mov.b32 	%f169, %r5395;
	mul.f32 	%f170, %f168, %f169;
	abs.f32 	%f171, %f154;
	setp.gt.f32 	%p491, %f171, 0f43180000;
	setp.lt.f32 	%p492, %f154, 0f00000000;
	selp.f32 	%f172, 0f00000000, 0f7F800000, %p492;
	selp.f32 	%f33, %f172, %f170, %p491;
	setp.eq.f32 	%p493, %f1, 0f3F800000;
	setp.eq.f32 	%p494, %f2, 0f00000000;
	or.pred  	%p495, %p493, %p494;
	@%p495 bra 	$L__BB5_1057;
	setp.num.f32 	%p496, %f32, %f32;
	abs.f32 	%f173, %f2;
	setp.num.f32 	%p497, %f173, %f173;
	and.pred  	%p498, %p496, %p497;
	@%p498 bra 	$L__BB5_1052;
	add.rn.f32 	%f588, %f1, %f2;
	bra.uni 	$L__BB5_1057;
$L__BB5_1026:
	add.f32 	%f269, %f1, %f2;
	mov.b32 	%r5487, %f269;
	shr.u32 	%r5488, %r5487, 8;
	and.b32  	%r5489, %r5488, 8388608;
	shr.u32 	%r5490, %r5487, 7;
	and.b32  	%r5491, %r5490, 16711680;
	add.s32 	%r5492, %r5491, 264241152;
	or.b32  	%r5493, %r5489, %r5492;
	and.b32  	%r5494, %r5490, 65535;
	or.b32  	%r5495, %r5493, %r5494;
	shl.b32 	%r5496, %r5495, 4;
	or.b32  	%r12729, %r5496, 3;
	bra.uni 	$L__BB5_1058;
$L__BB5_1027:
	sub.f32 	%f268, %f1, %f2;
	mov.b32 	%r5477, %f268;
	shr.u32 	%r5478, %r5477, 8;
	and.b32  	%r5479, %r5478, 8388608;
	shr.u32 	%r5480, %r5477, 7;
	and.b32  	%r5481, %r5480, 16711680;
	add.s32 	%r5482, %r5481, 264241152;
	or.b32  	%r5483, %r5479, %r5482;
	and.b32  	%r5484, %r5480, 65535;
	or.b32  	%r5485, %r5483, %r5484;
	shl.b32 	%r5486, %r5485, 4;
	or.b32  	%r12729, %r5486, 3;
	bra.uni 	$L__BB5_1058;
$L__BB5_1028:
	div.rn.f32 	%f266, %f1, %f2;
	mov.b32 	%r5457, %f266;
	shr.u32 	%r5458, %r5457, 8;
	and.b32  	%r5459, %r5458, 8388608;
	shr.u32 	%r5460, %r5457, 7;
	and.b32  	%r5461, %r5460, 16711680;
	add.s32 	%r5462, %r5461, 264241152;
	or.b32  	%r5463, %r5459, %r5462;
	and.b32  	%r5464, %r5460, 65535;
	or.b32  	%r5465, %r5463, %r5464;
	shl.b32 	%r5466, %r5465, 4;
	or.b32  	%r12729, %r5466, 3;
	bra.uni 	$L__BB5_1058;
$L__BB5_1029:
	abs.f32 	%f3, %f2;
	abs.f32 	%f585, %f1;
	setp.lt.f32 	%p529, %f585, %f3;
	@%p529 bra 	$L__BB5_1041;
	mul.f32 	%f5, %f3, 0f4B000000;
	setp.gtu.f32 	%p530, %f585, %f5;
	@%p530 bra 	$L__BB5_1037;
	div.approx.f32 	%f243, %f585, %f3;
	cvt.rzi.f32.f32 	%f583, %f243;
	neg.f32 	%f7, %f3;
	fma.rn.f32 	%f8, %f7, %f583, %f585;
	mov.b32 	%r1397, %f8;
	mov.b32 	%r5439, %f3;
	setp.lt.u32 	%p531, %r1397, %r5439;
	@%p531 bra 	$L__BB5_1036;
	setp.lt.u32 	%p532, %r1397, -2147483647;
	@%p532 bra 	$L__BB5_1034;
	add.f32 	%f248, %f583, 0fBF800000;
	setp.lt.f32 	%p535, %f8, %f7;
	add.f32 	%f249, %f248, 0fBF800000;
	selp.f32 	%f583, %f249, %f248, %p535;
	bra.uni 	$L__BB5_1036;
$L__BB5_1034:
	add.f32 	%f583, %f583, 0f3F800000;
	add.f32 	%f244, %f3, %f3;
	setp.ltu.f32 	%p533, %f8, %f244;
	@%p533 bra 	$L__BB5_1036;
	add.f32 	%f245, %f583, 0f3F800000;
	fma.rn.f32 	%f246, %f3, 0fC0400000, %f8;
	setp.ge.f32 	%p534, %f246, 0f00000000;
	add.f32 	%f247, %f245, 0f3F800000;
	selp.f32 	%f583, %f247, %f245, %p534;
$L__BB5_1036:
	fma.rn.f32 	%f585, %f7, %f583, %f585;
	bra.uni 	$L__BB5_1041;
$L__BB5_1037:
	mov.b32 	%r1398, %f585;
	mov.b32 	%r5440, %f5;
	and.b32  	%r1399, %r5440, -8388608;
	and.b32  	%r5441, %r1398, 8388607;
	or.b32  	%r12727, %r5441, 1065353216;
	and.b32  	%r5442, %r5440, 8388607;
	or.b32  	%r1401, %r5442, 1065353216;
	mov.b32 	%f584, %r12727;
	sub.s32 	%r5443, %r1398, %r1399;
	add.s32 	%r5444, %r5443, 192937984;
	and.b32  	%r12728, %r5444, -8388608;
	setp.eq.s32 	%p536, %r12728, 0;
	@%p536 bra 	$L__BB5_1040;
	mov.b32 	%f250, %r1401;
	rcp.approx.ftz.f32 	%f15, %f250;
	neg.f32 	%f16, %f250;
$L__BB5_1039:
	min.u32 	%r5445, %r12728, 192937984;
	add.s32 	%r5446, %r12727, %r5445;
	mov.b32 	%f251, %r5446;
	mul.f32 	%f252, %f15, %f251;
	fma.rn.f32 	%f253, %f16, %f252, %f251;
	fma.rn.f32 	%f254, %f253, %f15, %f252;
	fma.rn.f32 	%f255, %f16, %f254, %f251;
	fma.rz.f32 	%f256, %f255, %f15, %f254;
	cvt.rzi.f32.f32 	%f257, %f256;
	fma.rn.f32 	%f584, %f16, %f257, %f251;
	sub.s32 	%r12728, %r12728, %r5445;
	mov.b32 	%r12727, %f584;
	setp.ne.s32 	%p537, %r12728, 0;
	setp.ne.s32 	%p538, %r12727, 0;
	and.pred  	%p539, %p537, %p538;
	@%p539 bra 	$L__BB5_1039;
$L__BB5_1040:
	mov.b32 	%f259, %r1399;
	setp.leu.f32 	%p540, %f3, 0f00000000;
	setp.gt.u32 	%p541, %r1398, 2139095039;
	selp.f32 	%f260, 0f7FFFFFFF, %f259, %p540;
	selp.f32 	%f261, 0f7FFFFFFF, %f260, %p541;
	mul.f32 	%f262, %f584, 0f34000000;
	mul.f32 	%f585, %f261, %f262;
$L__BB5_1041:
	abs.f32 	%f263, %f585;
	setp.nan.f32 	%p542, %f263, %f263;
	copysign.f32 	%f264, %f1, %f585;
	selp.f32 	%f265, %f585, %f264, %p542;
	mov.b32 	%r5447, %f265;
	shr.u32 	%r5448, %r5447, 8;
	and.b32  	%r5449, %r5448, 8388608;
	shr.u32 	%r5450, %r5447, 7;
	and.b32  	%r5451, %r5450, 16711680;
	add.s32 	%r5452, %r5451, 264241152;
	or.b32  	%r5453, %r5449, %r5452;
	and.b32  	%r5454, %r5450, 65535;
	or.b32  	%r5455, %r5453, %r5454;
	shl.b32 	%r5456, %r5455, 4;
	or.b32  	%r12729, %r5456, 3;
	bra.uni 	$L__BB5_1058;
$L__BB5_1042:
	setp.neu.f32 	%p527, %f1, %f2;
	selp.b32 	%r12729, 17, 1, %p527;
	bra.uni 	$L__BB5_1058;
$L__BB5_1043:
	setp.lt.f32 	%p526, %f1, %f2;
	selp.b32 	%r12729, 17, 1, %p526;
	bra.uni 	$L__BB5_1058;
$L__BB5_1044:
	abs.f32 	%f21, %f2;
	abs.f32 	%f22, %f1;
	setp.leu.f32 	%p516, %f22, %f21;
	setp.gt.f32 	%p517, %f22, %f21;
	selp.f32 	%f23, %f22, %f21, %p517;
	selp.f32 	%f222, %f21, %f22, %p517;
	div.rn.f32 	%f223, %f222, %f23;
	mul.f32 	%f224, %f223, %f223;
	fma.rn.f32 	%f225, %f224, 0f3B33710B, 0fBC807748;
	fma.rn.f32 	%f226, %f225, %f224, 0f3D2CDAB2;
	fma.rn.f32 	%f227, %f226, %f224, 0fBD992D10;
	fma.rn.f32 	%f228, %f227, %f224, 0f3DD9EA6C;
	fma.rn.f32 	%f229, %f228, %f224, 0fBE117CB1;
	fma.rn.f32 	%f230, %f229, %f224, 0f3E4CBCE0;
	fma.rn.f32 	%f231, %f230, %f224, 0fBEAAAA7D;
	mul.f32 	%f232, %f224, %f231;
	fma.rn.f32 	%f24, %f232, %f223, %f223;
	@%p516 bra 	$L__BB5_1046;
	neg.f32 	%f235, %f24;
	fma.rn.f32 	%f236, 0f3F6EE581, 0f3FD774EB, %f235;
	fma.rn.f32 	%f237, 0f3F6EE581, 0f3FD774EB, %f24;
	setp.lt.s32 	%p519, %r1392, 0;
	selp.f32 	%f586, %f237, %f236, %p519;
	bra.uni 	$L__BB5_1047;
$L__BB5_1046:
	neg.f32 	%f233, %f24;
	fma.rn.f32 	%f234, 0f3FEEE581, 0f3FD774EB, %f233;
	setp.lt.s32 	%p518, %r1392, 0;
	selp.f32 	%f586, %f234, %f24, %p518;
$L__BB5_1047:
	setp.neu.f32 	%p520, %f23, 0f00000000;
	@%p520 bra 	$L__BB5_1049;
	setp.lt.s32 	%p523, %r1392, 0;
	selp.f32 	%f587, 0f40490FDB, 0f00000000, %p523;
	bra.uni 	$L__BB5_1050;
$L__BB5_1049:
	setp.eq.f32 	%p521, %f21, %f22;
	setp.lt.s32 	%p522, %r1392, 0;
	selp.f32 	%f238, 0f4016CBE4, 0f3F490FDB, %p522;
	selp.f32 	%f587, %f238, %f586, %p521;
$L__BB5_1050:
	add.f32 	%f239, %f22, %f21;
	abs.f32 	%f240, %f239;
	setp.nan.f32 	%p524, %f240, %f240;
	copysign.f32 	%f241, %f1, %f587;
	selp.f32 	%f242, %f239, %f241, %p524;
	mov.b32 	%r5429, %f242;
	shr.u32 	%r5430, %r5429, 8;
	and.b32  	%r5431, %r5430, 8388608;
	shr.u32 	%r5432, %r5429, 7;
	and.b32  	%r5433, %r5432, 16711680;
	add.s32 	%r5434, %r5433, 264241152;
	or.b32  	%r5435, %r5431, %r5434;
	and.b32  	%r5436, %r5432, 65535;
	or.b32  	%r5437, %r5435, %r5436;
	shl.b32 	%r5438, %r5437, 4;
	or.b32  	%r12729, %r5438, 3;
	bra.uni 	$L__BB5_1058;
$L__BB5_1051:
	setp.lt.f32 	%p510, %f2, 0f00800000;
	mul.f32 	%f179, %f2, 0f4B000000;
	selp.f32 	%f180, %f179, %f2, %p510;
	selp.f32 	%f181, 0fC1B80000, 0f00000000, %p510;
	mov.b32 	%r5411, %f180;
	add.s32 	%r5412, %r5411, -1059760811;
	and.b32  	%r5413, %r5412, -8388608;
	sub.s32 	%r5414, %r5411, %r5413;
	mov.b32 	%f182, %r5414;
	cvt.rn.f32.s32 	%f183, %r5413;
	fma.rn.f32 	%f184, %f183, 0f34000000, %f181;
	add.f32 	%f185, %f182, 0fBF800000;
	fma.rn.f32 	%f186, %f185, 0fBE055027, 0f3E1039F6;
	fma.rn.f32 	%f187, %f186, %f185, 0fBDF8CDCC;
	fma.rn.f32 	%f188, %f187, %f185, 0f3E0F2955;
	fma.rn.f32 	%f189, %f188, %f185, 0fBE2AD8B9;
	fma.rn.f32 	%f190, %f189, %f185, 0f3E4CED0B;
	fma.rn.f32 	%f191, %f190, %f185, 0fBE7FFF22;
	fma.rn.f32 	%f192, %f191, %f185, 0f3EAAAA78;
	fma.rn.f32 	%f193, %f192, %f185, 0fBF000000;
	mul.f32 	%f194, %f185, %f193;
	fma.rn.f32 	%f195, %f194, %f185, %f185;
	fma.rn.f32 	%f196, %f184, 0f3F317218, %f195;
	setp.gt.u32 	%p511, %r5411, 2139095039;
	fma.rn.f32 	%f197, %f180, 0f7F800000, 0f7F800000;
	selp.f32 	%f198, %f197, %f196, %p511;
	setp.eq.f32 	%p512, %f180, 0f00000000;
	selp.f32 	%f199, 0fFF800000, %f198, %p512;
	setp.lt.f32 	%p513, %f1, 0f00800000;
	mul.f32 	%f200, %f1, 0f4B000000;
	selp.f32 	%f201, %f200, %f1, %p513;
	selp.f32 	%f202, 0fC1B80000, 0f00000000, %p513;
	mov.b32 	%r5415, %f201;
	add.s32 	%r5416, %r5415, -1059760811;
	and.b32  	%r5417, %r5416, -8388608;
	sub.s32 	%r5418, %r5415, %r5417;
	mov.b32 	%f203, %r5418;
	cvt.rn.f32.s32 	%f204, %r5417;
	fma.rn.f32 	%f205, %f204, 0f34000000, %f202;
	add.f32 	%f206, %f203, 0fBF800000;
	fma.rn.f32 	%f207, %f206, 0fBE055027, 0f3E1039F6;
	fma.rn.f32 	%f208, %f207, %f206, 0fBDF8CDCC;
	fma.rn.f32 	%f209, %f208, %f206, 0f3E0F2955;
	fma.rn.f32 	%f210, %f209, %f206, 0fBE2AD8B9;
	fma.rn.f32 	%f211, %f210, %f206, 0f3E4CED0B;
	fma.rn.f32 	%f212, %f211, %f206, 0fBE7FFF22;
	fma.rn.f32 	%f213, %f212, %f206, 0f3EAAAA78;
	fma.rn.f32 	%f214, %f213, %f206, 0fBF000000;
	mul.f32 	%f215, %f206, %f214;
	fma.rn.f32 	%f216, %f215, %f206, %f206;
	fma.rn.f32 	%f217, %f205, 0f3F317218, %f216;
	setp.gt.u32 	%p514, %r5415, 2139095039;
	fma.rn.f32 	%f218, %f201, 0f7F800000, 0f7F800000;
	selp.f32 	%f219, %f218, %f217, %p514;
	setp.eq.f32 	%p515, %f201, 0f00000000;
	selp.f32 	%f220, 0fFF800000, %f219, %p515;
	div.rn.f32 	%f221, %f199, %f220;
	mov.b32 	%r5419, %f221;
	shr.u32 	%r5420, %r5419, 8;
	and.b32  	%r5421, %r5420, 8388608;
	shr.u32 	%r5422, %r5419, 7;
	and.b32  	%r5423, %r5422, 16711680;
	add.s32 	%r5424, %r5423, 264241152;
	or.b32  	%r5425, %r5421, %r5424;
	and.b32  	%r5426, %r5422, 65535;
	or.b32  	%r5427, %r5425, %r5426;
	shl.b32 	%r5428, %r5427, 4;
	or.b32  	%r12729, %r5428, 3;
	bra.uni 	$L__BB5_1058;
$L__BB5_1052:
	setp.neu.f32 	%p499, %f1, 0f00000000;
	setp.neu.f32 	%p500, %f32, 0f7F800000;
	and.pred  	%p501, %p499, %p500;
	@%p501 bra 	$L__BB5_1054;
	setp.neu.f32 	%p508, %f31, 0f3F800000;
	add.f32 	%f178, %f1, %f1;
	mov.b32 	%r5396, %f178;
	setp.lt.f32 	%p509, %f2, 0f00000000;
	xor.b32  	%r5397, %r5396, 2139095040;
	selp.b32 	%r5398, %r5397, %r5396, %p509;
	and.b32  	%r5399, %r5398, 2147483647;
	selp.b32 	%r5400, %r5399, %r5398, %p508;
	mov.b32 	%f588, %r5400;
	bra.uni 	$L__BB5_1057;
$L__BB5_1054:
	setp.eq.f32 	%p502, %f1, 0fBF800000;
	setp.eq.f32 	%p503, %f173, 0f7F800000;
	and.pred  	%p504, %p502, %p503;
	@%p504 bra 	$L__BB5_1057;
	setp.geu.f32 	%p505, %f1, 0f00000000;
	mov.f32 	%f588, %f33;
	@%p505 bra 	$L__BB5_1057;
	setp.neu.f32 	%p506, %f31, 0f3F800000;
	neg.f32 	%f175, %f33;
	selp.f32 	%f176, %f33, %f175, %p506;
	cvt.rmi.f32.f32 	%f177, %f2;
	setp.neu.f32 	%p507, %f177, %f2;
	selp.f32 	%f588, 0f7FFFFFFF, %f176, %p507;
$L__BB5_1057:
	mov.b32 	%r5401, %f588;
	shr.u32 	%r5402, %r5401, 8;
	and.b32  	%r5403, %r5402, 8388608;
	shr.u32 	%r5404, %r5401, 7;
	and.b32  	%r5405, %r5404, 16711680;
	add.s32 	%r5406, %r5405, 264241152;
	or.b32  	%r5407, %r5403, %r5406;
	and.b32  	%r5408, %r5404, 65535;
	or.b32  	%r5409, %r5407, %r5408;
	shl.b32 	%r5410, %r5409, 4;
	or.b32  	%r12729, %r5410, 3;
$L__BB5_1058:
	shl.b32 	%r5551, %r12729, 3;
	or.b32  	%r5552, %r5551, 3;
	and.b32  	%r5553, %r12721, 7;
	setp.eq.s32 	%p581, %r5553, 0;
	selp.b32 	%r12734, %r12721, %r5552, %p581;
	selp.b32 	%r12736, %r5552, %r12721, %p581;
	and.b32  	%r5554, %r12734, 7;
	setp.ne.s32 	%p582, %r5554, 0;
	@%p582 bra 	$L__BB5_1063;
$L__BB5_1059:
	and.b32  	%r5555, %r12736, 7;
	setp.ne.s32 	%p583, %r5555, 0;
	@%p583 bra 	$L__BB5_1069;
$L__BB5_1060:
	shr.u32 	%r1426, %r12736, 3;
	setp.gt.u32 	%p584, %r12736, 65535;
	@%p584 bra 	$L__BB5_1066;
	shl.b32 	%r5557, %r1426, 2;
	mov.u32 	%r5558, shared_mem;
	add.s32 	%r5559, %r5558, %r5557;
	add.s32 	%r1427, %r5559, 65536;
	atom.shared.exch.b32 	%r1428, [%r5559+65536], -1;
	setp.eq.s32 	%p586, %r1428, -1;
	@%p586 bra 	$L__BB5_1069;
	add.s32 	%r13411, %r13411, -1;
	atom.shared.exch.b32 	%r5560, [%r1427], 0;
	mov.u32 	%r12736, %r1428;
	bra.uni 	$L__BB5_1068;
$L__BB5_1063:
	cvt.u64.u32 	%rd759, %r12736;
	shl.b64 	%rd760, %rd759, 32;
	cvt.u64.u32 	%rd761, %r12734;
	or.b64  	%rd103, %rd760, %rd761;
	mul.wide.u32 	%rd762, %r12734, 8;
	and.b32  	%r5574, %r12736, 7;
	cvt.u64.u32 	%rd763, %r5574;
	mov.b64 	%rd764, 56;
	cvt.u32.u64 	%r5575, %rd764;
	cvt.u32.u64 	%r5576, %rd762;
	and.b32  	%r5577, %r5576, %r5575;
	cvt.u32.u64 	%r5578, %rd763;
	or.b32  	%r5579, %r5577, %r5578;
	mov.b64 	%rd765, 9130730411292422402;
	shr.u64 	%rd766, %rd765, %r5579;
	mov.b64 	%rd767, 1736168554312260608;
	shr.u64 	%rd768, %rd767, %r5579;
	mov.b64 	%rd769, -506390041275138048;
	shr.u64 	%rd770, %rd769, %r5579;
	shl.b64 	%rd771, %rd770, 2;
	cvt.u32.u64 	%r5580, %rd768;
	mov.b64 	%rd772, 2;
	cvt.u32.u64 	%r5581, %rd772;
	and.b32  	%r5582, %r5580, %r5581;
	cvt.u32.u64 	%r5583, %rd766;
	mov.b64 	%rd773, 1;
	cvt.u32.u64 	%r5584, %rd773;
	and.b32  	%r5585, %r5583, %r5584;
	or.b32  	%r5586, %r5585, %r5582;
	cvt.u32.u64 	%r5587, %rd771;
	mov.b64 	%rd774, 4;
	cvt.u32.u64 	%r5588, %rd774;
	and.b32  	%r5589, %r5587, %r5588;
	or.b32  	%r5590, %r5586, %r5589;
	mov.b16 	%rs48, 1;
	shl.b16 	%rs49, %rs48, %r5590;
	and.b16  	%rs50, %rs49, 29;
	setp.eq.s16 	%p606, %rs50, 0;
	@%p606 bra 	$L__BB5_1065;
	add.s32 	%r5591, %r52, 1;
	st.local.u32 	[%rd2+280], %r5591;
	shl.b32 	%r5592, %r52, 3;
	cvt.u64.u32 	%rd775, %r5592;
	and.b64  	%rd776, %rd775, 2040;
	add.s64 	%rd777, %rd2, %rd776;
	st.local.u64 	[%rd777+288], %rd103;
	mov.pred 	%p4956, 0;
	bra.uni 	$L__BB5_1266;
$L__BB5_1065:
	add.s32 	%r5593, %r1269, 1;
	st.local.u32 	[%rd2+2340], %r5593;
	shl.b32 	%r5594, %r1269, 3;
	cvt.u64.u32 	%rd778, %r5594;
	and.b64  	%rd779, %rd778, 2040;
	add.s64 	%rd780, %rd2, %rd779;
	st.local.u64 	[%rd780+2344], %rd103;
	mov.pred 	%p4956, 0;
	bra.uni 	$L__BB5_1266;
$L__BB5_1066:
	mul.wide.u32 	%rd750, %r1426, 4;
	add.s64 	%rd104, %rd4, %rd750;
	atom.global.exch.b32 	%r1429, [%rd104], -1;
	setp.eq.s32 	%p585, %r1429, -1;
	@%p585 bra 	$L__BB5_1069;
	atom.global.exch.b32 	%r5556, [%rd104], 0;
	mov.u32 	%r12736, %r1429;
$L__BB5_1068:
	and.b32  	%r5561, %r12736, 7;
	setp.eq.s32 	%p587, %r5561, 0;
	@%p587 bra 	$L__BB5_1060;
$L__BB5_1069:
	setp.lt.u32 	%p588, %r12734, 65529;
	@%p588 bra 	$L__BB5_1074;
	and.b32  	%r1435, %r12736, 4;
	setp.eq.s32 	%p589, %r1435, 0;
	and.b32  	%r5562, %r12736, 3;
	setp.ne.s32 	%p590, %r5562, 0;
	and.pred  	%p591, %p589, %p590;
	setp.gt.u32 	%p592, %r12736, 65535;
	or.pred  	%p593, %p592, %p591;
	@%p593 bra 	$L__BB5_1074;
	and.b32  	%r5563, %r12736, 7;
	setp.eq.s32 	%p594, %r5563, 0;
	mov.u32 	%r12743, %r12736;
	mov.u32 	%r12744, %r12734;
	@%p594 bra 	$L__BB5_1079;
	setp.eq.s32 	%p595, %r1435, 0;
	@%p595 bra 	$L__BB5_1074;
	cvt.u64.u32 	%rd751, %r12736;
	shl.b64 	%rd752, %rd751, 32;
	cvt.u64.u32 	%rd753, %r12734;
	or.b64  	%rd754, %rd752, %rd753;
	add.s32 	%r5564, %r52, 1;
	st.local.u32 	[%rd2+280], %r5564;
	shl.b32 	%r5565, %r52, 3;
	cvt.u64.u32 	%rd755, %r5565;
	and.b64  	%rd756, %rd755, 2040;
	add.s64 	%rd757, %rd2, %rd756;
	st.local.u64 	[%rd757+288], %rd754;
	mov.pred 	%p4956, 0;
	bra.uni 	$L__BB5_1266;
$L__BB5_1074:
	shr.u32 	%r1436, %r12734, 3;
	setp.gt.u32 	%p597, %r12734, 65535;
	@%p597 bra 	$L__BB5_1077;
	shl.b32 	%r5567, %r1436, 2;
	mov.u32 	%r5568, shared_mem;
	add.s32 	%r5569, %r5568, %r5567;
	add.s32 	%r1437, %r5569, 65536;
	atom.shared.exch.b32 	%r12743, [%r5569+65536], %r12736;
	setp.eq.s32 	%p601, %r12743, -1;
	mov.pred 	%p4956, 0;
	@%p601 bra 	$L__BB5_1266;
	add.s32 	%r13411, %r13411, -1;
	atom.shared.exch.b32 	%r5570, [%r1437], 0;
	mov.u32 	%r12744, %r12736;
	bra.uni 	$L__BB5_1079;
$L__BB5_1077:
	mul.wide.u32 	%rd758, %r1436, 4;
	add.s64 	%rd105, %rd4, %rd758;
	atom.global.exch.b32 	%r12743, [%rd105], %r12736;
	setp.eq.s32 	%p599, %r12743, -1;
	mov.pred 	%p4956, 0;
	@%p599 bra 	$L__BB5_1266;
	atom.global.exch.b32 	%r5566, [%rd105], 0;
	mov.u32 	%r12744, %r12736;
$L__BB5_1079:
	and.b32  	%r5571, %r12743, 7;
	setp.ne.s32 	%p602, %r5571, 0;
	and.b32  	%r5572, %r12744, 7;
	setp.eq.s32 	%p603, %r5572, 0;
	and.pred  	%p604, %p602, %p603;
	selp.b32 	%r12734, %r12744, %r12743, %p604;
	selp.b32 	%r12736, %r12743, %r12744, %p604;
	and.b32  	%r5573, %r12734, 7;
	setp.eq.s32 	%p605, %r5573, 0;
	@%p605 bra 	$L__BB5_1059;
	bra.uni 	$L__BB5_1063;
$L__BB5_1080:
	xor.b32  	%r5315, %r55, -2147483648;
	cvt.u64.u32 	%rd712, %r12721;
	shl.b64 	%rd713, %rd712, 32;
	cvt.u64.u32 	%rd714, %r5315;
	or.b64  	%rd106, %rd713, %rd714;
	setp.gt.u32 	%p431, %r12718, 8191;
	@%p431 bra 	$L__BB5_1082;
	add.s32 	%r13412, %r13412, 1;
	shl.b32 	%r5316, %r12718, 3;
	mov.u32 	%r5317, shared_mem;
	add.s32 	%r5318, %r5317, %r5316;
	atom.shared.exch.b64 	%rd718, [%r5318], %rd106;
	bra.uni 	$L__BB5_1083;
$L__BB5_1082:
	mul.wide.u32 	%rd715, %r12718, 8;
	add.s64 	%rd716, %rd1, %rd715;
	atom.global.exch.b64 	%rd717, [%rd716+268435464], %rd106;
$L__BB5_1083:
	shl.b32 	%r5319, %r12718, 3;
	or.b32  	%r12752, %r5319, 6;
	and.b32  	%r5320, %r12750, 7;
	setp.ne.s32 	%p432, %r5320, 0;
	@%p432 bra 	$L__BB5_1088;
$L__BB5_1084:
	and.b32  	%r5321, %r12752, 7;
	setp.ne.s32 	%p433, %r5321, 0;
	@%p433 bra 	$L__BB5_1094;
$L__BB5_1085:
	shr.u32 	%r1457, %r12752, 3;
	setp.gt.u32 	%p434, %r12752, 65535;
	@%p434 bra 	$L__BB5_1091;
	shl.b32 	%r5323, %r1457, 2;
	mov.u32 	%r5324, shared_mem;
	add.s32 	%r5325, %r5324, %r5323;
	add.s32 	%r1458, %r5325, 65536;
	atom.shared.exch.b32 	%r1459, [%r5325+65536], -1;
	setp.eq.s32 	%p436, %r1459, -1;
	@%p436 bra 	$L__BB5_1094;
	add.s32 	%r13411, %r13411, -1;
	atom.shared.exch.b32 	%r5326, [%r1458], 0;
	mov.u32 	%r12752, %r1459;
	bra.uni 	$L__BB5_1093;
$L__BB5_1088:
	cvt.u64.u32 	%rd728, %r12752;
	shl.b64 	%rd729, %rd728, 32;
	cvt.u64.u32 	%rd730, %r12750;
	or.b64  	%rd107, %rd729, %rd730;
	mul.wide.u32 	%rd731, %r12750, 8;
	and.b32  	%r5340, %r12752, 7;
	cvt.u64.u32 	%rd732, %r5340;
	mov.b64 	%rd733, 56;
	cvt.u32.u64 	%r5341, %rd733;
	cvt.u32.u64 	%r5342, %rd731;
	and.b32  	%r5343, %r5342, %r5341;
	cvt.u32.u64 	%r5344, %rd732;
	or.b32  	%r5345, %r5343, %r5344;
	mov.b64 	%rd734, 9130730411292422402;
	shr.u64 	%rd735, %rd734, %r5345;
	mov.b64 	%rd736, 1736168554312260608;
	shr.u64 	%rd737, %rd736, %r5345;
	mov.b64 	%rd738, -506390041275138048;
	shr.u64 	%rd739, %rd738, %r5345;
	shl.b64 	%rd740, %rd739, 2;
	cvt.u32.u64 	%r5346, %rd737;
	mov.b64 	%rd741, 2;
	cvt.u32.u64 	%r5347, %rd741;
	and.b32  	%r5348, %r5346, %r5347;
	cvt.u32.u64 	%r5349, %rd735;
	mov.b64 	%rd742, 1;
	cvt.u32.u64 	%r5350, %rd742;
	and.b32  	%r5351, %r5349, %r5350;
	or.b32  	%r5352, %r5351, %r5348;
	cvt.u32.u64 	%r5353, %rd740;
	mov.b64 	%rd743, 4;
	cvt.u32.u64 	%r5354, %rd743;
	and.b32  	%r5355, %r5353, %r5354;
	or.b32  	%r5356, %r5352, %r5355;
	mov.b16 	%rs31, 1;
	shl.b16 	%rs32, %rs31, %r5356;
	and.b16  	%rs33, %rs32, 29;
	setp.eq.s16 	%p456, %rs33, 0;
	@%p456 bra 	$L__BB5_1090;
	add.s32 	%r5357, %r52, 1;
	st.local.u32 	[%rd2+280], %r5357;
	shl.b32 	%r5358, %r52, 3;
	cvt.u64.u32 	%rd744, %r5358;
	and.b64  	%rd745, %rd744, 2040;
	add.s64 	%rd746, %rd2, %rd745;
	st.local.u64 	[%rd746+288], %rd107;
	mov.pred 	%p4956, 0;
	bra.uni 	$L__BB5_1266;
$L__BB5_1090:
	add.s32 	%r5359, %r1269, 1;
	st.local.u32 	[%rd2+2340], %r5359;
	shl.b32 	%r5360, %r1269, 3;
	cvt.u64.u32 	%rd747, %r5360;
	and.b64  	%rd748, %rd747, 2040;
	add.s64 	%rd749, %rd2, %rd748;
	st.local.u64 	[%rd749+2344], %rd107;
	mov.pred 	%p4956, 0;
	bra.uni 	$L__BB5_1266;
$L__BB5_1091:
	mul.wide.u32 	%rd719, %r1457, 4;
	add.s64 	%rd108, %rd4, %rd719;
	atom.global.exch.b32 	%r1460, [%rd108], -1;
	setp.eq.s32 	%p435, %r1460, -1;
	@%p435 bra 	$L__BB5_1094;
	atom.global.exch.b32 	%r5322, [%rd108], 0;
	mov.u32 	%r12752, %r1460;
$L__BB5_1093:
	and.b32  	%r5327, %r12752, 7;
	setp.eq.s32 	%p437, %r5327, 0;
	@%p437 bra 	$L__BB5_1085;
$L__BB5_1094:
	setp.lt.u32 	%p438, %r12750, 65529;
	@%p438 bra 	$L__BB5_1099;
	and.b32  	%r1466, %r12752, 4;
	setp.eq.s32 	%p439, %r1466, 0;
	and.b32  	%r5328, %r12752, 3;
	setp.ne.s32 	%p440, %r5328, 0;
	and.pred  	%p441, %p439, %p440;
	setp.gt.u32 	%p442, %r12752, 65535;
	or.pred  	%p443, %p442, %p441;
	@%p443 bra 	$L__BB5_1099;
	and.b32  	%r5329, %r12752, 7;
	setp.eq.s32 	%p444, %r5329, 0;
	mov.u32 	%r12759, %r12752;
	mov.u32 	%r12760, %r12750;
	@%p444 bra 	$L__BB5_1104;
	setp.eq.s32 	%p445, %r1466, 0;
	@%p445 bra 	$L__BB5_1099;
	cvt.u64.u32 	%rd720, %r12752;
	shl.b64 	%rd721, %rd720, 32;
	cvt.u64.u32 	%rd722, %r12750;
	or.b64  	%rd723, %rd721, %rd722;
	add.s32 	%r5330, %r52, 1;
	st.local.u32 	[%rd2+280], %r5330;
	shl.b32 	%r5331, %r52, 3;
	cvt.u64.u32 	%rd724, %r5331;
	and.b64  	%rd725, %rd724, 2040;
	add.s64 	%rd726, %rd2, %rd725;
	st.local.u64 	[%rd726+288], %rd723;
	mov.pred 	%p4956, 0;
	bra.uni 	$L__BB5_1266;
$L__BB5_1099:
	shr.u32 	%r1467, %r12750, 3;
	setp.gt.u32 	%p447, %r12750, 65535;
	@%p447 bra 	$L__BB5_1102;
	shl.b32 	%r5333, %r1467, 2;
	mov.u32 	%r5334, shared_mem;
	add.s32 	%r5335, %r5334, %r5333;
	add.s32 	%r1468, %r5335, 65536;
	atom.shared.exch.b32 	%r12759, [%r5335+65536], %r12752;
	setp.eq.s32 	%p451, %r12759, -1;
	mov.pred 	%p4956, 0;
	@%p451 bra 	$L__BB5_1266;
	add.s32 	%r13411, %r13411, -1;
	atom.shared.exch.b32 	%r5336, [%r1468], 0;
	mov.u32 	%r12760, %r12752;
	bra.uni 	$L__BB5_1104;
$L__BB5_1102:
	mul.wide.u32 	%rd727, %r1467, 4;
	add.s64 	%rd109, %rd4, %rd727;
	atom.global.exch.b32 	%r12759, [%rd109], %r12752;
	setp.eq.s32 	%p449, %r12759, -1;
	mov.pred 	%p4956, 0;
	@%p449 bra 	$L__BB5_1266;
	atom.global.exch.b32 	%r5332, [%rd109], 0;
	mov.u32 	%r12760, %r12752;
$L__BB5_1104:
	and.b32  	%r5337, %r12759, 7;
	setp.ne.s32 	%p452, %r5337, 0;
	and.b32  	%r5338, %r12760, 7;
	setp.eq.s32 	%p453, %r5338, 0;
	and.pred  	%p454, %p452, %p453;
	selp.b32 	%r12750, %r12760, %r12759, %p454;
	selp.b32 	%r12752, %r12759, %r12760, %p454;
	and.b32  	%r5339, %r12750, 7;
	setp.eq.s32 	%p455, %r5339, 0;
	@%p455 bra 	$L__BB5_1084;
	bra.uni 	$L__BB5_1088;
$L__BB5_1105:
	setp.eq.s16 	%p67, %rs1, 6;
	@%p67 bra 	$L__BB5_894;
	ld.local.v2.u32 	{%r4867, %r4868}, [%rd2+2336];
	sub.s32 	%r4869, %r4867, %r4868;
	add.s32 	%r4870, %r4869, 256;
	sub.s32 	%r4871, 256, %r52;
	min.u32 	%r1477, %r4870, %r4871;
	ld.local.u8 	%rs23, [%rd2+20];
	setp.eq.s16 	%p72, %rs23, 0;
	@%p72 bra 	$L__BB5_1111;
	ld.global.u32 	%r12761, [%rd10];
	mov.b32 	%r12763, 0;
$L__BB5_1108:
	and.b32  	%r4873, %r12761, 16383;
	add.s32 	%r1481, %r4873, %r43;
	mul.wide.u32 	%rd432, %r1481, 8;
	add.s64 	%rd433, %rd1, %rd432;
	ld.global.u64 	%rd434, [%rd433+268435464];
	add.s32 	%r12761, %r12761, 1;
	st.global.u32 	[%rd10], %r12761;
	setp.lt.u32 	%p73, %r1481, 8192;
	setp.ne.s64 	%p74, %rd434, 0;
	or.pred  	%p75, %p73, %p74;
	@%p75 bra 	$L__BB5_1110;
	add.s32 	%r1483, %r12763, 1;
	mul.wide.u32 	%rd436, %r12763, 4;
	add.s64 	%rd437, %rd2, %rd436;
	st.local.u32 	[%rd437+24], %r1481;
	mov.u32 	%r12763, %r1483;
$L__BB5_1110:
	setp.lt.u32 	%p77, %r12763, 2;
	mov.pred 	%p4954, -1;
	@%p77 bra 	$L__BB5_1108;
	bra.uni 	$L__BB5_1204;
$L__BB5_1111:
	ld.local.u32 	%r1485, [%rd2+4];
	shl.b32 	%r1486, %r1485, 8;
	and.b32  	%r4875, %r1486, 7936;
	add.s32 	%r1487, %r4875, %r1;
	shl.b32 	%r4876, %r1485, 11;
	and.b32  	%r4877, %r4876, 63488;
	add.s32 	%r4878, %r3, %r4877;
	ld.shared.u64 	%rd438, [%r4878];
	setp.eq.s32 	%p78, %r1487, 0;
	setp.ne.s64 	%p79, %rd438, 0;
	mov.b32 	%r12765, 0;
	or.pred  	%p80, %p78, %p79;
	@%p80 bra 	$L__BB5_1113;
	st.local.u32 	[%rd2+24], %r1487;
	mov.b32 	%r12765, 1;
$L__BB5_1113:
	add.s32 	%r12794, %r1485, 2;
	add.s32 	%r4880, %r1486, 256;
	and.b32  	%r4881, %r4880, 7936;
	add.s32 	%r1490, %r4881, %r1;
	shl.b32 	%r4882, %r4880, 3;
	and.b32  	%r4883, %r4882, 63488;
	add.s32 	%r4884, %r3, %r4883;
	ld.shared.u64 	%rd440, [%r4884];
	setp.eq.s32 	%p81, %r1490, 0;
	setp.ne.s64 	%p82, %rd440, 0;
	or.pred  	%p83, %p81, %p82;
	@%p83 bra 	$L__BB5_1115;
	add.s32 	%r1491, %r12765, 1;
	mul.wide.u32 	%rd442, %r12765, 4;
	add.s64 	%rd443, %rd2, %rd442;
	st.local.u32 	[%rd443+24], %r1490;
	mov.u32 	%r12765, %r1491;
$L__BB5_1115:
	setp.gt.u32 	%p85, %r12765, 1;
	mov.pred 	%p4954, -1;
	@%p85 bra 	$L__BB5_1203;
	add.s32 	%r1493, %r1485, 3;
	shl.b32 	%r4885, %r12794, 8;
	and.b32  	%r4886, %r4885, 7936;
	add.s32 	%r1494, %r4886, %r1;
	shl.b32 	%r4887, %r12794, 11;
	and.b32  	%r4888, %r4887, 63488;
	add.s32 	%r4889, %r3, %r4888;
	ld.shared.u64 	%rd444, [%r4889];
	setp.eq.s32 	%p86, %r1494, 0;
	setp.ne.s64 	%p87, %rd444, 0;
	or.pred  	%p88, %p86, %p87;
	@%p88 bra 	$L__BB5_1118;
	add.s32 	%r1495, %r12765, 1;
	mul.wide.u32 	%rd446, %r12765, 4;
	add.s64 	%rd447, %rd2, %rd446;
	st.local.u32 	[%rd447+24], %r1494;
	mov.u32 	%r12765, %r1495;
$L__BB5_1118:
	setp.gt.u32 	%p90, %r12765, 1;
	mov.u32 	%r12794, %r1493;
	@%p90 bra 	$L__BB5_1203;
	add.s32 	%r12794, %r1485, 4;
	shl.b32 	%r4890, %r1493, 8;
	and.b32  	%r4891, %r4890, 7936;
	add.s32 	%r1498, %r4891, %r1;
	shl.b32 	%r4892, %r1493, 11;
	and.b32  	%r4893, %r4892, 63488;
	add.s32 	%r4894, %r3, %r4893;
	ld.shared.u64 	%rd448, [%r4894];
	setp.eq.s32 	%p91, %r1498, 0;
	setp.ne.s64 	%p92, %rd448, 0;
	or.pred  	%p93, %p91, %p92;
	@%p93 bra 	$L__BB5_1121;
	add.s32 	%r1499, %r12765, 1;
	mul.wide.u32 	%rd450, %r12765, 4;
	add.s64 	%rd451, %rd2, %rd450;
	st.local.u32 	[%rd451+24], %r1498;
	mov.u32 	%r12765, %r1499;
$L__BB5_1121:
	setp.gt.u32 	%p95, %r12765, 1;
	@%p95 bra 	$L__BB5_1203;
	add.s32 	%r1501, %r1485, 5;
	shl.b32 	%r4895, %r12794, 8;
	and.b32  	%r4896, %r4895, 7936;
	add.s32 	%r1502, %r4896, %r1;
	shl.b32 	%r4897, %r12794, 11;
	and.b32  	%r4898, %r4897, 63488;
	add.s32 	%r4899, %r3, %r4898;
	ld.shared.u64 	%rd452, [%r4899];
	setp.eq.s32 	%p96, %r1502, 0;
	setp.ne.s64 	%p97, %rd452, 0;
	or.pred  	%p98, %p96, %p97;
	@%p98 bra 	$L__BB5_1124;
	add.s32 	%r1503, %r12765, 1;
	mul.wide.u32 	%rd454, %r12765, 4;
	add.s64 	%rd455, %rd2, %rd454;
	st.local.u32 	[%rd455+24], %r1502;
	mov.u32 	%r12765, %r1503;
$L__BB5_1124:
	setp.gt.u32 	%p100, %r12765, 1;
	mov.u32 	%r12794, %r1501;
	@%p100 bra 	$L__BB5_1203;
	add.s32 	%r12794, %r1485, 6;
	shl.b32 	%r4900, %r1501, 8;
	and.b32  	%r4901, %r4900, 7936;
	add.s32 	%r1506, %r4901, %r1;
	shl.b32 	%r4902, %r1501, 11;
	and.b32  	%r4903, %r4902, 63488;
	add.s32 	%r4904, %r3, %r4903;
	ld.shared.u64 	%rd456, [%r4904];
	setp.eq.s32 	%p101, %r1506, 0;
	setp.ne.s64 	%p102, %rd456, 0;
	or.pred  	%p103, %p101, %p102;
	@%p103 bra 	$L__BB5_1127;
	add.s32 	%r1507, %r12765, 1;
	mul.wide.u32 	%rd458, %r12765, 4;
	add.s64 	%rd459, %rd2, %rd458;
	st.local.u32 	[%rd459+24], %r1506;
	mov.u32 	%r12765, %r1507;
$L__BB5_1127:
	setp.gt.u32 	%p105, %r12765, 1;
	@%p105 bra 	$L__BB5_1203;
	add.s32 	%r1509, %r1485, 7;
	shl.b32 	%r4905, %r12794, 8;
	and.b32  	%r4906, %r4905, 7936;
	add.s32 	%r1510, %r4906, %r1;
	shl.b32 	%r4907, %r12794, 11;
	and.b32  	%r4908, %r4907, 63488;
	add.s32 	%r4909, %r3, %r4908;
	ld.shared.u64 	%rd460, [%r4909];
	setp.eq.s32 	%p106, %r1510, 0;
	setp.ne.s64 	%p107, %rd460, 0;
	or.pred  	%p108, %p106, %p107;
	@%p108 bra 	$L__BB5_1130;
	add.s32 	%r1511, %r12765, 1;
	mul.wide.u32 	%rd462, %r12765, 4;
	add.s64 	%rd463, %rd2, %rd462;
	st.local.u32 	[%rd463+24], %r1510;
	mov.u32 	%r12765, %r1511;
$L__BB5_1130:
	setp.gt.u32 	%p110, %r12765, 1;
	mov.u32 	%r12794, %r1509;
	@%p110 bra 	$L__BB5_1203;
	add.s32 	%r12794, %r1485, 8;
	shl.b32 	%r4910, %r1509, 8;
	and.b32  	%r4911, %r4910, 7936;
	add.s32 	%r1514, %r4911, %r1;
	shl.b32 	%r4912, %r1509, 11;
	and.b32  	%r4913, %r4912, 63488;
	add.s32 	%r4914, %r3, %r4913;
	ld.shared.u64 	%rd464, [%r4914];
	setp.eq.s32 	%p111, %r1514, 0;
	setp.ne.s64 	%p112, %rd464, 0;
	or.pred  	%p113, %p111, %p112;
	@%p113 bra 	$L__BB5_1133;
	add.s32 	%r1515, %r12765, 1;
	mul.wide.u32 	%rd466, %r12765, 4;
	add.s64 	%rd467, %rd2, %rd466;
	st.local.u32 	[%rd467+24], %r1514;
	mov.u32 	%r12765, %r1515;
$L__BB5_1133:
	setp.gt.u32 	%p115, %r12765, 1;
	@%p115 bra 	$L__BB5_1203;
	add.s32 	%r1517, %r1485, 9;
	shl.b32 	%r4915, %r12794, 8;
	and.b32  	%r4916, %r4915, 7936;
	add.s32 	%r1518, %r4916, %r1;
	shl.b32 	%r4917, %r12794, 11;
	and.b32  	%r4918, %r4917, 63488;
	add.s32 	%r4919, %r3, %r4918;
	ld.shared.u64 	%rd468, [%r4919];
	setp.eq.s32 	%p116, %r1518, 0;
	setp.ne.s64 	%p117, %rd468, 0;
	or.pred  	%p118, %p116, %p117;
	@%p118 bra 	$L__BB5_1136;
	add.s32 	%r1519, %r12765, 1;
	mul.wide.u32 	%rd470, %r12765, 4;
	add.s64 	%rd471, %rd2, %rd470;
	st.local.u32 	[%rd471+24], %r1518;
	mov.u32 	%r12765, %r1519;
$L__BB5_1136:
	setp.gt.u32 	%p120, %r12765, 1;
	mov.u32 	%r12794, %r1517;
	@%p120 bra 	$L__BB5_1203;
	add.s32 	%r12794, %r1485, 10;
	shl.b32 	%r4920, %r1517, 8;
	and.b32  	%r4921, %r4920, 7936;
	add.s32 	%r1522, %r4921, %r1;
	shl.b32 	%r4922, %r1517, 11;
	and.b32  	%r4923, %r4922, 63488;
	add.s32 	%r4924, %r3, %r4923;
	ld.shared.u64 	%rd472, [%r4924];
	setp.eq.s32 	%p121, %r1522, 0;
	setp.ne.s64 	%p122, %rd472, 0;
	or.pred  	%p123, %p121, %p122;
	@%p123 bra 	$L__BB5_1139;
	add.s32 	%r1523, %r12765, 1;
	mul.wide.u32 	%rd474, %r12765, 4;
	add.s64 	%rd475, %rd2, %rd474;
	st.local.u32 	[%rd475+24], %r1522;
	mov.u32 	%r12765, %r1523;
$L__BB5_1139:
	setp.gt.u32 	%p125, %r12765, 1;
	@%p125 bra 	$L__BB5_1203;
	add.s32 	%r1525, %r1485, 11;
	shl.b32 	%r4925, %r12794, 8;
	and.b32  	%r4926, %r4925, 7936;
	add.s32 	%r1526, %r4926, %r1;
	shl.b32 	%r4927, %r12794, 11;
	and.b32  	%r4928, %r4927, 63488;
	add.s32 	%r4929, %r3, %r4928;
	ld.shared.u64 	%rd476, [%r4929];
	setp.eq.s32 	%p126, %r1526, 0;
	setp.ne.s64 	%p127, %rd476, 0;
	or.pred  	%p128, %p126, %p127;
	@%p128 bra 	$L__BB5_1142;
	add.s32 	%r1527, %r12765, 1;
	mul.wide.u32 	%rd478, %r12765, 4;
	add.s64 	%rd479, %rd2, %rd478;
	st.local.u32 	[%rd479+24], %r1526;
	mov.u32 	%r12765, %r1527;
$L__BB5_1142:
	setp.gt.u32 	%p130, %r12765, 1;
	mov.u32 	%r12794, %r1525;
	@%p130 bra 	$L__BB5_1203;
	add.s32 	%r12794, %r1485, 12;
	shl.b32 	%r4930, %r1525, 8;
	and.b32  	%r4931, %r4930, 7936;
	add.s32 	%r1530, %r4931, %r1;
	shl.b32 	%r4932, %r1525, 11;
	and.b32  	%r4933, %r4932, 63488;
	add.s32 	%r4934, %r3, %r4933;
	ld.shared.u64 	%rd480, [%r4934];
	setp.eq.s32 	%p131, %r1530, 0;
	setp.ne.s64 	%p132, %rd480, 0;
	or.pred  	%p133, %p131, %p132;
	@%p133 bra 	$L__BB5_1145;
	add.s32 	%r1531, %r12765, 1;
	mul.wide.u32 	%rd482, %r12765, 4;
	add.s64 	%rd483, %rd2, %rd482;
	st.local.u32 	[%rd483+24], %r1530;
	mov.u32 	%r12765, %r1531;
$L__BB5_1145:
	setp.gt.u32 	%p135, %r12765, 1;
	@%p135 bra 	$L__BB5_1203;
	add.s32 	%r1533, %r1485, 13;
	shl.b32 	%r4935, %r12794, 8;
	and.b32  	%r4936, %r4935, 7936;
	add.s32 	%r1534, %r4936, %r1;
	shl.b32 	%r4937, %r12794, 11;
	and.b32  	%r4938, %r4937, 63488;
	add.s32 	%r4939, %r3, %r4938;
	ld.shared.u64 	%rd484, [%r4939];
	setp.eq.s32 	%p136, %r1534, 0;
	setp.ne.s64 	%p137, %rd484, 0;
	or.pred  	%p138, %p136, %p137;
	@%p138 bra 	$L__BB5_1148;
	add.s32 	%r1535, %r12765, 1;
	mul.wide.u32 	%rd486, %r12765, 4;
	add.s64 	%rd487, %rd2, %rd486;
	st.local.u32 	[%rd487+24], %r1534;
	mov.u32 	%r12765, %r1535;
$L__BB5_1148:
	setp.gt.u32 	%p140, %r12765, 1;
	mov.u32 	%r12794, %r1533;
	@%p140 bra 	$L__BB5_1203;
	add.s32 	%r12794, %r1485, 14;
	shl.b32 	%r4940, %r1533, 8;
	and.b32  	%r4941, %r4940, 7936;
	add.s32 	%r1538, %r4941, %r1;
	shl.b32 	%r4942, %r1533, 11;
	and.b32  	%r4943, %r4942, 63488;
	add.s32 	%r4944, %r3, %r4943;
	ld.shared.u64 	%rd488, [%r4944];
	setp.eq.s32 	%p141, %r1538, 0;
	setp.ne.s64 	%p142, %rd488, 0;
	or.pred  	%p143, %p141, %p142;
	@%p143 bra 	$L__BB5_1151;
	add.s32 	%r1539, %r12765, 1;
	mul.wide.u32 	%rd490, %r12765, 4;
	add.s64 	%rd491, %rd2, %rd490;
	st.local.u32 	[%rd491+24], %r1538;
	mov.u32 	%r12765, %r1539;
$L__BB5_1151:
	setp.gt.u32 	%p145, %r12765, 1;
	@%p145 bra 	$L__BB5_1203;
	add.s32 	%r1541, %r1485, 15;
	shl.b32 	%r4945, %r12794, 8;
	and.b32  	%r4946, %r4945, 7936;
	add.s32 	%r1542, %r4946, %r1;
	shl.b32 	%r4947, %r12794, 11;
	and.b32  	%r4948, %r4947, 63488;
	add.s32 	%r4949, %r3, %r4948;
	ld.shared.u64 	%rd492, [%r4949];
	setp.eq.s32 	%p146, %r1542, 0;
	setp.ne.s64 	%p147, %rd492, 0;
	or.pred  	%p148, %p146, %p147;
	@%p148 bra 	$L__BB5_1154;
	add.s32 	%r1543, %r12765, 1;
	mul.wide.u32 	%rd494, %r12765, 4;
	add.s64 	%rd495, %rd2, %rd494;
	st.local.u32 	[%rd495+24], %r1542;
	mov.u32 	%r12765, %r1543;
$L__BB5_1154:
	setp.gt.u32 	%p150, %r12765, 1;
	mov.u32 	%r12794, %r1541;
	@%p150 bra 	$L__BB5_1203;
	add.s32 	%r12794, %r1485, 16;
	shl.b32 	%r4950, %r1541, 8;
	and.b32  	%r4951, %r4950, 7936;
	add.s32 	%r1546, %r4951, %r1;
	shl.b32 	%r4952, %r1541, 11;
	and.b32  	%r4953, %r4952, 63488;
	add.s32 	%r4954, %r3, %r4953;
	ld.shared.u64 	%rd496, [%r4954];
	setp.eq.s32 	%p151, %r1546, 0;
	setp.ne.s64 	%p152, %rd496, 0;
	or.pred  	%p153, %p151, %p152;
	@%p153 bra 	$L__BB5_1157;
	add.s32 	%r1547, %r12765, 1;
	mul.wide.u32 	%rd498, %r12765, 4;
	add.s64 	%rd499, %rd2, %rd498;
	st.local.u32 	[%rd499+24], %r1546;
	mov.u32 	%r12765, %r1547;
$L__BB5_1157:
	setp.gt.u32 	%p155, %r12765, 1;
	@%p155 bra 	$L__BB5_1203;
	add.s32 	%r1549, %r1485, 17;
	shl.b32 	%r4955, %r12794, 8;
	and.b32  	%r4956, %r4955, 7936;
	add.s32 	%r1550, %r4956, %r1;
	shl.b32 	%r4957, %r12794, 11;
	and.b32  	%r4958, %r4957, 63488;
	add.s32 	%r4959, %r3, %r4958;
	ld.shared.u64 	%rd500, [%r4959];
	setp.eq.s32 	%p156, %r1550, 0;
	setp.ne.s64 	%p157, %rd500, 0;
	or.pred  	%p158, %p156, %p157;
	@%p158 bra 	$L__BB5_1160;
	add.s32 	%r1551, %r12765, 1;
	mul.wide.u32 	%rd502, %r12765, 4;
	add.s64 	%rd503, %rd2, %rd502;
	st.local.u32 	[%rd503+24], %r1550;
	mov.u32 	%r12765, %r1551;
$L__BB5_1160:
	setp.gt.u32 	%p160, %r12765, 1;
	mov.u32 	%r12794, %r1549;
	@%p160 bra 	$L__BB5_1203;
	add.s32 	%r12794, %r1485, 18;
	shl.b32 	%r4960, %r1549, 8;
	and.b32  	%r4961, %r4960, 7936;
	add.s32 	%r1554, %r4961, %r1;
	shl.b32 	%r4962, %r1549, 11;
	and.b32  	%r4963, %r4962, 63488;
	add.s32 	%r4964, %r3, %r4963;
	ld.shared.u64 	%rd504, [%r4964];
	setp.eq.s32 	%p161, %r1554, 0;
	setp.ne.s64 	%p162, %rd504, 0;
	or.pred  	%p163, %p161, %p162;
	@%p163 bra 	$L__BB5_1163;
	add.s32 	%r1555, %r12765, 1;
	mul.wide.u32 	%rd506, %r12765, 4;
	add.s64 	%rd507, %rd2, %rd506;
	st.local.u32 	[%rd507+24], %r1554;
	mov.u32 	%r12765, %r1555;
$L__BB5_1163:
	setp.gt.u32 	%p165, %r12765, 1;
	@%p165 bra 	$L__BB5_1203;
	add.s32 	%r1557, %r1485, 19;
	shl.b32 	%r4965, %r12794, 8;
	and.b32  	%r4966, %r4965, 7936;
	add.s32 	%r1558, %r4966, %r1;
	shl.b32 	%r4967, %r12794, 11;
	and.b32  	%r4968, %r4967, 63488;
	add.s32 	%r4969, %r3, %r4968;
	ld.shared.u64 	%rd508, [%r4969];
	setp.eq.s32 	%p166, %r1558, 0;
	setp.ne.s64 	%p167, %rd508, 0;
	or.pred  	%p168, %p166, %p167;
	@%p168 bra 	$L__BB5_1166;
	add.s32 	%r1559, %r12765, 1;
	mul.wide.u32 	%rd510, %r12765, 4;
	add.s64 	%rd511, %rd2, %rd510;
	st.local.u32 	[%rd511+24], %r1558;
	mov.u32 	%r12765, %r1559;
$L__BB5_1166:
	setp.gt.u32 	%p170, %r12765, 1;
	mov.u32 	%r12794, %r1557;
	@%p170 bra 	$L__BB5_1203;
	add.s32 	%r12794, %r1485, 20;
	shl.b32 	%r4970, %r1557, 8;
	and.b32  	%r4971, %r4970, 7936;
	add.s32 	%r1562, %r4971, %r1;
	shl.b32 	%r4972, %r1557, 11;
	and.b32  	%r4973, %r4972, 63488;
	add.s32 	%r4974, %r3, %r4973;
	ld.shared.u64 	%rd512, [%r4974];
	setp.eq.s32 	%p171, %r1562, 0;
	setp.ne.s64 	%p172, %rd512, 0;
	or.pred  	%p173, %p171, %p172;
	@%p173 bra 	$L__BB5_1169;
	add.s32 	%r1563, %r12765, 1;
	mul.wide.u32 	%rd514, %r12765, 4;
	add.s64 	%rd515, %rd2, %rd514;
	st.local.u32 	[%rd515+24], %r1562;
	mov.u32 	%r12765, %r1563;
$L__BB5_1169:
	setp.gt.u32 	%p175, %r12765, 1;
	@%p175 bra 	$L__BB5_1203;
	add.s32 	%r1565, %r1485, 21;
	shl.b32 	%r4975, %r12794, 8;
	and.b32  	%r4976, %r4975, 7936;
	add.s32 	%r1566, %r4976, %r1;
	shl.b32 	%r4977, %r12794, 11;
	and.b32  	%r4978, %r4977, 63488;
	add.s32 	%r4979, %r3, %r4978;
	ld.shared.u64 	%rd516, [%r4979];
	setp.eq.s32 	%p176, %r1566, 0;
	setp.ne.s64 	%p177, %rd516, 0;
	or.pred  	%p178, %p176, %p177;
	@%p178 bra 	$L__BB5_1172;
	add.s32 	%r1567, %r12765, 1;
	mul.wide.u32 	%rd518, %r12765, 4;
	add.s64 	%rd519, %rd2, %rd518;
	st.local.u32 	[%rd519+24], %r1566;
	mov.u32 	%r12765, %r1567;
$L__BB5_1172:
	setp.gt.u32 	%p180, %r12765, 1;
	mov.u32 	%r12794, %r1565;
	@%p180 bra 	$L__BB5_1203;
	add.s32 	%r12794, %r1485, 22;
	shl.b32 	%r4980, %r1565, 8;
	and.b32  	%r4981, %r4980, 7936;
	add.s32 	%r1570, %r4981, %r1;
	shl.b32 	%r4982, %r1565, 11;
	and.b32  	%r4983, %r4982, 63488;
	add.s32 	%r4984, %r3, %r4983;
	ld.shared.u64 	%rd520, [%r4984];
	setp.eq.s32 	%p181, %r1570, 0;
	setp.ne.s64 	%p182, %rd520, 0;
	or.pred  	%p183, %p181, %p182;
	@%p183 bra 	$L__BB5_1175;
	add.s32 	%r1571, %r12765, 1;
	mul.wide.u32 	%rd522, %r12765, 4;
	add.s64 	%rd523, %rd2, %rd522;
	st.local.u32 	[%rd523+24], %r1570;
	mov.u32 	%r12765, %r1571;
$L__BB5_1175:
	setp.gt.u32 	%p185, %r12765, 1;
	@%p185 bra 	$L__BB5_1203;
	add.s32 	%r1573, %r1485, 23;
	shl.b32 	%r4985, %r12794, 8;
	and.b32  	%r4986, %r4985, 7936;
	add.s32 	%r1574, %r4986, %r1;
	shl.b32 	%r4987, %r12794, 11;
	and.b32  	%r4988, %r4987, 63488;
	add.s32 	%r4989, %r3, %r4988;
	ld.shared.u64 	%rd524, [%r4989];
	setp.eq.s32 	%p186, %r1574, 0;
	setp.ne.s64 	%p187, %rd524, 0;
	or.pred  	%p188, %p186, %p187;
	@%p188 bra 	$L__BB5_1178;
	add.s32 	%r1575, %r12765, 1;
	mul.wide.u32 	%rd526, %r12765, 4;
	add.s64 	%rd527, %rd2, %rd526;
	st.local.u32 	[%rd527+24], %r1574;
	mov.u32 	%r12765, %r1575;
$L__BB5_1178:
	setp.gt.u32 	%p190, %r12765, 1;
	mov.u32 	%r12794, %r1573;
	@%p190 bra 	$L__BB5_1203;
	add.s32 	%r12794, %r1485, 24;
	shl.b32 	%r4990, %r1573, 8;
	and.b32  	%r4991, %r4990, 7936;
	add.s32 	%r1578, %r4991, %r1;
	shl.b32 	%r4992, %r1573, 11;
	and.b32  	%r4993, %r4992, 63488;
	add.s32 	%r4994, %r3, %r4993;
	ld.shared.u64 	%rd528, [%r4994];
	setp.eq.s32 	%p191, %r1578, 0;
	setp.ne.s64 	%p192, %rd528, 0;
	or.pred  	%p193, %p191, %p192;
	@%p193 bra 	$L__BB5_1181;
	add.s32 	%r1579, %r12765, 1;
	mul.wide.u32 	%rd530, %r12765, 4;
	add.s64 	%rd531, %rd2, %rd530;
	st.local.u32 	[%rd531+24], %r1578;
	mov.u32 	%r12765, %r1579;
$L__BB5_1181:
	setp.gt.u32 	%p195, %r12765, 1;
	@%p195 bra 	$L__BB5_1203;
	add.s32 	%r1581, %r1485, 25;
	shl.b32 	%r4995, %r12794, 8;
	and.b32  	%r4996, %r4995, 7936;
	add.s32 	%r1582, %r4996, %r1;
	shl.b32 	%r4997, %r12794, 11;
	and.b32  	%r4998, %r4997, 63488;
	add.s32 	%r4999, %r3, %r4998;
	ld.shared.u64 	%rd532, [%r4999];
	setp.eq.s32 	%p196, %r1582, 0;
	setp.ne.s64 	%p197, %rd532, 0;
	or.pred  	%p198, %p196, %p197;
	@%p198 bra 	$L__BB5_1184;
	add.s32 	%r1583, %r12765, 1;
	mul.wide.u32 	%rd534, %r12765, 4;
	add.s64 	%rd535, %rd2, %rd534;
	st.local.u32 	[%rd535+24], %r1582;
	mov.u32 	%r12765, %r1583;
$L__BB5_1184:
	setp.gt.u32 	%p200, %r12765, 1;
	mov.u32 	%r12794, %r1581;
	@%p200 bra 	$L__BB5_1203;
	add.s32 	%r12794, %r1485, 26;
	shl.b32 	%r5000, %r1581, 8;
	and.b32  	%r5001, %r5000, 7936;
	add.s32 	%r1586, %r5001, %r1;
	shl.b32 	%r5002, %r1581, 11;
	and.b32  	%r5003, %r5002, 63488;
	add.s32 	%r5004, %r3, %r5003;
	ld.shared.u64 	%rd536, [%r5004];
	setp.eq.s32 	%p201, %r1586, 0;
	setp.ne.s64 	%p202, %rd536, 0;
	or.pred  	%p203, %p201, %p202;
	@%p203 bra 	$L__BB5_1187;
	add.s32 	%r1587, %r12765, 1;
	mul.wide.u32 	%rd538, %r12765, 4;
	add.s64 	%rd539, %rd2, %rd538;
	st.local.u32 	[%rd539+24], %r1586;
	mov.u32 	%r12765, %r1587;
$L__BB5_1187:
	setp.gt.u32 	%p205, %r12765, 1;
	@%p205 bra 	$L__BB5_1203;
	add.s32 	%r1589, %r1485, 27;
	shl.b32 	%r5005, %r12794, 8;
	and.b32  	%r5006, %r5005, 7936;
	add.s32 	%r1590, %r5006, %r1;
	shl.b32 	%r5007, %r12794, 11;
	and.b32  	%r5008, %r5007, 63488;
	add.s32 	%r5009, %r3, %r5008;
	ld.shared.u64 	%rd540, [%r5009];
	setp.eq.s32 	%p206, %r1590, 0;
	setp.ne.s64 	%p207, %rd540, 0;
	or.pred  	%p208, %p206, %p207;
	@%p208 bra 	$L__BB5_1190;
	add.s32 	%r1591, %r12765, 1;
	mul.wide.u32 	%rd542, %r12765, 4;
	add.s64 	%rd543, %rd2, %rd542;
	st.local.u32 	[%rd543+24], %r1590;
	mov.u32 	%r12765, %r1591;
$L__BB5_1190:
	setp.gt.u32 	%p210, %r12765, 1;
	mov.u32 	%r12794, %r1589;
	@%p210 bra 	$L__BB5_1203;
	add.s32 	%r12794, %r1485, 28;
	shl.b32 	%r5010, %r1589, 8;
	and.b32  	%r5011, %r5010, 7936;
	add.s32 	%r1594, %r5011, %r1;
	shl.b32 	%r5012, %r1589, 11;
	and.b32  	%r5013, %r5012, 63488;
	add.s32 	%r5014, %r3, %r5013;
	ld.shared.u64 	%rd544, [%r5014];
	setp.eq.s32 	%p211, %r1594, 0;
	setp.ne.s64 	%p212, %rd544, 0;
	or.pred  	%p213, %p211, %p212;
	@%p213 bra 	$L__BB5_1193;
	add.s32 	%r1595, %r12765, 1;
	mul.wide.u32 	%rd546, %r12765, 4;
	add.s64 	%rd547, %rd2, %rd546;
	st.local.u32 	[%rd547+24], %r1594;
	mov.u32 	%r12765, %r1595;
$L__BB5_1193:
	setp.gt.u32 	%p215, %r12765, 1;
	@%p215 bra 	$L__BB5_1203;
	add.s32 	%r1597, %r1485, 29;
	shl.b32 	%r5015, %r12794, 8;
	and.b32  	%r5016, %r5015, 7936;
	add.s32 	%r1598, %r5016, %r1;
	shl.b32 	%r5017, %r12794, 11;
	and.b32  	%r5018, %r5017, 63488;
	add.s32 	%r5019, %r3, %r5018;
	ld.shared.u64 	%rd548, [%r5019];
	setp.eq.s32 	%p216, %r1598, 0;
	setp.ne.s64 	%p217, %rd548, 0;
	or.pred  	%p218, %p216, %p217;
	@%p218 bra 	$L__BB5_1196;
	add.s32 	%r1599, %r12765, 1;
	mul.wide.u32 	%rd550, %r12765, 4;
	add.s64 	%rd551, %rd2, %rd550;
	st.local.u32 	[%rd551+24], %r1598;
	mov.u32 	%r12765, %r1599;
$L__BB5_1196:
	setp.gt.u32 	%p220, %r12765, 1;
	mov.u32 	%r12794, %r1597;
	@%p220 bra 	$L__BB5_1203;
	add.s32 	%r12794, %r1485, 30;
	shl.b32 	%r5020, %r1597, 8;
	and.b32  	%r5021, %r5020, 7936;
	add.s32 	%r1602, %r5021, %r1;
	shl.b32 	%r5022, %r1597, 11;
	and.b32  	%r5023, %r5022, 63488;
	add.s32 	%r5024, %r3, %r5023;
	ld.shared.u64 	%rd552, [%r5024];
	setp.eq.s32 	%p221, %r1602, 0;
	setp.ne.s64 	%p222, %rd552, 0;
	or.pred  	%p223, %p221, %p222;
	@%p223 bra 	$L__BB5_1199;
	add.s32 	%r1603, %r12765, 1;
	mul.wide.u32 	%rd554, %r12765, 4;
	add.s64 	%rd555, %rd2, %rd554;
	st.local.u32 	[%rd555+24], %r1602;
	mov.u32 	%r12765, %r1603;
$L__BB5_1199:
	setp.gt.u32 	%p225, %r12765, 1;
	@%p225 bra 	$L__BB5_1203;
	shl.b32 	%r5025, %r12794, 8;
	and.b32  	%r5026, %r5025, 7936;
	add.s32 	%r1605, %r5026, %r1;
	shl.b32 	%r5027, %r12794, 11;
	and.b32  	%r5028, %r5027, 63488;
	add.s32 	%r5029, %r3, %r5028;
	ld.shared.u64 	%rd556, [%r5029];
	setp.eq.s32 	%p227, %r1605, 0;
	setp.ne.s64 	%p228, %rd556, 0;
	mov.pred 	%p4953, -1;
	or.pred  	%p229, %p227, %p228;
	@%p229 bra 	$L__BB5_1202;
	mul.wide.u32 	%rd558, %r12765, 4;
	add.s64 	%rd559, %rd2, %rd558;
	st.local.u32 	[%rd559+24], %r1605;
	setp.eq.s32 	%p4953, %r12765, 0;
$L__BB5_1202:
	selp.b32 	%r5030, 32, 31, %p4953;
	add.s32 	%r12794, %r1485, %r5030;
	not.pred 	%p4954, %p4953;
$L__BB5_1203:
	st.local.u32 	[%rd2+4], %r12794;
$L__BB5_1204:
	setp.eq.s32 	%p230, %r1477, 0;
	not.pred 	%p231, %p4954;
	or.pred  	%p232, %p230, %p231;
	@%p232 bra 	$L__BB5_1262;
	shr.u32 	%r1608, %r54, 3;
	setp.gt.u32 	%p233, %r54, 65535;
	@%p233 bra 	$L__BB5_1207;
	add.s32 	%r13412, %r13412, -1;
	shl.b32 	%r5031, %r1608, 3;
	mov.u32 	%r5032, shared_mem;
	add.s32 	%r5033, %r5032, %r5031;
	atom.shared.exch.b64 	%rd4583, [%r5033], 0;
	bra.uni 	$L__BB5_1208;
$L__BB5_1207:
	mul.wide.u32 	%rd560, %r1608, 8;
	add.s64 	%rd561, %rd1, %rd560;
	atom.global.exch.b64 	%rd4583, [%rd561+268435464], 0;
$L__BB5_1208:
	cvt.u32.u64 	%r1611, %rd4583;
	and.b32  	%r5034, %r55, 2147483520;
	setp.ne.s32 	%p234, %r5034, 0;
	@%p234 bra 	$L__BB5_1234;
	shr.u64 	%rd605, %rd4583, 32;
	ld.local.u32 	%r1612, [%rd2+24];
	or.b64  	%rd113, %rd605, 8589934592;
	setp.gt.u32 	%p265, %r1612, 8191;
	@%p265 bra 	$L__BB5_1211;
	add.s32 	%r13412, %r13412, 1;
	shl.b32 	%r5091, %r1612, 3;
	mov.u32 	%r5092, shared_mem;
	add.s32 	%r5093, %r5092, %r5091;
	atom.shared.exch.b64 	%rd609, [%r5093], %rd113;
	bra.uni 	$L__BB5_1212;
$L__BB5_1211:
	mul.wide.u32 	%rd606, %r1612, 8;
	add.s64 	%rd607, %rd1, %rd606;
	atom.global.exch.b64 	%rd608, [%rd607+268435464], %rd113;
$L__BB5_1212:
	shl.b32 	%r5094, %r1612, 3;
	or.b32  	%r5095, %r5094, 4;
	and.b32  	%r5096, %r1611, 7;
	setp.eq.s32 	%p266, %r5096, 0;
	selp.b32 	%r12801, %r1611, %r5095, %p266;
	selp.b32 	%r12803, %r5095, %r1611, %p266;
	and.b32  	%r5097, %r12801, 7;
	setp.ne.s32 	%p267, %r5097, 0;
	@%p267 bra 	$L__BB5_1217;
$L__BB5_1213:
	and.b32  	%r5098, %r12803, 7;
	setp.ne.s32 	%p268, %r5098, 0;
	@%p268 bra 	$L__BB5_1223;
$L__BB5_1214:
	shr.u32 	%r1625, %r12803, 3;
	setp.gt.u32 	%p269, %r12803, 65535;
	@%p269 bra 	$L__BB5_1220;
	shl.b32 	%r5100, %r1625, 2;
	mov.u32 	%r5101, shared_mem;
	add.s32 	%r5102, %r5101, %r5100;
	add.s32 	%r1626, %r5102, 65536;
	atom.shared.exch.b32 	%r1627, [%r5102+65536], -1;
	setp.eq.s32 	%p271, %r1627, -1;
	@%p271 bra 	$L__BB5_1223;
	add.s32 	%r13411, %r13411, -1;
	atom.shared.exch.b32 	%r5103, [%r1626], 0;
	mov.u32 	%r12803, %r1627;
	bra.uni 	$L__BB5_1222;
$L__BB5_1217:
	cvt.u64.u32 	%rd619, %r12803;
	shl.b64 	%rd620, %rd619, 32;
	cvt.u64.u32 	%rd621, %r12801;
	or.b64  	%rd114, %rd620, %rd621;
	mul.wide.u32 	%rd622, %r12801, 8;
	and.b32  	%r5118, %r12803, 7;
	cvt.u64.u32 	%rd623, %r5118;
	mov.b64 	%rd624, 56;
	cvt.u32.u64 	%r5119, %rd624;
	cvt.u32.u64 	%r5120, %rd622;
	and.b32  	%r5121, %r5120, %r5119;
	cvt.u32.u64 	%r5122, %rd623;
	or.b32  	%r5123, %r5121, %r5122;
	mov.b64 	%rd625, 9130730411292422402;
	shr.u64 	%rd626, %rd625, %r5123;
	mov.b64 	%rd627, 1736168554312260608;
	shr.u64 	%rd628, %rd627, %r5123;
	mov.b64 	%rd629, -506390041275138048;
	shr.u64 	%rd630, %rd629, %r5123;
	shl.b64 	%rd631, %rd630, 2;
	cvt.u32.u64 	%r5124, %rd628;
	mov.b64 	%rd632, 2;
	cvt.u32.u64 	%r5125, %rd632;
	and.b32  	%r5126, %r5124, %r5125;
	cvt.u32.u64 	%r5127, %rd626;
	mov.b64 	%rd633, 1;
	cvt.u32.u64 	%r5128, %rd633;
	and.b32  	%r5129, %r5127, %r5128;
	or.b32  	%r5130, %r5129, %r5126;
	cvt.u32.u64 	%r5131, %rd631;
	mov.b64 	%rd634, 4;
	cvt.u32.u64 	%r5132, %rd634;
	and.b32  	%r5133, %r5131, %r5132;
	or.b32  	%r5134, %r5130, %r5133;
	mov.b16 	%rs27, 1;
	shl.b16 	%rs28, %rs27, %r5134;
	and.b16  	%rs29, %rs28, 29;
	setp.eq.s16 	%p291, %rs29, 0;
	@%p291 bra 	$L__BB5_1219;
	ld.local.u32 	%r5135, [%rd2+280];
	add.s32 	%r5136, %r5135, 1;
	st.local.u32 	[%rd2+280], %r5136;
	shl.b32 	%r5137, %r5135, 3;
	cvt.u64.u32 	%rd635, %r5137;
	and.b64  	%rd636, %rd635, 2040;
	add.s64 	%rd637, %rd2, %rd636;
	st.local.u64 	[%rd637+288], %rd114;
	mov.pred 	%p4956, 0;
	bra.uni 	$L__BB5_1266;
$L__BB5_1219:
	ld.local.u32 	%r5138, [%rd2+2340];
	add.s32 	%r5139, %r5138, 1;
	st.local.u32 	[%rd2+2340], %r5139;
	shl.b32 	%r5140, %r5138, 3;
	cvt.u64.u32 	%rd638, %r5140;
	and.b64  	%rd639, %rd638, 2040;
	add.s64 	%rd640, %rd2, %rd639;
	st.local.u64 	[%rd640+2344], %rd114;
	mov.pred 	%p4956, 0;
	bra.uni 	$L__BB5_1266;
$L__BB5_1220:
	mul.wide.u32 	%rd610, %r1625, 4;
	add.s64 	%rd115, %rd4, %rd610;
	atom.global.exch.b32 	%r1628, [%rd115], -1;
	setp.eq.s32 	%p270, %r1628, -1;
	@%p270 bra 	$L__BB5_1223;
	atom.global.exch.b32 	%r5099, [%rd115], 0;
	mov.u32 	%r12803, %r1628;
$L__BB5_1222:
	and.b32  	%r5104, %r12803, 7;
	setp.eq.s32 	%p272, %r5104, 0;
	@%p272 bra 	$L__BB5_1214;
$L__BB5_1223:
	setp.lt.u32 	%p273, %r12801, 65529;
	@%p273 bra 	$L__BB5_1228;
	and.b32  	%r1634, %r12803, 4;
	setp.eq.s32 	%p274, %r1634, 0;
	and.b32  	%r5105, %r12803, 3;
	setp.ne.s32 	%p275, %r5105, 0;
	and.pred  	%p276, %p274, %p275;
	setp.gt.u32 	%p277, %r12803, 65535;
	or.pred  	%p278, %p277, %p276;
	@%p278 bra 	$L__BB5_1228;
	and.b32  	%r5106, %r12803, 7;
	setp.eq.s32 	%p279, %r5106, 0;
	mov.u32 	%r12810, %r12803;
	mov.u32 	%r12811, %r12801;
	@%p279 bra 	$L__BB5_1233;
	setp.eq.s32 	%p280, %r1634, 0;
	@%p280 bra 	$L__BB5_1228;
	cvt.u64.u32 	%rd611, %r12803;
	shl.b64 	%rd612, %rd611, 32;
	cvt.u64.u32 	%rd613, %r12801;
	or.b64  	%rd614, %rd612, %rd613;
	ld.local.u32 	%r5107, [%rd2+280];
	add.s32 	%r5108, %r5107, 1;
	st.local.u32 	[%rd2+280], %r5108;
	shl.b32 	%r5109, %r5107, 3;
	cvt.u64.u32 	%rd615, %r5109;
	and.b64  	%rd616, %rd615, 2040;
	add.s64 	%rd617, %rd2, %rd616;
	st.local.u64 	[%rd617+288], %rd614;
	mov.pred 	%p4956, 0;
	bra.uni 	$L__BB5_1266;
$L__BB5_1228:
	shr.u32 	%r1635, %r12801, 3;
	setp.gt.u32 	%p282, %r12801, 65535;
	@%p282 bra 	$L__BB5_1231;
	shl.b32 	%r5111, %r1635, 2;
	mov.u32 	%r5112, shared_mem;
	add.s32 	%r5113, %r5112, %r5111;
	add.s32 	%r1636, %r5113, 65536;
	atom.shared.exch.b32 	%r12810, [%r5113+65536], %r12803;
	setp.eq.s32 	%p286, %r12810, -1;
	mov.pred 	%p4956, 0;
	@%p286 bra 	$L__BB5_1266;
	add.s32 	%r13411, %r13411, -1;
	atom.shared.exch.b32 	%r5114, [%r1636], 0;
	mov.u32 	%r12811, %r12803;
	bra.uni 	$L__BB5_1233;
$L__BB5_1231:
	mul.wide.u32 	%rd618, %r1635, 4;
	add.s64 	%rd116, %rd4, %rd618;
	atom.global.exch.b32 	%r12810, [%rd116], %r12803;
	setp.eq.s32 	%p284, %r12810, -1;
	mov.pred 	%p4956, 0;
	@%p284 bra 	$L__BB5_1266;
	atom.global.exch.b32 	%r5110, [%rd116], 0;
	mov.u32 	%r12811, %r12803;
$L__BB5_1233:
	and.b32  	%r5115, %r12810, 7;
	setp.ne.s32 	%p287, %r5115, 0;
	and.b32  	%r5116, %r12811, 7;
	setp.eq.s32 	%p288, %r5116, 0;
	and.pred  	%p289, %p287, %p288;
	selp.b32 	%r12801, %r12811, %r12810, %p289;
	selp.b32 	%r12803, %r12810, %r12811, %p289;
	and.b32  	%r5117, %r12801, 7;
	setp.eq.s32 	%p290, %r5117, 0;
	@%p290 bra 	$L__BB5_1213;
	bra.uni 	$L__BB5_1217;
$L__BB5_1234:
	ld.local.v2.u32 	{%r1645, %r1646}, [%rd2+24];
	cvt.u64.u32 	%rd562, %r1646;
	shl.b64 	%rd563, %rd562, 35;
	or.b64  	%rd117, %rd563, 17179869186;
	setp.gt.u32 	%p235, %r1645, 8191;
	@%p235 bra 	$L__BB5_1236;
	add.s32 	%r13412, %r13412, 1;
	shl.b32 	%r5035, %r1645, 3;
	mov.u32 	%r5036, shared_mem;
	add.s32 	%r5037, %r5036, %r5035;
	atom.shared.exch.b64 	%rd567, [%r5037], %rd117;
	bra.uni 	$L__BB5_1237;
$L__BB5_1236:
	mul.wide.u32 	%rd564, %r1645, 8;
	add.s64 	%rd565, %rd1, %rd564;
	atom.global.exch.b64 	%rd566, [%rd565+268435464], %rd117;
$L__BB5_1237:
	add.s32 	%r5038, %r55, 2147483520;
	and.b32  	%r5039, %r5038, 2147483520;
	or.b32  	%r5040, %r5039, 11;
	and.b64  	%rd568, %rd4583, -4294967296;
	cvt.u64.u32 	%rd569, %r5040;
	or.b64  	%rd118, %rd568, %rd569;
	setp.gt.u32 	%p236, %r1646, 8191;
	@%p236 bra 	$L__BB5_1239;
	add.s32 	%r13412, %r13412, 1;
	shl.b32 	%r5041, %r1646, 3;
	mov.u32 	%r5042, shared_mem;
	add.s32 	%r5043, %r5042, %r5041;
	atom.shared.exch.b64 	%rd573, [%r5043], %rd118;
	bra.uni 	$L__BB5_1240;
$L__BB5_1239:
	mul.wide.u32 	%rd570, %r1646, 8;
	add.s64 	%rd571, %rd1, %rd570;
	atom.global.exch.b64 	%rd572, [%rd571+268435464], %rd118;
$L__BB5_1240:
	shl.b32 	%r5044, %r1645, 3;
	or.b32  	%r5045, %r5044, 4;
	and.b32  	%r5046, %r1611, 7;
	setp.eq.s32 	%p237, %r5046, 0;
	selp.b32 	%r12818, %r1611, %r5045, %p237;
	selp.b32 	%r12820, %r5045, %r1611, %p237;
	and.b32  	%r5047, %r12818, 7;
	setp.ne.s32 	%p238, %r5047, 0;
	@%p238 bra 	$L__BB5_1245;
$L__BB5_1241:
	and.b32  	%r5048, %r12820, 7;
	setp.ne.s32 	%p239, %r5048, 0;
	@%p239 bra 	$L__BB5_1251;
$L__BB5_1242:
	shr.u32 	%r1661, %r12820, 3;
	setp.gt.u32 	%p240, %r12820, 65535;
	@%p240 bra 	$L__BB5_1248;
	shl.b32 	%r5050, %r1661, 2;
	mov.u32 	%r5051, shared_mem;
	add.s32 	%r5052, %r5051, %r5050;
	add.s32 	%r1662, %r5052, 65536;
	atom.shared.exch.b32 	%r1663, [%r5052+65536], -1;
	setp.eq.s32 	%p242, %r1663, -1;
	@%p242 bra 	$L__BB5_1251;
	add.s32 	%r13411, %r13411, -1;
	atom.shared.exch.b32 	%r5053, [%r1662], 0;
	mov.u32 	%r12820, %r1663;
	bra.uni 	$L__BB5_1250;
$L__BB5_1245:
	cvt.u64.u32 	%rd583, %r12820;
	shl.b64 	%rd584, %rd583, 32;
	cvt.u64.u32 	%rd585, %r12818;
	or.b64  	%rd119, %rd584, %rd585;
	mul.wide.u32 	%rd586, %r12818, 8;
	and.b32  	%r5068, %r12820, 7;
	cvt.u64.u32 	%rd587, %r5068;
	mov.b64 	%rd588, 56;
	cvt.u32.u64 	%r5069, %rd588;
	cvt.u32.u64 	%r5070, %rd586;
	and.b32  	%r5071, %r5070, %r5069;
	cvt.u32.u64 	%r5072, %rd587;
	or.b32  	%r5073, %r5071, %r5072;
	mov.b64 	%rd589, 9130730411292422402;
	shr.u64 	%rd590, %rd589, %r5073;
	mov.b64 	%rd591, 1736168554312260608;
	shr.u64 	%rd592, %rd591, %r5073;
	mov.b64 	%rd593, -506390041275138048;
	shr.u64 	%rd594, %rd593, %r5073;
	shl.b64 	%rd595, %rd594, 2;
	cvt.u32.u64 	%r5074, %rd592;
	mov.b64 	%rd596, 2;
	cvt.u32.u64 	%r5075, %rd596;
	and.b32  	%r5076, %r5074, %r5075;
	cvt.u32.u64 	%r5077, %rd590;
	mov.b64 	%rd597, 1;
	cvt.u32.u64 	%r5078, %rd597;
	and.b32  	%r5079, %r5077, %r5078;
	or.b32  	%r5080, %r5079, %r5076;
	cvt.u32.u64 	%r5081, %rd595;
	mov.b64 	%rd598, 4;
	cvt.u32.u64 	%r5082, %rd598;
	and.b32  	%r5083, %r5081, %r5082;
	or.b32  	%r5084, %r5080, %r5083;
	mov.b16 	%rs24, 1;
	shl.b16 	%rs25, %rs24, %r5084;
	and.b16  	%rs26, %rs25, 29;
	setp.eq.s16 	%p262, %rs26, 0;
	@%p262 bra 	$L__BB5_1247;
	ld.local.u32 	%r5085, [%rd2+280];
	add.s32 	%r5086, %r5085, 1;
	st.local.u32 	[%rd2+280], %r5086;
	shl.b32 	%r5087, %r5085, 3;
	cvt.u64.u32 	%rd599, %r5087;
	and.b64  	%rd600, %rd599, 2040;
	add.s64 	%rd601, %rd2, %rd600;
	st.local.u64 	[%rd601+288], %rd119;
	mov.pred 	%p4956, 0;
	bra.uni 	$L__BB5_1266;
$L__BB5_1247:
	ld.local.u32 	%r5088, [%rd2+2340];
	add.s32 	%r5089, %r5088, 1;
	st.local.u32 	[%rd2+2340], %r5089;
	shl.b32 	%r5090, %r5088, 3;
	cvt.u64.u32 	%rd602, %r5090;
	and.b64  	%rd603, %rd602, 2040;
	add.s64 	%rd604, %rd2, %rd603;
	st.local.u64 	[%rd604+2344], %rd119;
	mov.pred 	%p4956, 0;
	bra.uni 	$L__BB5_1266;
$L__BB5_1248:
	mul.wide.u32 	%rd574, %r1661, 4;
	add.s64 	%rd120, %rd4, %rd574;
	atom.global.exch.b32 	%r1664, [%rd120], -1;
	setp.eq.s32 	%p241, %r1664, -1;
	@%p241 bra 	$L__BB5_1251;
	atom.global.exch.b32 	%r5049, [%rd120], 0;
	mov.u32 	%r12820, %r1664;
$L__BB5_1250:
	and.b32  	%r5054, %r12820, 7;
	setp.eq.s32 	%p243, %r5054, 0;
	@%p243 bra 	$L__BB5_1242;
$L__BB5_1251:
	setp.lt.u32 	%p244, %r12818, 65529;
	@%p244 bra 	$L__BB5_1256;
	and.b32  	%r1670, %r12820, 4;
	setp.eq.s32 	%p245, %r1670, 0;
	and.b32  	%r5055, %r12820, 3;
	setp.ne.s32 	%p246, %r5055, 0;
	and.pred  	%p247, %p245, %p246;
	setp.gt.u32 	%p248, %r12820, 65535;
	or.pred  	%p249, %p248, %p247;
	@%p249 bra 	$L__BB5_1256;
	and.b32  	%r5056, %r12820, 7;
	setp.eq.s32 	%p250, %r5056, 0;
	mov.u32 	%r12827, %r12820;
	mov.u32 	%r12828, %r12818;
	@%p250 bra 	$L__BB5_1261;
	setp.eq.s32 	%p251, %r1670, 0;
	@%p251 bra 	$L__BB5_1256;
	cvt.u64.u32 	%rd575, %r12820;
	shl.b64 	%rd576, %rd575, 32;
	cvt.u64.u32 	%rd577, %r12818;
	or.b64  	%rd578, %rd576, %rd577;
	ld.local.u32 	%r5057, [%rd2+280];
	add.s32 	%r5058, %r5057, 1;
	st.local.u32 	[%rd2+280], %r5058;
	shl.b32 	%r5059, %r5057, 3;
	cvt.u64.u32 	%rd579, %r5059;
	and.b64  	%rd580, %rd579, 2040;
	add.s64 	%rd581, %rd2, %rd580;
	st.local.u64 	[%rd581+288], %rd578;
	mov.pred 	%p4956, 0;
	bra.uni 	$L__BB5_1266;
$L__BB5_1256:
	shr.u32 	%r1671, %r12818, 3;
	setp.gt.u32 	%p253, %r12818, 65535;
	@%p253 bra 	$L__BB5_1259;
	shl.b32 	%r5061, %r1671, 2;
	mov.u32 	%r5062, shared_mem;
	add.s32 	%r5063, %r5062, %r5061;
	add.s32 	%r1672, %r5063, 65536;
	atom.shared.exch.b32 	%r12827, [%r5063+65536], %r12820;
	setp.eq.s32 	%p257, %r12827, -1;
	mov.pred 	%p4956, 0;
	@%p257 bra 	$L__BB5_1266;
	add.s32 	%r13411, %r13411, -1;
	atom.shared.exch.b32 	%r5064, [%r1672], 0;
	mov.u32 	%r12828, %r12820;
	bra.uni 	$L__BB5_1261;
$L__BB5_1259:
	mul.wide.u32 	%rd582, %r1671, 4;
	add.s64 	%rd121, %rd4, %rd582;
	atom.global.exch.b32 	%r12827, [%rd121], %r12820;
	setp.eq.s32 	%p255, %r12827, -1;
	mov.pred 	%p4956, 0;
	@%p255 bra 	$L__BB5_1266;
	atom.global.exch.b32 	%r5060, [%rd121], 0;
	mov.u32 	%r12828, %r12820;
$L__BB5_1261:
	and.b32  	%r5065, %r12827, 7;
	setp.ne.s32 	%p258, %r5065, 0;
	and.b32  	%r5066, %r12828, 7;
	setp.eq.s32 	%p259, %r5066, 0;
	and.pred  	%p260, %p258, %p259;
	selp.b32 	%r12818, %r12828, %r12827, %p260;
	selp.b32 	%r12820, %r12827, %r12828, %p260;
	and.b32  	%r5067, %r12818, 7;
	setp.eq.s32 	%p261, %r5067, 0;
	@%p261 bra 	$L__BB5_1241;
	bra.uni 	$L__BB5_1245;
$L__BB5_1262:
	cvt.u32.u16 	%r7253, %rs1;
	mov.b16 	%rs102, 1;
	shl.b16 	%rs103, %rs102, %r7253;
	and.b16  	%rs104, %rs103, 29;
	setp.eq.s16 	%p1660, %rs104, 0;
	@%p1660 bra 	$L__BB5_1264;
	ld.local.u32 	%r7254, [%rd2+280];
	add.s32 	%r7255, %r7254, 1;
	st.local.u32 	[%rd2+280], %r7255;
	shl.b32 	%r7256, %r7254, 3;
	cvt.u64.u32 	%rd1775, %r7256;
	and.b64  	%rd1776, %rd1775, 2040;
	add.s64 	%rd1777, %rd2, %rd1776;
	st.local.u64 	[%rd1777+288], %rd13;
	mov.pred 	%p4957, -1;
	bra.uni 	$L__BB5_1268;
$L__BB5_1264:
	ld.local.u32 	%r7257, [%rd2+2340];
	add.s32 	%r7258, %r7257, 1;
	st.local.u32 	[%rd2+2340], %r7258;
	shl.b32 	%r7259, %r7257, 3;
	cvt.u64.u32 	%rd1778, %r7259;
	and.b64  	%rd1779, %rd1778, 2040;
	add.s64 	%rd1780, %rd2, %rd1779;
	st.local.u64 	[%rd1780+2344], %rd13;
	mov.pred 	%p4957, -1;
	bra.uni 	$L__BB5_1268;
$L__BB5_1265:
	add.s32 	%r6596, %r12300, 1;
	st.local.u32 	[%rd2+2340], %r6596;
	shl.b32 	%r6597, %r12300, 3;
	cvt.u64.u32 	%rd1373, %r6597;
	and.b64  	%rd1374, %rd1373, 2040;
	add.s64 	%rd1375, %rd2, %rd1374;
	st.local.u64 	[%rd1375+2344], %rd25;
	mov.pred 	%p4956, -1;
$L__BB5_1266:
	@%p4956 bra 	$L__BB5_1268;
$L__BB5_1267:
	ld.local.u32 	%r7251, [%rd2+12];
	add.s32 	%r7252, %r7251, 1;
	st.local.u32 	[%rd2+12], %r7252;
$L__BB5_1268:
	ld.local.u32 	%r1688, [%rd2+280];
	setp.eq.s32 	%p1663, %r1688, 0;
	or.pred  	%p1664, %p4957, %p1663;
	@%p1664 bra 	$L__BB5_2512;
$L__BB5_1269:
	add.s32 	%r1691, %r1688, -1;
	st.local.u32 	[%rd2+280], %r1691;
	shl.b32 	%r7261, %r1691, 3;
	cvt.u64.u32 	%rd1781, %r7261;
	and.b64  	%rd1782, %rd1781, 2040;
	add.s64 	%rd122, %rd2, %rd1782;
	ld.local.u64 	%rd123, [%rd122+288];
	cvt.u32.u64 	%r1694, %rd123;
	shr.u64 	%rd124, %rd123, 32;
	shl.b64 	%rd1783, %rd123, 3;
	cvt.u32.u64 	%r7262, %rd124;
	mov.b64 	%rd1784, 7;
	cvt.u32.u64 	%r7263, %rd1784;
	and.b32  	%r7264, %r7262, %r7263;
	cvt.u32.u64 	%r7265, %rd1783;
	mov.b64 	%rd1785, 56;
	cvt.u32.u64 	%r7266, %rd1785;
	and.b32  	%r7267, %r7265, %r7266;
	or.b32  	%r7268, %r7267, %r7264;
	mov.b64 	%rd1786, 9130730411292422402;
	shr.u64 	%rd1787, %rd1786, %r7268;
	and.b64  	%rd1788, %rd1787, 1;
	mov.b64 	%rd1789, 1736168554312260608;
	shr.u64 	%rd1790, %rd1789, %r7268;
	and.b64  	%rd1791, %rd1790, 2;
	or.b64  	%rd1792, %rd1788, %rd1791;
	mov.b64 	%rd1793, -506390041275138048;
	shr.u64 	%rd1794, %rd1793, %r7268;
	shl.b64 	%rd1795, %rd1794, 2;
	and.b64  	%rd1796, %rd1795, 4;
	or.b64  	%rd1797, %rd1792, %rd1796;
	cvt.u16.u64 	%rs5, %rd1797;
	setp.eq.s64 	%p1666, %rd123, 0;
	mov.pred 	%p4967, 0;
	@%p1666 bra 	$L__BB5_2511;
	and.b64  	%rd1798, %rd123, 7;
	setp.eq.s64 	%p1667, %rd1798, 1;
	setp.eq.s64 	%p1668, %rd124, 4294967288;
	and.pred  	%p1669, %p1667, %p1668;
	mov.b32 	%r1693, -8;
	@%p1669 bra 	$L__BB5_1401;
	cvt.u16.u64 	%rs106, %rd124;
	and.b16  	%rs107, %rs106, 7;
	cvt.u16.u64 	%rs108, %rd123;
	and.b16  	%rs109, %rs108, 7;
	setp.lt.u16 	%p1670, %rs107, %rs109;
	selp.b32 	%r1693, %r1694, %r7262, %p1670;
	selp.b32 	%r1694, %r7262, %r1694, %p1670;
	setp.gt.s16 	%p1671, %rs5, 3;
	@%p1671 bra 	$L__BB5_1281;
	setp.gt.s16 	%p1675, %rs5, 1;
	@%p1675 bra 	$L__BB5_1731;
	setp.eq.s16 	%p1677, %rs5, 0;
	@%p1677 bra 	$L__BB5_1274;
	bra.uni 	$L__BB5_1401;
$L__BB5_1274:
	and.b32  	%r8821, %r1694, 4;
	setp.eq.s32 	%p2726, %r8821, 0;
	and.b32  	%r8822, %r1694, 3;
	setp.ne.s32 	%p2727, %r8822, 0;
	and.pred  	%p2728, %p2726, %p2727;
	@%p2728 bra 	$L__BB5_1378;
	setp.lt.u32 	%p2729, %r1694, 65536;
	and.b32  	%r8823, %r1693, -65532;
	setp.ne.s32 	%p2730, %r8823, 4;
	or.pred  	%p2731, %p2729, %p2730;
	@%p2731 bra 	$L__BB5_1378;
	ld.local.v2.u32 	{%r8824, %r12882}, [%rd2+2336];
	sub.s32 	%r8825, %r8824, %r12882;
	add.s32 	%r8826, %r8825, 256;
	sub.s32 	%r8827, 257, %r1688;
	min.u32 	%r8828, %r8826, %r8827;
	setp.lt.u32 	%p2732, %r8828, 3;
	@%p2732 bra 	$L__BB5_2505;
	ld.local.u32 	%r8829, [%rd2+16];
	add.s32 	%r8830, %r8829, 1;
	st.local.u32 	[%rd2+16], %r8830;
	and.b32  	%r8831, %r1693, -8;
	mov.u32 	%r8832, shared_mem;
	add.s32 	%r8833, %r8832, %r8831;
	atom.shared.exch.b64 	%rd125, [%r8833], 0;
	cvt.u32.u64 	%r12855, %rd125;
	and.b32  	%r8834, %r12855, 7;
	setp.ne.s32 	%p2733, %r8834, 0;
	@%p2733 bra 	$L__BB5_1289;
$L__BB5_1278:
	shr.u32 	%r1699, %r12855, 3;
	setp.gt.u32 	%p2734, %r12855, 65535;
	@%p2734 bra 	$L__BB5_1286;
	shl.b32 	%r8836, %r1699, 2;
	mov.u32 	%r8837, shared_mem;
	add.s32 	%r8838, %r8837, %r8836;
	add.s32 	%r1700, %r8838, 65536;
	atom.shared.exch.b32 	%r1701, [%r8838+65536], -1;
	setp.eq.s32 	%p2736, %r1701, -1;
	@%p2736 bra 	$L__BB5_1289;
	add.s32 	%r13411, %r13411, -1;
	atom.shared.exch.b32 	%r8839, [%r1700], 0;
	mov.u32 	%r12855, %r1701;
	bra.uni 	$L__BB5_1288;
$L__BB5_1281:
	setp.gt.s16 	%p1672, %rs5, 5;
	@%p1672 bra 	$L__BB5_2348;
	setp.eq.s16 	%p1674, %rs5, 4;
	@%p1674 bra 	$L__BB5_1283;
	bra.uni 	$L__BB5_1828;
$L__BB5_1283:
	ld.local.v2.u32 	{%r8638, %r2445}, [%rd2+2336];
	sub.s32 	%r8639, %r8638, %r2445;
	add.s32 	%r8640, %r8639, 256;
	sub.s32 	%r8641, 257, %r1688;
	min.u32 	%r8642, %r8640, %r8641;
	setp.lt.u32 	%p2611, %r8642, 2;
	@%p2611 bra 	$L__BB5_2505;
	shr.u32 	%r2407, %r1694, 3;
	setp.gt.u32 	%p2612, %r1694, 65535;
	@%p2612 bra 	$L__BB5_1780;
	add.s32 	%r13412, %r13412, -1;
	shl.b32 	%r8643, %r2407, 3;
	mov.u32 	%r8644, shared_mem;
	add.s32 	%r8645, %r8644, %r8643;
	atom.shared.exch.b64 	%rd4586, [%r8645], 0;
	bra.uni 	$L__BB5_1781;
$L__BB5_1286:
	mul.wide.u32 	%rd2601, %r1699, 4;
	add.s64 	%rd126, %rd4, %rd2601;
	atom.global.exch.b32 	%r1702, [%rd126], -1;
	setp.eq.s32 	%p2735, %r1702, -1;
	@%p2735 bra 	$L__BB5_1289;
	atom.global.exch.b32 	%r8835, [%rd126], 0;
	mov.u32 	%r12855, %r1702;
$L__BB5_1288:
	and.b32  	%r8840, %r12855, 7;
	setp.eq.s32 	%p2737, %r8840, 0;
	@%p2737 bra 	$L__BB5_1278;
$L__BB5_1289:
	{ .reg .b32 tmp; mov.b64 {tmp, %r12873}, %rd125; }
	and.b32  	%r8841, %r12873, 7;
	setp.ne.s32 	%p2738, %r8841, 0;
	@%p2738 bra 	$L__BB5_1296;
$L__BB5_1290:
	shr.u32 	%r1711, %r12873, 3;
	setp.gt.u32 	%p2739, %r12873, 65535;
	@%p2739 bra 	$L__BB5_1293;
	shl.b32 	%r8843, %r1711, 2;
	mov.u32 	%r8844, shared_mem;
	add.s32 	%r8845, %r8844, %r8843;
	add.s32 	%r1712, %r8845, 65536;
	atom.shared.exch.b32 	%r1713, [%r8845+65536], -1;
	setp.eq.s32 	%p2741, %r1713, -1;
	@%p2741 bra 	$L__BB5_1296;
	add.s32 	%r13411, %r13411, -1;
	atom.shared.exch.b32 	%r8846, [%r1712], 0;
	mov.u32 	%r12873, %r1713;
	bra.uni 	$L__BB5_1295;
$L__BB5_1293:
	mul.wide.u32 	%rd2602, %r1711, 4;
	add.s64 	%rd127, %rd4, %rd2602;
	atom.global.exch.b32 	%r1714, [%rd127], -1;
	setp.eq.s32 	%p2740, %r1714, -1;
	@%p2740 bra 	$L__BB5_1296;
	atom.global.exch.b32 	%r8842, [%rd127], 0;
	mov.u32 	%r12873, %r1714;
$L__BB5_1295:
	and.b32  	%r8847, %r12873, 7;
	setp.eq.s32 	%p2742, %r8847, 0;
	@%p2742 bra 	$L__BB5_1290;
$L__BB5_1296:
	and.b32  	%r8848, %r12855, 4;
	setp.eq.s32 	%p2743, %r8848, 0;
	and.b32  	%r8849, %r12855, 3;
	setp.ne.s32 	%p2744, %r8849, 0;
	and.pred  	%p2745, %p2743, %p2744;
	setp.gt.u32 	%p2746, %r12855, 65535;
	or.pred  	%p2747, %p2746, %p2745;
	mov.u32 	%r12867, %r12855;
	@%p2747 bra 	$L__BB5_1324;
	ld.global.u32 	%r12850, [%rd10+131072];
$L__BB5_1298:
	and.b32  	%r8850, %r12850, 16383;
	add.s32 	%r1722, %r8850, %r43;
	mul.wide.u32 	%rd2603, %r1722, 4;
	add.s64 	%rd2604, %rd4, %rd2603;
	ld.global.u32 	%r8851, [%rd2604];
	add.s32 	%r12850, %r12850, 1;
	st.global.u32 	[%rd10+131072], %r12850;
	setp.lt.u32 	%p2748, %r1722, 8192;
	setp.ne.s32 	%p2749, %r8851, 0;
	or.pred  	%p2750, %p2748, %p2749;
	@%p2750 bra 	$L__BB5_1298;
	shl.b32 	%r12867, %r1722, 3;
	and.b32  	%r1725, %r1722, 536870911;
	setp.gt.u32 	%p2751, %r1725, 8191;
	@%p2751 bra 	$L__BB5_1301;
	add.s32 	%r13411, %r13411, 1;
	shl.b32 	%r8854, %r1725, 2;
	mov.u32 	%r8855, shared_mem;
	add.s32 	%r8856, %r8855, %r8854;
	atom.shared.exch.b32 	%r8857, [%r8856+65536], -1;
	bra.uni 	$L__BB5_1302;
$L__BB5_1301:
	mul.wide.u32 	%rd2605, %r1725, 4;
	add.s64 	%rd2606, %rd4, %rd2605;
	atom.global.exch.b32 	%r8853, [%rd2606], -1;
$L__BB5_1302:
	mov.u32 	%r12853, %r12867;
$L__BB5_1303:
	and.b32  	%r8858, %r12855, 7;
	setp.ne.s32 	%p2752, %r8858, 0;
	@%p2752 bra 	$L__BB5_1312;
$L__BB5_1304:
	shr.u32 	%r1734, %r12855, 3;
	setp.gt.u32 	%p2753, %r12855, 65535;
	@%p2753 bra 	$L__BB5_1309;
	shl.b32 	%r8860, %r1734, 2;
	mov.u32 	%r8861, shared_mem;
	add.s32 	%r8862, %r8861, %r8860;
	add.s32 	%r1735, %r8862, 65536;
	atom.shared.exch.b32 	%r1736, [%r8862+65536], -1;
	setp.eq.s32 	%p2755, %r1736, -1;
	@%p2755 bra 	$L__BB5_1312;
	add.s32 	%r13411, %r13411, -1;
	atom.shared.exch.b32 	%r8863, [%r1735], 0;
	mov.u32 	%r12855, %r1736;
	bra.uni 	$L__BB5_1311;
$L__BB5_1307:
	cvt.u64.u32 	%rd2613, %r12853;
	cvt.u64.u32 	%rd2614, %r12855;
	shl.b64 	%rd2615, %rd2614, 32;
	or.b64  	%rd128, %rd2615, %rd2613;
	mul.wide.u32 	%rd2616, %r12853, 8;
	and.b32  	%r8875, %r12855, 7;
	cvt.u64.u32 	%rd2617, %r8875;
	mov.b64 	%rd2618, 56;
	cvt.u32.u64 	%r8876, %rd2618;
	cvt.u32.u64 	%r8877, %rd2616;
	and.b32  	%r8878, %r8877, %r8876;
	cvt.u32.u64 	%r8879, %rd2617;
	or.b32  	%r8880, %r8878, %r8879;
	mov.b64 	%rd2619, 9130730411292422402;
	shr.u64 	%rd2620, %rd2619, %r8880;
	mov.b64 	%rd2621, 1736168554312260608;
	shr.u64 	%rd2622, %rd2621, %r8880;
	mov.b64 	%rd2623, -506390041275138048;
	shr.u64 	%rd2624, %rd2623, %r8880;
	shl.b64 	%rd2625, %rd2624, 2;
	cvt.u32.u64 	%r8881, %rd2622;
	mov.b64 	%rd2626, 2;
	cvt.u32.u64 	%r8882, %rd2626;
	and.b32  	%r8883, %r8881, %r8882;
	cvt.u32.u64 	%r8884, %rd2620;
	mov.b64 	%rd2627, 1;
	cvt.u32.u64 	%r8885, %rd2627;
	and.b32  	%r8886, %r8884, %r8885;
	or.b32  	%r8887, %r8886, %r8883;
	cvt.u32.u64 	%r8888, %rd2625;
	mov.b64 	%rd2628, 4;
	cvt.u32.u64 	%r8889, %rd2628;
	and.b32  	%r8890, %r8888, %r8889;
	or.b32  	%r8891, %r8887, %r8890;
	mov.b16 	%rs163, 1;
	shl.b16 	%rs164, %rs163, %r8891;
	and.b16  	%rs165, %rs164, 29;
	setp.eq.s16 	%p2772, %rs165, 0;
	@%p2772 bra 	$L__BB5_1323;
	st.local.u32 	[%rd2+280], %r1688;
	st.local.u64 	[%rd122+288], %rd128;
	mov.u32 	%r1691, %r1688;
	bra.uni 	$L__BB5_1324;
$L__BB5_1309:
	mul.wide.u32 	%rd2607, %r1734, 4;
	add.s64 	%rd129, %rd4, %rd2607;
	atom.global.exch.b32 	%r1737, [%rd129], -1;
	setp.eq.s32 	%p2754, %r1737, -1;
	@%p2754 bra 	$L__BB5_1312;
	atom.global.exch.b32 	%r8859, [%rd129], 0;
	mov.u32 	%r12855, %r1737;
$L__BB5_1311:
	and.b32  	%r8864, %r12855, 7;
	setp.eq.s32 	%p2756, %r8864, 0;
	@%p2756 bra 	$L__BB5_1304;
$L__BB5_1312:
	setp.lt.u32 	%p2757, %r12853, 65529;
	@%p2757 bra 	$L__BB5_1317;
	and.b32  	%r1743, %r12855, 4;
	setp.eq.s32 	%p2758, %r1743, 0;
	and.b32  	%r8865, %r12855, 3;
	setp.ne.s32 	%p2759, %r8865, 0;
	and.pred  	%p2760, %p2758, %p2759;
	setp.gt.u32 	%p2761, %r12855, 65535;
	or.pred  	%p2762, %p2761, %p2760;
	@%p2762 bra 	$L__BB5_1317;
	and.b32  	%r8866, %r12855, 7;
	setp.eq.s32 	%p2763, %r8866, 0;
	mov.u32 	%r12862, %r12855;
	mov.u32 	%r12863, %r12853;
	@%p2763 bra 	$L__BB5_1322;
	@%p2758 bra 	$L__BB5_1317;
	cvt.u64.u32 	%rd2608, %r12855;
	shl.b64 	%rd2609, %rd2608, 32;
	cvt.u64.u32 	%rd2610, %r12853;
	or.b64  	%rd2611, %rd2609, %rd2610;
	st.local.u32 	[%rd2+280], %r1688;
	st.local.u64 	[%rd122+288], %rd2611;
	mov.u32 	%r1691, %r1688;
	bra.uni 	$L__BB5_1324;
$L__BB5_1317:
	shr.u32 	%r1744, %r12853, 3;
	setp.gt.u32 	%p2765, %r12853, 65535;
	@%p2765 bra 	$L__BB5_1320;
	shl.b32 	%r8868, %r1744, 2;
	mov.u32 	%r8869, shared_mem;
	add.s32 	%r8870, %r8869, %r8868;
	add.s32 	%r1745, %r8870, 65536;
	atom.shared.exch.b32 	%r12862, [%r8870+65536], %r12855;
	setp.eq.s32 	%p2767, %r12862, -1;
	@%p2767 bra 	$L__BB5_1324;
	add.s32 	%r13411, %r13411, -1;
	atom.shared.exch.b32 	%r8871, [%r1745], 0;
	mov.u32 	%r12863, %r12855;
	bra.uni 	$L__BB5_1322;
$L__BB5_1320:
	mul.wide.u32 	%rd2612, %r1744, 4;
	add.s64 	%rd130, %rd4, %rd2612;
	atom.global.exch.b32 	%r12862, [%rd130], %r12855;
	setp.eq.s32 	%p2766, %r12862, -1;
	@%p2766 bra 	$L__BB5_1324;
	atom.global.exch.b32 	%r8867, [%rd130], 0;
	mov.u32 	%r12863, %r12855;
$L__BB5_1322:
	and.b32  	%r8872, %r12862, 7;
	setp.ne.s32 	%p2768, %r8872, 0;
	and.b32  	%r8873, %r12863, 7;
	setp.eq.s32 	%p2769, %r8873, 0;
	and.pred  	%p2770, %p2768, %p2769;
	selp.b32 	%r12853, %r12863, %r12862, %p2770;
	selp.b32 	%r12855, %r12862, %r12863, %p2770;
	and.b32  	%r8874, %r12853, 7;
	setp.eq.s32 	%p2771, %r8874, 0;
	@%p2771 bra 	$L__BB5_1303;
	bra.uni 	$L__BB5_1307;
$L__BB5_1323:
	add.s32 	%r1731, %r12882, 1;
	st.local.u32 	[%rd2+2340], %r1731;
	shl.b32 	%r8892, %r12882, 3;
	cvt.u64.u32 	%rd2629, %r8892;
	and.b64  	%rd2630, %rd2629, 2040;
	add.s64 	%rd2631, %rd2, %rd2630;
	st.local.u64 	[%rd2631+2344], %rd128;
	mov.u32 	%r12882, %r1731;
$L__BB5_1324:
	and.b32  	%r8893, %r12873, 4;
	setp.eq.s32 	%p2773, %r8893, 0;
	and.b32  	%r8894, %r12873, 3;
	setp.ne.s32 	%p2774, %r8894, 0;
	and.pred  	%p2775, %p2773, %p2774;
	setp.gt.u32 	%p2776, %r12873, 65535;
	or.pred  	%p2777, %p2776, %p2775;
	mov.u32 	%r12885, %r12873;
	@%p2777 bra 	$L__BB5_1352;
	ld.global.u32 	%r12868, [%rd10+131072];
$L__BB5_1326:
	and.b32  	%r8895, %r12868, 16383;
	add.s32 	%r1760, %r8895, %r43;
	mul.wide.u32 	%rd2632, %r1760, 4;
	add.s64 	%rd2633, %rd4, %rd2632;
	ld.global.u32 	%r8896, [%rd2633];
	add.s32 	%r12868, %r12868, 1;
	st.global.u32 	[%rd10+131072], %r12868;
	setp.lt.u32 	%p2778, %r1760, 8192;
	setp.ne.s32 	%p2779, %r8896, 0;
	or.pred  	%p2780, %p2778, %p2779;
	@%p2780 bra 	$L__BB5_1326;
	shl.b32 	%r12885, %r1760, 3;
	and.b32  	%r1763, %r1760, 536870911;
	setp.gt.u32 	%p2781, %r1763, 8191;
	@%p2781 bra 	$L__BB5_1329;
	add.s32 	%r13411, %r13411, 1;
	shl.b32 	%r8899, %r1763, 2;
	mov.u32 	%r8900, shared_mem;
	add.s32 	%r8901, %r8900, %r8899;
	atom.shared.exch.b32 	%r8902, [%r8901+65536], -1;
	bra.uni 	$L__BB5_1330;
$L__BB5_1329:
	mul.wide.u32 	%rd2634, %r1763, 4;
	add.s64 	%rd2635, %rd4, %rd2634;
	atom.global.exch.b32 	%r8898, [%rd2635], -1;
$L__BB5_1330:
	mov.u32 	%r12871, %r12885;
$L__BB5_1331:
	and.b32  	%r8903, %r12873, 7;
	setp.ne.s32 	%p2782, %r8903, 0;
	@%p2782 bra 	$L__BB5_1340;
$L__BB5_1332:
	shr.u32 	%r1773, %r12873, 3;
	setp.gt.u32 	%p2783, %r12873, 65535;
	@%p2783 bra 	$L__BB5_1337;
	shl.b32 	%r8905, %r1773, 2;
	mov.u32 	%r8906, shared_mem;
	add.s32 	%r8907, %r8906, %r8905;
	add.s32 	%r1774, %r8907, 65536;
	atom.shared.exch.b32 	%r1775, [%r8907+65536], -1;
	setp.eq.s32 	%p2785, %r1775, -1;
	@%p2785 bra 	$L__BB5_1340;
	add.s32 	%r13411, %r13411, -1;
	atom.shared.exch.b32 	%r8908, [%r1774], 0;
	mov.u32 	%r12873, %r1775;
	bra.uni 	$L__BB5_1339;
$L__BB5_1335:
	cvt.u64.u32 	%rd2645, %r12871;
	cvt.u64.u32 	%rd2646, %r12873;
	shl.b64 	%rd2647, %rd2646, 32;
	or.b64  	%rd131, %rd2647, %rd2645;
	mul.wide.u32 	%rd2648, %r12871, 8;
	and.b32  	%r8921, %r12873, 7;
	cvt.u64.u32 	%rd2649, %r8921;
	mov.b64 	%rd2650, 56;
	cvt.u32.u64 	%r8922, %rd2650;
	cvt.u32.u64 	%r8923, %rd2648;
	and.b32  	%r8924, %r8923, %r8922;
	cvt.u32.u64 	%r8925, %rd2649;
	or.b32  	%r8926, %r8924, %r8925;
	mov.b64 	%rd2651, 9130730411292422402;
	shr.u64 	%rd2652, %rd2651, %r8926;
	mov.b64 	%rd2653, 1736168554312260608;
	shr.u64 	%rd2654, %rd2653, %r8926;
	mov.b64 	%rd2655, -506390041275138048;
	shr.u64 	%rd2656, %rd2655, %r8926;
	shl.b64 	%rd2657, %rd2656, 2;
	cvt.u32.u64 	%r8927, %rd2654;
	mov.b64 	%rd2658, 2;
	cvt.u32.u64 	%r8928, %rd2658;
	and.b32  	%r8929, %r8927, %r8928;
	cvt.u32.u64 	%r8930, %rd2652;
	mov.b64 	%rd2659, 1;
	cvt.u32.u64 	%r8931, %rd2659;
	and.b32  	%r8932, %r8930, %r8931;
	or.b32  	%r8933, %r8932, %r8929;
	cvt.u32.u64 	%r8934, %rd2657;
	mov.b64 	%rd2660, 4;
	cvt.u32.u64 	%r8935, %rd2660;
	and.b32  	%r8936, %r8934, %r8935;
	or.b32  	%r8937, %r8933, %r8936;
	mov.b16 	%rs166, 1;
	shl.b16 	%rs167, %rs166, %r8937;
	and.b16  	%rs168, %rs167, 29;
	setp.eq.s16 	%p2802, %rs168, 0;
	@%p2802 bra 	$L__BB5_1351;
	add.s32 	%r1769, %r1691, 1;
	st.local.u32 	[%rd2+280], %r1769;
	shl.b32 	%r8938, %r1691, 3;
	cvt.u64.u32 	%rd2661, %r8938;
	and.b64  	%rd2662, %rd2661, 2040;
	add.s64 	%rd2663, %rd2, %rd2662;
	st.local.u64 	[%rd2663+288], %rd131;
	mov.u32 	%r1691, %r1769;
	bra.uni 	$L__BB5_1352;
$L__BB5_1337:
	mul.wide.u32 	%rd2636, %r1773, 4;
	add.s64 	%rd132, %rd4, %rd2636;
	atom.global.exch.b32 	%r1776, [%rd132], -1;
	setp.eq.s32 	%p2784, %r1776, -1;
	@%p2784 bra 	$L__BB5_1340;
	atom.global.exch.b32 	%r8904, [%rd132], 0;
	mov.u32 	%r12873, %r1776;
$L__BB5_1339:
	and.b32  	%r8909, %r12873, 7;
	setp.eq.s32 	%p2786, %r8909, 0;
	@%p2786 bra 	$L__BB5_1332;
$L__BB5_1340:
	setp.lt.u32 	%p2787, %r12871, 65529;
	@%p2787 bra 	$L__BB5_1345;
	and.b32  	%r1782, %r12873, 4;
	setp.eq.s32 	%p2788, %r1782, 0;
	and.b32  	%r8910, %r12873, 3;
	setp.ne.s32 	%p2789, %r8910, 0;
	and.pred  	%p2790, %p2788, %p2789;
	setp.gt.u32 	%p2791, %r12873, 65535;
	or.pred  	%p2792, %p2791, %p2790;
	@%p2792 bra 	$L__BB5_1345;
	and.b32  	%r8911, %r12873, 7;
	setp.eq.s32 	%p2793, %r8911, 0;
	mov.u32 	%r12880, %r12873;
	mov.u32 	%r12881, %r12871;
	@%p2793 bra 	$L__BB5_1350;
	@%p2788 bra 	$L__BB5_1345;
	cvt.u64.u32 	%rd2637, %r12873;
	shl.b64 	%rd2638, %rd2637, 32;
	cvt.u64.u32 	%rd2639, %r12871;
	or.b64  	%rd2640, %rd2638, %rd2639;
	add.s32 	%r1783, %r1691, 1;
	st.local.u32 	[%rd2+280], %r1783;
	shl.b32 	%r8912, %r1691, 3;
	cvt.u64.u32 	%rd2641, %r8912;
	and.b64  	%rd2642, %rd2641, 2040;
	add.s64 	%rd2643, %rd2, %rd2642;
	st.local.u64 	[%rd2643+288], %rd2640;
	mov.u32 	%r1691, %r1783;
	bra.uni 	$L__BB5_1352;
$L__BB5_1345:
	shr.u32 	%r1784, %r12871, 3;
	setp.gt.u32 	%p2795, %r12871, 65535;
	@%p2795 bra 	$L__BB5_1348;
	shl.b32 	%r8914, %r1784, 2;
	mov.u32 	%r8915, shared_mem;
	add.s32 	%r8916, %r8915, %r8914;
	add.s32 	%r1785, %r8916, 65536;
	atom.shared.exch.b32 	%r12880, [%r8916+65536], %r12873;
	setp.eq.s32 	%p2797, %r12880, -1;
	@%p2797 bra 	$L__BB5_1352;
	add.s32 	%r13411, %r13411, -1;
	atom.shared.exch.b32 	%r8917, [%r1785], 0;
	mov.u32 	%r12881, %r12873;
	bra.uni 	$L__BB5_1350;
$L__BB5_1348:
	mul.wide.u32 	%rd2644, %r1784, 4;
	add.s64 	%rd133, %rd4, %rd2644;
	atom.global.exch.b32 	%r12880, [%rd133], %r12873;
	setp.eq.s32 	%p2796, %r12880, -1;
	@%p2796 bra 	$L__BB5_1352;
	atom.global.exch.b32 	%r8913, [%rd133], 0;
	mov.u32 	%r12881, %r12873;
$L__BB5_1350:
	and.b32  	%r8918, %r12880, 7;
	setp.ne.s32 	%p2798, %r8918, 0;
	and.b32  	%r8919, %r12881, 7;
	setp.eq.s32 	%p2799, %r8919, 0;
	and.pred  	%p2800, %p2798, %p2799;
	selp.b32 	%r12871, %r12881, %r12880, %p2800;
	selp.b32 	%r12873, %r12880, %r12881, %p2800;
	and.b32  	%r8920, %r12871, 7;
	setp.eq.s32 	%p2801, %r8920, 0;
	@%p2801 bra 	$L__BB5_1331;
	bra.uni 	$L__BB5_1335;
$L__BB5_1351:
	add.s32 	%r1770, %r12882, 1;
	st.local.u32 	[%rd2+2340], %r1770;
	shl.b32 	%r8939, %r12882, 3;
	cvt.u64.u32 	%rd2664, %r8939;
	and.b64  	%rd2665, %rd2664, 2040;
	add.s64 	%rd2666, %rd2, %rd2665;
	st.local.u64 	[%rd2666+2344], %rd131;
	mov.u32 	%r12882, %r1770;
$L__BB5_1352:
	ld.global.u32 	%r12886, [%rd10];
$L__BB5_1353:
	and.b32  	%r8940, %r12886, 16383;
	add.s32 	%r1800, %r8940, %r43;
	mul.wide.u32 	%rd2667, %r1800, 8;
	add.s64 	%rd2668, %rd1, %rd2667;
	ld.global.u64 	%rd2669, [%rd2668+268435464];
	add.s32 	%r12886, %r12886, 1;
	st.global.u32 	[%rd10], %r12886;
	setp.lt.u32 	%p2803, %r1800, 8192;
	setp.ne.s64 	%p2804, %rd2669, 0;
	or.pred  	%p2805, %p2803, %p2804;
	@%p2805 bra 	$L__BB5_1353;
	shl.b32 	%r8941, %r1800, 3;
	and.b32  	%r8942, %r1693, 7;
	or.b32  	%r12894, %r8941, %r8942;
	and.b32  	%r1803, %r1800, 536870911;
	cvt.u64.u32 	%rd2671, %r12885;
	shl.b64 	%rd2672, %rd2671, 32;
	cvt.u64.u32 	%rd2673, %r12867;
	or.b64  	%rd134, %rd2672, %rd2673;
	setp.gt.u32 	%p2806, %r1803, 8191;
	@%p2806 bra 	$L__BB5_1356;
	shl.b32 	%r8943, %r1803, 3;
	mov.u32 	%r8944, shared_mem;
	add.s32 	%r8945, %r8944, %r8943;
	atom.shared.exch.b64 	%rd2677, [%r8945], %rd134;
	bra.uni 	$L__BB5_1357;
$L__BB5_1356:
	mul.wide.u32 	%rd2674, %r1803, 8;
	add.s64 	%rd2675, %rd1, %rd2674;
	atom.global.exch.b64 	%rd2676, [%rd2675+268435464], %rd134;
	add.s32 	%r13412, %r13412, -1;
$L__BB5_1357:
	and.b32  	%r8946, %r1694, 7;
	setp.ne.s32 	%p2807, %r8946, 0;
	@%p2807 bra 	$L__BB5_1362;
$L__BB5_1358:
	and.b32  	%r8947, %r12894, 7;
	setp.ne.s32 	%p2808, %r8947, 0;
	@%p2808 bra 	$L__BB5_1367;
$L__BB5_1359:
	shr.u32 	%r1814, %r12894, 3;
	setp.gt.u32 	%p2809, %r12894, 65535;
	@%p2809 bra 	$L__BB5_1364;
	shl.b32 	%r8949, %r1814, 2;
	mov.u32 	%r8950, shared_mem;
	add.s32 	%r8951, %r8950, %r8949;
	add.s32 	%r1815, %r8951, 65536;
	atom.shared.exch.b32 	%r1816, [%r8951+65536], -1;
	setp.eq.s32 	%p2811, %r1816, -1;
	@%p2811 bra 	$L__BB5_1367;
	add.s32 	%r13411, %r13411, -1;
	atom.shared.exch.b32 	%r8952, [%r1815], 0;
	mov.u32 	%r12894, %r1816;
	bra.uni 	$L__BB5_1366;
$L__BB5_1362:
	cvt.u64.u32 	%rd2687, %r12894;
	shl.b64 	%rd2688, %rd2687, 32;
	cvt.u64.u32 	%rd2689, %r1694;
	or.b64  	%rd135, %rd2688, %rd2689;
	mul.wide.u32 	%rd2690, %r1694, 8;
	and.b32  	%r8966, %r12894, 7;
	cvt.u64.u32 	%rd2691, %r8966;
	mov.b64 	%rd2692, 56;
	cvt.u32.u64 	%r8967, %rd2692;
	cvt.u32.u64 	%r8968, %rd2690;
	and.b32  	%r8969, %r8968, %r8967;
	cvt.u32.u64 	%r8970, %rd2691;
	or.b32  	%r8971, %r8969, %r8970;
	mov.b64 	%rd2693, 9130730411292422402;
	shr.u64 	%rd2694, %rd2693, %r8971;
	mov.b64 	%rd2695, 1736168554312260608;
	shr.u64 	%rd2696, %rd2695, %r8971;
	mov.b64 	%rd2697, -506390041275138048;
	shr.u64 	%rd2698, %rd2697, %r8971;
	shl.b64 	%rd2699, %rd2698, 2;
	cvt.u32.u64 	%r8972, %rd2696;
	mov.b64 	%rd2700, 2;
	cvt.u32.u64 	%r8973, %rd2700;
	and.b32  	%r8974, %r8972, %r8973;
	cvt.u32.u64 	%r8975, %rd2694;
	mov.b64 	%rd2701, 1;
	cvt.u32.u64 	%r8976, %rd2701;
	and.b32  	%r8977, %r8975, %r8976;
	or.b32  	%r8978, %r8977, %r8974;
	cvt.u32.u64 	%r8979, %rd2699;
	mov.b64 	%rd2702, 4;
	cvt.u32.u64 	%r8980, %rd2702;
	and.b32  	%r8981, %r8979, %r8980;
	or.b32  	%r8982, %r8978, %r8981;
	mov.b16 	%rs169, 1;
	shl.b16 	%rs170, %rs169, %r8982;
	and.b16  	%rs171, %rs170, 29;
	setp.eq.s16 	%p2831, %rs171, 0;
	@%p2831 bra 	$L__BB5_2508;
	add.s32 	%r8983, %r1691, 1;
	st.local.u32 	[%rd2+280], %r8983;
	shl.b32 	%r8984, %r1691, 3;
	cvt.u64.u32 	%rd2703, %r8984;
	and.b64  	%rd2704, %rd2703, 2040;
	add.s64 	%rd2705, %rd2, %rd2704;
	st.local.u64 	[%rd2705+288], %rd135;
	mov.pred 	%p4966, -1;
	bra.uni 	$L__BB5_2509;
$L__BB5_1364:
	mul.wide.u32 	%rd2678, %r1814, 4;
	add.s64 	%rd136, %rd4, %rd2678;
	atom.global.exch.b32 	%r1817, [%rd136], -1;
	setp.eq.s32 	%p2810, %r1817, -1;
	@%p2810 bra 	$L__BB5_1367;
	atom.global.exch.b32 	%r8948, [%rd136], 0;
	mov.u32 	%r12894, %r1817;
$L__BB5_1366:
	and.b32  	%r8953, %r12894, 7;
	setp.eq.s32 	%p2812, %r8953, 0;
	@%p2812 bra 	$L__BB5_1359;
$L__BB5_1367:
	setp.lt.u32 	%p2813, %r1694, 65529;
	@%p2813 bra 	$L__BB5_1372;
	and.b32  	%r1823, %r12894, 4;
	setp.eq.s32 	%p2814, %r1823, 0;
	and.b32  	%r8954, %r12894, 3;
	setp.ne.s32 	%p2815, %r8954, 0;
	and.pred  	%p2816, %p2814, %p2815;
	setp.gt.u32 	%p2817, %r12894, 65535;
	or.pred  	%p2818, %p2817, %p2816;
	@%p2818 bra 	$L__BB5_1372;
	and.b32  	%r8955, %r12894, 7;
	setp.eq.s32 	%p2819, %r8955, 0;
	mov.u32 	%r12901, %r12894;
	mov.u32 	%r12902, %r1694;
	@%p2819 bra 	$L__BB5_1377;
	setp.eq.s32 	%p2820, %r1823, 0;
	@%p2820 bra 	$L__BB5_1372;
	cvt.u64.u32 	%rd2679, %r12894;
	shl.b64 	%rd2680, %rd2679, 32;
	cvt.u64.u32 	%rd2681, %r1694;
	or.b64  	%rd2682, %rd2680, %rd2681;
	add.s32 	%r8956, %r1691, 1;
	st.local.u32 	[%rd2+280], %r8956;
	shl.b32 	%r8957, %r1691, 3;
	cvt.u64.u32 	%rd2683, %r8957;
	and.b64  	%rd2684, %rd2683, 2040;
	add.s64 	%rd2685, %rd2, %rd2684;
	st.local.u64 	[%rd2685+288], %rd2682;
	mov.pred 	%p4966, -1;
	bra.uni 	$L__BB5_2509;
$L__BB5_1372:
	shr.u32 	%r1824, %r1694, 3;
	setp.gt.u32 	%p2822, %r1694, 65535;
	@%p2822 bra 	$L__BB5_1375;
	shl.b32 	%r8959, %r1824, 2;
	mov.u32 	%r8960, shared_mem;
	add.s32 	%r8961, %r8960, %r8959;
	add.s32 	%r1825, %r8961, 65536;
	atom.shared.exch.b32 	%r12901, [%r8961+65536], %r12894;
	setp.eq.s32 	%p2826, %r12901, -1;
	mov.pred 	%p4966, -1;
	@%p2826 bra 	$L__BB5_2509;
	add.s32 	%r13411, %r13411, -1;
	atom.shared.exch.b32 	%r8962, [%r1825], 0;
	mov.u32 	%r12902, %r12894;
	bra.uni 	$L__BB5_1377;
$L__BB5_1375:
	mul.wide.u32 	%rd2686, %r1824, 4;
	add.s64 	%rd137, %rd4, %rd2686;
	atom.global.exch.b32 	%r12901, [%rd137], %r12894;
	setp.eq.s32 	%p2824, %r12901, -1;
	mov.pred 	%p4966, -1;
	@%p2824 bra 	$L__BB5_2509;
	atom.global.exch.b32 	%r8958, [%rd137], 0;
	mov.u32 	%r12902, %r12894;
$L__BB5_1377:
	and.b32  	%r8963, %r12901, 7;
	setp.ne.s32 	%p2827, %r8963, 0;
	and.b32  	%r8964, %r12902, 7;
	setp.eq.s32 	%p2828, %r8964, 0;
	and.pred  	%p2829, %p2827, %p2828;
	selp.b32 	%r1694, %r12902, %r12901, %p2829;
	selp.b32 	%r12894, %r12901, %r12902, %p2829;
	and.b32  	%r8965, %r1694, 7;
	setp.eq.s32 	%p2830, %r8965, 0;
	@%p2830 bra 	$L__BB5_1358;
	bra.uni 	$L__BB5_1362;
$L__BB5_1378:
	ld.local.v2.u32 	{%r8987, %r1834}, [%rd2+2336];
	sub.s32 	%r8988, %r8987, %r1834;
	add.s32 	%r8989, %r8988, 256;
	sub.s32 	%r8990, 257, %r1688;
	min.u32 	%r8991, %r8989, %r8990;
	setp.eq.s32 	%p2834, %r8991, 0;
	@%p2834 bra 	$L__BB5_2505;
	and.b32  	%r8992, %r1694, 7;
	setp.ne.s32 	%p2835, %r8992, 0;
	and.b32  	%r8993, %r1693, 7;
	setp.eq.s32 	%p2836, %r8993, 0;
	and.pred  	%p2837, %p2835, %p2836;
	selp.b32 	%r12907, %r1693, %r1694, %p2837;
	selp.b32 	%r12909, %r1694, %r1693, %p2837;
	and.b32  	%r8994, %r12907, 7;
	setp.ne.s32 	%p2838, %r8994, 0;
	@%p2838 bra 	$L__BB5_1384;
$L__BB5_1380:
	and.b32  	%r8995, %r12909, 7;
	setp.ne.s32 	%p2839, %r8995, 0;
	@%p2839 bra 	$L__BB5_1390;
$L__BB5_1381:
	shr.u32 	%r1845, %r12909, 3;
	setp.gt.u32 	%p2840, %r12909, 65535;
	@%p2840 bra 	$L__BB5_1387;
	shl.b32 	%r8997, %r1845, 2;
	mov.u32 	%r8998, shared_mem;
	add.s32 	%r8999, %r8998, %r8997;
	add.s32 	%r1846, %r8999, 65536;
	atom.shared.exch.b32 	%r1847, [%r8999+65536], -1;
	setp.eq.s32 	%p2842, %r1847, -1;
	@%p2842 bra 	$L__BB5_1390;
	add.s32 	%r13411, %r13411, -1;
	atom.shared.exch.b32 	%r9000, [%r1846], 0;
	mov.u32 	%r12909, %r1847;
	bra.uni 	$L__BB5_1389;
$L__BB5_1384:
	cvt.u64.u32 	%rd2715, %r12909;
	shl.b64 	%rd2716, %rd2715, 32;
	cvt.u64.u32 	%rd2717, %r12907;
	or.b64  	%rd138, %rd2716, %rd2717;
	mul.wide.u32 	%rd2718, %r12907, 8;
	and.b32  	%r9012, %r12909, 7;
	cvt.u64.u32 	%rd2719, %r9012;
	mov.b64 	%rd2720, 56;
	cvt.u32.u64 	%r9013, %rd2720;
	cvt.u32.u64 	%r9014, %rd2718;
	and.b32  	%r9015, %r9014, %r9013;
	cvt.u32.u64 	%r9016, %rd2719;
	or.b32  	%r9017, %r9015, %r9016;
	mov.b64 	%rd2721, 9130730411292422402;
	shr.u64 	%rd2722, %rd2721, %r9017;
	mov.b64 	%rd2723, 1736168554312260608;
	shr.u64 	%rd2724, %rd2723, %r9017;
	mov.b64 	%rd2725, -506390041275138048;
	shr.u64 	%rd2726, %rd2725, %r9017;
	shl.b64 	%rd2727, %rd2726, 2;
	cvt.u32.u64 	%r9018, %rd2724;
	mov.b64 	%rd2728, 2;
	cvt.u32.u64 	%r9019, %rd2728;
	and.b32  	%r9020, %r9018, %r9019;
	cvt.u32.u64 	%r9021, %rd2722;
	mov.b64 	%rd2729, 1;
	cvt.u32.u64 	%r9022, %rd2729;
	and.b32  	%r9023, %r9021, %r9022;
	or.b32  	%r9024, %r9023, %r9020;
	cvt.u32.u64 	%r9025, %rd2727;
	mov.b64 	%rd2730, 4;
	cvt.u32.u64 	%r9026, %rd2730;
	and.b32  	%r9027, %r9025, %r9026;
	or.b32  	%r9028, %r9024, %r9027;
	mov.b16 	%rs172, 1;
	shl.b16 	%rs173, %rs172, %r9028;
	and.b16  	%rs174, %rs173, 29;
	setp.eq.s16 	%p2862, %rs174, 0;
	@%p2862 bra 	$L__BB5_1386;
	st.local.u32 	[%rd2+280], %r1688;
	st.local.u64 	[%rd122+288], %rd138;
	mov.pred 	%p4966, -1;
	bra.uni 	$L__BB5_2509;
$L__BB5_1386:
	add.s32 	%r9029, %r1834, 1;
	st.local.u32 	[%rd2+2340], %r9029;
	shl.b32 	%r9030, %r1834, 3;
	cvt.u64.u32 	%rd2731, %r9030;
	and.b64  	%rd2732, %rd2731, 2040;
	add.s64 	%rd2733, %rd2, %rd2732;
	st.local.u64 	[%rd2733+2344], %rd138;
	mov.pred 	%p4966, -1;
	bra.uni 	$L__BB5_2509;
$L__BB5_1387:
	mul.wide.u32 	%rd2709, %r1845, 4;
	add.s64 	%rd139, %rd4, %rd2709;
	atom.global.exch.b32 	%r1848, [%rd139], -1;
	setp.eq.s32 	%p2841, %r1848, -1;
	@%p2841 bra 	$L__BB5_1390;
	atom.global.exch.b32 	%r8996, [%rd139], 0;
	mov.u32 	%r12909, %r1848;
$L__BB5_1389:
	and.b32  	%r9001, %r12909, 7;
	setp.eq.s32 	%p2843, %r9001, 0;
	@%p2843 bra 	$L__BB5_1381;
$L__BB5_1390:
	setp.lt.u32 	%p2844, %r12907, 65529;
	@%p2844 bra 	$L__BB5_1395;
	and.b32  	%r1854, %r12909, 4;
	setp.eq.s32 	%p2845, %r1854, 0;
	and.b32  	%r9002, %r12909, 3;
	setp.ne.s32 	%p2846, %r9002, 0;
	and.pred  	%p2847, %p2845, %p2846;
	setp.gt.u32 	%p2848, %r12909, 65535;
	or.pred  	%p2849, %p2848, %p2847;
	@%p2849 bra 	$L__BB5_1395;
	and.b32  	%r9003, %r12909, 7;
	setp.eq.s32 	%p2850, %r9003, 0;
	mov.u32 	%r12916, %r12909;
	mov.u32 	%r12917, %r12907;
	@%p2850 bra 	$L__BB5_1400;
	setp.eq.s32 	%p2851, %r1854, 0;
	@%p2851 bra 	$L__BB5_1395;
	cvt.u64.u32 	%rd2710, %r12909;
	shl.b64 	%rd2711, %rd2710, 32;
	cvt.u64.u32 	%rd2712, %r12907;
	or.b64  	%rd2713, %rd2711, %rd2712;
	st.local.u32 	[%rd2+280], %r1688;
	st.local.u64 	[%rd122+288], %rd2713;
	mov.pred 	%p4966, -1;
	bra.uni 	$L__BB5_2509;
$L__BB5_1395:
	shr.u32 	%r1855, %r12907, 3;
	setp.gt.u32 	%p2853, %r12907, 65535;
	@%p2853 bra 	$L__BB5_1398;
	shl.b32 	%r9005, %r1855, 2;
	mov.u32 	%r9006, shared_mem;
	add.s32 	%r9007, %r9006, %r9005;
	add.s32 	%r1856, %r9007, 65536;
	atom.shared.exch.b32 	%r12916, [%r9007+65536], %r12909;
	setp.eq.s32 	%p2857, %r12916, -1;
	mov.pred 	%p4966, -1;
	@%p2857 bra 	$L__BB5_2509;
	add.s32 	%r13411, %r13411, -1;
	atom.shared.exch.b32 	%r9008, [%r1856], 0;
	mov.u32 	%r12917, %r12909;
	bra.uni 	$L__BB5_1400;
$L__BB5_1398:
	mul.wide.u32 	%rd2714, %r1855, 4;
	add.s64 	%rd140, %rd4, %rd2714;
	atom.global.exch.b32 	%r12916, [%rd140], %r12909;
	setp.eq.s32 	%p2855, %r12916, -1;
	mov.pred 	%p4966, -1;
	@%p2855 bra 	$L__BB5_2509;
	atom.global.exch.b32 	%r9004, [%rd140], 0;
	mov.u32 	%r12917, %r12909;
$L__BB5_1400:
	and.b32  	%r9009, %r12916, 7;
	setp.ne.s32 	%p2858, %r9009, 0;
	and.b32  	%r9010, %r12917, 7;
	setp.eq.s32 	%p2859, %r9010, 0;
	and.pred  	%p2860, %p2858, %p2859;
	selp.b32 	%r12907, %r12917, %r12916, %p2860;
	selp.b32 	%r12909, %r12916, %r12917, %p2860;
	and.b32  	%r9011, %r12907, 7;
	setp.eq.s32 	%p2861, %r9011, 0;
	@%p2861 bra 	$L__BB5_1380;
	bra.uni 	$L__BB5_1384;
$L__BB5_1401:
	shr.u32 	%r9031, %r1694, 3;
	mul.wide.u32 	%rd2734, %r9031, 568;
	mov.u64 	%rd2735, BOOK;
	add.s64 	%rd2736, %rd2735, %rd2734;
	add.s64 	%rd141, %rd2736, 8;
	ld.global.u8 	%rs175, [%rd2736+40];
	setp.eq.s16 	%p2865, %rs175, 0;
	and.b32  	%r9032, %r1693, 7;
	setp.ne.s32 	%p2866, %r9032, 5;
	or.pred  	%p2867, %p2865, %p2866;
	@%p2867 bra 	$L__BB5_1450;
	ld.local.v2.u32 	{%r9545, %r1904}, [%rd2+2336];
	sub.s32 	%r9546, %r9545, %r1904;
	add.s32 	%r9547, %r9546, 256;
	sub.s32 	%r9548, 257, %r1688;
	min.u32 	%r9549, %r9547, %r9548;
	setp.lt.u32 	%p3207, %r9549, 2;
	@%p3207 bra 	$L__BB5_2505;
	shr.u32 	%r1868, %r1693, 3;
	setp.gt.u32 	%p3208, %r1693, 65535;
	@%p3208 bra 	$L__BB5_1405;
	add.s32 	%r13412, %r13412, -1;
	shl.b32 	%r9550, %r1868, 3;
	mov.u32 	%r9551, shared_mem;
	add.s32 	%r9552, %r9551, %r9550;
	atom.shared.exch.b64 	%rd4584, [%r9552], 0;
	bra.uni 	$L__BB5_1406;
$L__BB5_1405:
	mul.wide.u32 	%rd3036, %r1868, 8;
	add.s64 	%rd3037, %rd1, %rd3036;
	atom.global.exch.b64 	%rd4584, [%rd3037+268435464], 0;
$L__BB5_1406:
	cvt.u32.u64 	%r9553, %rd4584;
	{ .reg .b32 tmp; mov.b64 {tmp, %r1871}, %rd4584; }
	and.b32  	%r1872, %r1694, 7;
	setp.ne.s32 	%p3209, %r1872, 0;
	and.b32  	%r9554, %r9553, 7;
	setp.eq.s32 	%p3210, %r9554, 0;
	and.pred  	%p3211, %p3209, %p3210;
	selp.b32 	%r12925, %r9553, %r1694, %p3211;
	selp.b32 	%r12927, %r1694, %r9553, %p3211;
	and.b32  	%r9555, %r12925, 7;
	setp.ne.s32 	%p3212, %r9555, 0;
	@%p3212 bra 	$L__BB5_1411;
$L__BB5_1407:
	and.b32  	%r9556, %r12927, 7;
	setp.ne.s32 	%p3213, %r9556, 0;
	@%p3213 bra 	$L__BB5_1416;
$L__BB5_1408:
	shr.u32 	%r1884, %r12927, 3;
	setp.gt.u32 	%p3214, %r12927, 65535;
	@%p3214 bra 	$L__BB5_1413;
	shl.b32 	%r9558, %r1884, 2;
	mov.u32 	%r9559, shared_mem;
	add.s32 	%r9560, %r9559, %r9558;
	add.s32 	%r1885, %r9560, 65536;
	atom.shared.exch.b32 	%r1886, [%r9560+65536], -1;
	setp.eq.s32 	%p3216, %r1886, -1;
	@%p3216 bra 	$L__BB5_1416;
	add.s32 	%r13411, %r13411, -1;
	atom.shared.exch.b32 	%r9561, [%r1885], 0;
	mov.u32 	%r12927, %r1886;
	bra.uni 	$L__BB5_1415;
$L__BB5_1411:
	cvt.u64.u32 	%rd3044, %r12927;
	shl.b64 	%rd3045, %rd3044, 32;
	cvt.u64.u32 	%rd3046, %r12925;
	or.b64  	%rd145, %rd3045, %rd3046;
	mul.wide.u32 	%rd3047, %r12925, 8;
	and.b32  	%r9573, %r12927, 7;
	cvt.u64.u32 	%rd3048, %r9573;
	mov.b64 	%rd3049, 56;
	cvt.u32.u64 	%r9574, %rd3049;
	cvt.u32.u64 	%r9575, %rd3047;
	and.b32  	%r9576, %r9575, %r9574;
	cvt.u32.u64 	%r9577, %rd3048;
	or.b32  	%r9578, %r9576, %r9577;
	mov.b64 	%rd3050, 9130730411292422402;
	shr.u64 	%rd3051, %rd3050, %r9578;
	mov.b64 	%rd3052, 1736168554312260608;
	shr.u64 	%rd3053, %rd3052, %r9578;
	mov.b64 	%rd3054, -506390041275138048;
	shr.u64 	%rd3055, %rd3054, %r9578;
	shl.b64 	%rd3056, %rd3055, 2;
	cvt.u32.u64 	%r9579, %rd3053;
	mov.b64 	%rd3057, 2;
	cvt.u32.u64 	%r9580, %rd3057;
	and.b32  	%r9581, %r9579, %r9580;
	cvt.u32.u64 	%r9582, %rd3051;
	mov.b64 	%rd3058, 1;
	cvt.u32.u64 	%r9583, %rd3058;
	and.b32  	%r9584, %r9582, %r9583;
	or.b32  	%r9585, %r9584, %r9581;
	cvt.u32.u64 	%r9586, %rd3056;
	mov.b64 	%rd3059, 4;
	cvt.u32.u64 	%r9587, %rd3059;
	and.b32  	%r9588, %r9586, %r9587;
	or.b32  	%r9589, %r9585, %r9588;
	mov.b16 	%rs183, 1;
	shl.b16 	%rs184, %rs183, %r9589;
	and.b16  	%rs185, %rs184, 29;
	setp.eq.s16 	%p3233, %rs185, 0;
	@%p3233 bra 	$L__BB5_1427;
	st.local.u32 	[%rd2+280], %r1688;
	st.local.u64 	[%rd122+288], %rd145;
	mov.u32 	%r1691, %r1688;
	bra.uni 	$L__BB5_1428;
$L__BB5_1413:
	mul.wide.u32 	%rd3038, %r1884, 4;
	add.s64 	%rd146, %rd4, %rd3038;
	atom.global.exch.b32 	%r1887, [%rd146], -1;
	setp.eq.s32 	%p3215, %r1887, -1;
	@%p3215 bra 	$L__BB5_1416;
	atom.global.exch.b32 	%r9557, [%rd146], 0;
	mov.u32 	%r12927, %r1887;
$L__BB5_1415:
	and.b32  	%r9562, %r12927, 7;
	setp.eq.s32 	%p3217, %r9562, 0;
	@%p3217 bra 	$L__BB5_1408;
$L__BB5_1416:
	setp.lt.u32 	%p3218, %r12925, 65529;
	@%p3218 bra 	$L__BB5_1421;
	and.b32  	%r1893, %r12927, 4;
	setp.eq.s32 	%p3219, %r1893, 0;
	and.b32  	%r9563, %r12927, 3;
	setp.ne.s32 	%p3220, %r9563, 0;
	and.pred  	%p3221, %p3219, %p3220;
	setp.gt.u32 	%p3222, %r12927, 65535;
	or.pred  	%p3223, %p3222, %p3221;
	@%p3223 bra 	$L__BB5_1421;
	and.b32  	%r9564, %r12927, 7;
	setp.eq.s32 	%p3224, %r9564, 0;
	mov.u32 	%r12934, %r12927;
	mov.u32 	%r12935, %r12925;
	@%p3224 bra 	$L__BB5_1426;
	@%p3219 bra 	$L__BB5_1421;
	cvt.u64.u32 	%rd3039, %r12927;
	shl.b64 	%rd3040, %rd3039, 32;
	cvt.u64.u32 	%rd3041, %r12925;
	or.b64  	%rd3042, %rd3040, %rd3041;
	st.local.u32 	[%rd2+280], %r1688;
	st.local.u64 	[%rd122+288], %rd3042;
	mov.u32 	%r1691, %r1688;
	bra.uni 	$L__BB5_1428;
$L__BB5_1421:
	shr.u32 	%r1894, %r12925, 3;
	setp.gt.u32 	%p3226, %r12925, 65535;
	@%p3226 bra 	$L__BB5_1424;
	shl.b32 	%r9566, %r1894, 2;
	mov.u32 	%r9567, shared_mem;
	add.s32 	%r9568, %r9567, %r9566;
	add.s32 	%r1895, %r9568, 65536;
	atom.shared.exch.b32 	%r12934, [%r9568+65536], %r12927;
	setp.eq.s32 	%p3228, %r12934, -1;
	@%p3228 bra 	$L__BB5_1428;
	add.s32 	%r13411, %r13411, -1;
	atom.shared.exch.b32 	%r9569, [%r1895], 0;
	mov.u32 	%r12935, %r12927;
	bra.uni 	$L__BB5_1426;
$L__BB5_1424:
	mul.wide.u32 	%rd3043, %r1894, 4;
	add.s64 	%rd147, %rd4, %rd3043;
	atom.global.exch.b32 	%r12934, [%rd147], %r12927;
	setp.eq.s32 	%p3227, %r12934, -1;
	@%p3227 bra 	$L__BB5_1428;
	atom.global.exch.b32 	%r9565, [%rd147], 0;
	mov.u32 	%r12935, %r12927;
$L__BB5_1426:
	and.b32  	%r9570, %r12934, 7;
	setp.ne.s32 	%p3229, %r9570, 0;
	and.b32  	%r9571, %r12935, 7;
	setp.eq.s32 	%p3230, %r9571, 0;
	and.pred  	%p3231, %p3229, %p3230;
	selp.b32 	%r12925, %r12935, %r12934, %p3231;
	selp.b32 	%r12927, %r12934, %r12935, %p3231;
	and.b32  	%r9572, %r12925, 7;
	setp.eq.s32 	%p3232, %r9572, 0;
	@%p3232 bra 	$L__BB5_1407;
	bra.uni 	$L__BB5_1411;
$L__BB5_1427:
	add.s32 	%r1881, %r1904, 1;
	st.local.u32 	[%rd2+2340], %r1881;
	shl.b32 	%r9590, %r1904, 3;
	cvt.u64.u32 	%rd3060, %r9590;
	and.b64  	%rd3061, %rd3060, 2040;
	add.s64 	%rd3062, %rd2, %rd3061;
	st.local.u64 	[%rd3062+2344], %rd145;
	mov.u32 	%r1904, %r1881;
$L__BB5_1428:
	setp.ne.s32 	%p3234, %r1872, 0;
	and.b32  	%r9591, %r1871, 7;
	setp.eq.s32 	%p3235, %r9591, 0;
	and.pred  	%p3236, %p3234, %p3235;
	selp.b32 	%r12943, %r1871, %r1694, %p3236;
	selp.b32 	%r12945, %r1694, %r1871, %p3236;
	and.b32  	%r9592, %r12943, 7;
	setp.ne.s32 	%p3237, %r9592, 0;
	@%p3237 bra 	$L__BB5_1433;
$L__BB5_1429:
	and.b32  	%r9593, %r12945, 7;
	setp.ne.s32 	%p3238, %r9593, 0;
	@%p3238 bra 	$L__BB5_1439;
$L__BB5_1430:
	shr.u32 	%r1917, %r12945, 3;
	setp.gt.u32 	%p3239, %r12945, 65535;
	@%p3239 bra 	$L__BB5_1436;
	shl.b32 	%r9595, %r1917, 2;
	mov.u32 	%r9596, shared_mem;
	add.s32 	%r9597, %r9596, %r9595;
	add.s32 	%r1918, %r9597, 65536;
	atom.shared.exch.b32 	%r1919, [%r9597+65536], -1;
	setp.eq.s32 	%p3241, %r1919, -1;
	@%p3241 bra 	$L__BB5_1439;
	add.s32 	%r13411, %r13411, -1;
	atom.shared.exch.b32 	%r9598, [%r1918], 0;
	mov.u32 	%r12945, %r1919;
	bra.uni 	$L__BB5_1438;
$L__BB5_1433:
	cvt.u64.u32 	%rd3072, %r12945;
	shl.b64 	%rd3073, %rd3072, 32;
	cvt.u64.u32 	%rd3074, %r12943;
	or.b64  	%rd148, %rd3073, %rd3074;
	mul.wide.u32 	%rd3075, %r12943, 8;
	and.b32  	%r9612, %r12945, 7;
	cvt.u64.u32 	%rd3076, %r9612;
	mov.b64 	%rd3077, 56;
	cvt.u32.u64 	%r9613, %rd3077;
	cvt.u32.u64 	%r9614, %rd3075;
	and.b32  	%r9615, %r9614, %r9613;
	cvt.u32.u64 	%r9616, %rd3076;
	or.b32  	%r9617, %r9615, %r9616;
	mov.b64 	%rd3078, 9130730411292422402;
	shr.u64 	%rd3079, %rd3078, %r9617;
	mov.b64 	%rd3080, 1736168554312260608;
	shr.u64 	%rd3081, %rd3080, %r9617;
	mov.b64 	%rd3082, -506390041275138048;
	shr.u64 	%rd3083, %rd3082, %r9617;
	shl.b64 	%rd3084, %rd3083, 2;
	cvt.u32.u64 	%r9618, %rd3081;
	mov.b64 	%rd3085, 2;
	cvt.u32.u64 	%r9619, %rd3085;
	and.b32  	%r9620, %r9618, %r9619;
	cvt.u32.u64 	%r9621, %rd3079;
	mov.b64 	%rd3086, 1;
	cvt.u32.u64 	%r9622, %rd3086;
	and.b32  	%r9623, %r9621, %r9622;
	or.b32  	%r9624, %r9623, %r9620;
	cvt.u32.u64 	%r9625, %rd3084;
	mov.b64 	%rd3087, 4;
	cvt.u32.u64 	%r9626, %rd3087;
	and.b32  	%r9627, %r9625, %r9626;
	or.b32  	%r9628, %r9624, %r9627;
	mov.b16 	%rs186, 1;
	shl.b16 	%rs187, %rs186, %r9628;
	and.b16  	%rs188, %rs187, 29;
	setp.eq.s16 	%p3261, %rs188, 0;
	@%p3261 bra 	$L__BB5_1435;
	add.s32 	%r9629, %r1691, 1;
	st.local.u32 	[%rd2+280], %r9629;
	shl.b32 	%r9630, %r1691, 3;
	cvt.u64.u32 	%rd3088, %r9630;
	and.b64  	%rd3089, %rd3088, 2040;
	add.s64 	%rd3090, %rd2, %rd3089;
	st.local.u64 	[%rd3090+288], %rd148;
	mov.pred 	%p4966, 0;
	bra.uni 	$L__BB5_2509;
$L__BB5_1435:
	add.s32 	%r9631, %r1904, 1;
	st.local.u32 	[%rd2+2340], %r9631;
	shl.b32 	%r9632, %r1904, 3;
	cvt.u64.u32 	%rd3091, %r9632;
	and.b64  	%rd3092, %rd3091, 2040;
	add.s64 	%rd3093, %rd2, %rd3092;
	st.local.u64 	[%rd3093+2344], %rd148;
	mov.pred 	%p4966, 0;
	bra.uni 	$L__BB5_2509;
$L__BB5_1436:
	mul.wide.u32 	%rd3063, %r1917, 4;
	add.s64 	%rd149, %rd4, %rd3063;
	atom.global.exch.b32 	%r1920, [%rd149], -1;
	setp.eq.s32 	%p3240, %r1920, -1;
	@%p3240 bra 	$L__BB5_1439;
	atom.global.exch.b32 	%r9594, [%rd149], 0;
	mov.u32 	%r12945, %r1920;
$L__BB5_1438:
	and.b32  	%r9599, %r12945, 7;
	setp.eq.s32 	%p3242, %r9599, 0;
	@%p3242 bra 	$L__BB5_1430;
$L__BB5_1439:
	setp.lt.u32 	%p3243, %r12943, 65529;
	@%p3243 bra 	$L__BB5_1444;
	and.b32  	%r1926, %r12945, 4;
	setp.eq.s32 	%p3244, %r1926, 0;
	and.b32  	%r9600, %r12945, 3;
	setp.ne.s32 	%p3245, %r9600, 0;
	and.pred  	%p3246, %p3244, %p3245;
	setp.gt.u32 	%p3247, %r12945, 65535;
	or.pred  	%p3248, %p3247, %p3246;
	@%p3248 bra 	$L__BB5_1444;
	and.b32  	%r9601, %r12945, 7;
	setp.eq.s32 	%p3249, %r9601, 0;
	mov.u32 	%r12952, %r12945;
	mov.u32 	%r12953, %r12943;
	@%p3249 bra 	$L__BB5_1449;
	setp.eq.s32 	%p3250, %r1926, 0;
	@%p3250 bra 	$L__BB5_1444;
	cvt.u64.u32 	%rd3064, %r12945;
	shl.b64 	%rd3065, %rd3064, 32;
	cvt.u64.u32 	%rd3066, %r12943;
	or.b64  	%rd3067, %rd3065, %rd3066;
	add.s32 	%r9602, %r1691, 1;
	st.local.u32 	[%rd2+280], %r9602;
	shl.b32 	%r9603, %r1691, 3;
	cvt.u64.u32 	%rd3068, %r9603;
	and.b64  	%rd3069, %rd3068, 2040;
	add.s64 	%rd3070, %rd2, %rd3069;
	st.local.u64 	[%rd3070+288], %rd3067;
	mov.pred 	%p4966, 0;
	bra.uni 	$L__BB5_2509;
$L__BB5_1444:
	shr.u32 	%r1927, %r12943, 3;
	setp.gt.u32 	%p3252, %r12943, 65535;
	@%p3252 bra 	$L__BB5_1447;
	shl.b32 	%r9605, %r1927, 2;
	mov.u32 	%r9606, shared_mem;
	add.s32 	%r9607, %r9606, %r9605;
	add.s32 	%r1928, %r9607, 65536;
	atom.shared.exch.b32 	%r12952, [%r9607+65536], %r12945;
	setp.eq.s32 	%p3256, %r12952, -1;
	mov.pred 	%p4966, 0;
	@%p3256 bra 	$L__BB5_2509;
	add.s32 	%r13411, %r13411, -1;
	atom.shared.exch.b32 	%r9608, [%r1928], 0;
	mov.u32 	%r12953, %r12945;
	bra.uni 	$L__BB5_1449;
$L__BB5_1447:
	mul.wide.u32 	%rd3071, %r1927, 4;
	add.s64 	%rd150, %rd4, %rd3071;
	atom.global.exch.b32 	%r12952, [%rd150], %r12945;
	setp.eq.s32 	%p3254, %r12952, -1;
	mov.pred 	%p4966, 0;
	@%p3254 bra 	$L__BB5_2509;
	atom.global.exch.b32 	%r9604, [%rd150], 0;
	mov.u32 	%r12953, %r12945;
$L__BB5_1449:
	and.b32  	%r9609, %r12952, 7;
	setp.ne.s32 	%p3257, %r9609, 0;
	and.b32  	%r9610, %r12953, 7;
	setp.eq.s32 	%p3258, %r9610, 0;
	and.pred  	%p3259, %p3257, %p3258;
	selp.b32 	%r12943, %r12953, %r12952, %p3259;
	selp.b32 	%r12945, %r12952, %r12953, %p3259;
	and.b32  	%r9611, %r12943, 7;
	setp.eq.s32 	%p3260, %r9611, 0;
	@%p3260 bra 	$L__BB5_1429;
	bra.uni 	$L__BB5_1433;
$L__BB5_1450:
	ld.global.u32 	%r1937, [%rd141+36];
	ld.global.v2.u32 	{%r1938, %r1939}, [%rd141+40];
	ld.local.v2.u32 	{%r9033, %r9034}, [%rd2+2336];
	sub.s32 	%r9035, %r9033, %r9034;
	add.s32 	%r9036, %r9035, 256;
	sub.s32 	%r9037, 257, %r1688;
	min.u32 	%r1940, %r9036, %r9037;
	ld.local.u8 	%rs176, [%rd2+20];
	setp.eq.s16 	%p2868, %rs176, 0;
	@%p2868 bra 	$L__BB5_1461;
	and.b32  	%r1941, %r1938, 255;
	setp.eq.s32 	%p2869, %r1941, 0;
	mov.b32 	%r12993, 0;
	@%p2869 bra 	$L__BB5_1456;
	ld.global.u32 	%r12954, [%rd10];
	mov.b32 	%r12993, 0;
$L__BB5_1453:
	and.b32  	%r9040, %r12954, 16383;
	add.s32 	%r1945, %r9040, %r43;
	mul.wide.u32 	%rd2737, %r1945, 8;
	add.s64 	%rd2738, %rd1, %rd2737;
	ld.global.u64 	%rd2739, [%rd2738+268435464];
	add.s32 	%r12954, %r12954, 1;
	st.global.u32 	[%rd10], %r12954;
	setp.lt.u32 	%p2870, %r1945, 8192;
	setp.ne.s64 	%p2871, %rd2739, 0;
	or.pred  	%p2872, %p2870, %p2871;
	@%p2872 bra 	$L__BB5_1455;
	add.s32 	%r1947, %r12993, 1;
	mul.wide.u32 	%rd2741, %r12993, 4;
	add.s64 	%rd2742, %rd2, %rd2741;
	st.local.u32 	[%rd2742+24], %r1945;
	mov.u32 	%r12993, %r1947;
$L__BB5_1455:
	setp.lt.u32 	%p2873, %r12993, %r1941;
	@%p2873 bra 	$L__BB5_1453;
$L__BB5_1456:
	and.b32  	%r1950, %r1939, 255;
	setp.eq.s32 	%p2874, %r1950, 0;
	mov.b32 	%r13027, 0;
	@%p2874 bra 	$L__BB5_1651;
	ld.global.u32 	%r12958, [%rd10+131072];
	mov.b32 	%r13027, 0;
$L__BB5_1458:
	and.b32  	%r9043, %r12958, 16383;
	add.s32 	%r1954, %r9043, %r43;
	mul.wide.u32 	%rd2743, %r1954, 4;
	add.s64 	%rd2744, %rd4, %rd2743;
	ld.global.u32 	%r9044, [%rd2744];
	add.s32 	%r12958, %r12958, 1;
	st.global.u32 	[%rd10+131072], %r12958;
	setp.lt.u32 	%p2875, %r1954, 8192;
	setp.ne.s32 	%p2876, %r9044, 0;
	or.pred  	%p2877, %p2875, %p2876;
	@%p2877 bra 	$L__BB5_1460;
	add.s32 	%r1956, %r13027, 1;
	mul.wide.u32 	%rd2745, %r13027, 4;
	add.s64 	%rd2746, %rd2, %rd2745;
	st.local.u32 	[%rd2746+152], %r1954;
	mov.u32 	%r13027, %r1956;
$L__BB5_1460:
	setp.lt.u32 	%p2878, %r13027, %r1950;
	@%p2878 bra 	$L__BB5_1458;
	bra.uni 	$L__BB5_1651;
$L__BB5_1461:
	and.b32  	%r1958, %r1938, 255;
	setp.eq.s32 	%p2879, %r1958, 0;
	mov.b32 	%r12993, 0;
	@%p2879 bra 	$L__BB5_1556;
	ld.local.u32 	%r1959, [%rd2+4];
	add.s32 	%r12992, %r1959, 1;
	shl.b32 	%r9048, %r1959, 8;
	and.b32  	%r9049, %r9048, 7936;
	add.s32 	%r1961, %r9049, %r1;
	shl.b32 	%r9050, %r1959, 11;
	and.b32  	%r9051, %r9050, 63488;
	add.s32 	%r9052, %r3, %r9051;
	ld.shared.u64 	%rd2747, [%r9052];
	setp.eq.s32 	%p2880, %r1961, 0;
	setp.ne.s64 	%p2881, %rd2747, 0;
	mov.b32 	%r12961, 0;
	or.pred  	%p2882, %p2880, %p2881;
	@%p2882 bra 	$L__BB5_1464;
	st.local.u32 	[%rd2+24], %r1961;
	mov.b32 	%r12961, 1;
$L__BB5_1464:
	setp.ge.u32 	%p2883, %r12961, %r1958;
	mov.b32 	%r12993, 1;
	@%p2883 bra 	$L__BB5_1555;
	add.s32 	%r1963, %r1959, 2;
	shl.b32 	%r9055, %r12992, 8;
	and.b32  	%r9056, %r9055, 7936;
	add.s32 	%r1964, %r9056, %r1;
	shl.b32 	%r9057, %r12992, 11;
	and.b32  	%r9058, %r9057, 63488;
	add.s32 	%r9059, %r3, %r9058;
	ld.shared.u64 	%rd2749, [%r9059];
	setp.eq.s32 	%p2884, %r1964, 0;
	setp.ne.s64 	%p2885, %rd2749, 0;
	or.pred  	%p2886, %p2884, %p2885;
	mov.u32 	%r12993, %r12961;
	@%p2886 bra 	$L__BB5_1467;
	add.s32 	%r12993, %r12961, 1;
	mul.wide.u32 	%rd2751, %r12961, 4;
	add.s64 	%rd2752, %rd2, %rd2751;
	st.local.u32 	[%rd2752+24], %r1964;
$L__BB5_1467:
	setp.ge.u32 	%p2887, %r12993, %r1958;
	mov.u32 	%r12992, %r1963;
	@%p2887 bra 	$L__BB5_1555;
	add.s32 	%r12992, %r1959, 3;
	shl.b32 	%r9060, %r1963, 8;
	and.b32  	%r9061, %r9060, 7936;
	add.s32 	%r1968, %r9061, %r1;
	shl.b32 	%r9062, %r1963, 11;
	and.b32  	%r9063, %r9062, 63488;
	add.s32 	%r9064, %r3, %r9063;
	ld.shared.u64 	%rd2753, [%r9064];
	setp.eq.s32 	%p2888, %r1968, 0;
	setp.ne.s64 	%p2889, %rd2753, 0;
	or.pred  	%p2890, %p2888, %p2889;
	@%p2890 bra 	$L__BB5_1470;
	add.s32 	%r1969, %r12993, 1;
	mul.wide.u32 	%rd2755, %r12993, 4;
	add.s64 	%rd2756, %rd2, %rd2755;
	st.local.u32 	[%rd2756+24], %r1968;
	mov.u32 	%r12993, %r1969;
$L__BB5_1470:
	setp.ge.u32 	%p2891, %r12993, %r1958;
	@%p2891 bra 	$L__BB5_1555;
	add.s32 	%r1971, %r1959, 4;
	shl.b32 	%r9065, %r12992, 8;
	and.b32  	%r9066, %r9065, 7936;
	add.s32 	%r1972, %r9066, %r1;
	shl.b32 	%r9067, %r12992, 11;
	and.b32  	%r9068, %r9067, 63488;
	add.s32 	%r9069, %r3, %r9068;
	ld.shared.u64 	%rd2757, [%r9069];
	setp.eq.s32 	%p2892, %r1972, 0;
	setp.ne.s64 	%p2893, %rd2757, 0;
	or.pred  	%p2894, %p2892, %p2893;
	@%p2894 bra 	$L__BB5_1473;
	add.s32 	%r1973, %r12993, 1;
	mul.wide.u32 	%rd2759, %r12993, 4;
	add.s64 	%rd2760, %rd2, %rd2759;
	st.local.u32 	[%rd2760+24], %r1972;
	mov.u32 	%r12993, %r1973;
$L__BB5_1473:
	setp.ge.u32 	%p2895, %r12993, %r1958;
	mov.u32 	%r12992, %r1971;
	@%p2895 bra 	$L__BB5_1555;
	add.s32 	%r12992, %r1959, 5;
	shl.b32 	%r9070, %r1971, 8;
	and.b32  	%r9071, %r9070, 7936;
	add.s32 	%r1976, %r9071, %r1;
	shl.b32 	%r9072, %r1971, 11;
	and.b32  	%r9073, %r9072, 63488;
	add.s32 	%r9074, %r3, %r9073;
	ld.shared.u64 	%rd2761, [%r9074];
	setp.eq.s32 	%p2896, %r1976, 0;
	setp.ne.s64 	%p2897, %rd2761, 0;
	or.pred  	%p2898, %p2896, %p2897;
	@%p2898 bra 	$L__BB5_1476;
	add.s32 	%r1977, %r12993, 1;
	mul.wide.u32 	%rd2763, %r12993, 4;
	add.s64 	%rd2764, %rd2, %rd2763;
	st.local.u32 	[%rd2764+24], %r1976;
	mov.u32 	%r12993, %r1977;
$L__BB5_1476:
	setp.ge.u32 	%p2899, %r12993, %r1958;
	@%p2899 bra 	$L__BB5_1555;
	add.s32 	%r1979, %r1959, 6;
	shl.b32 	%r9075, %r12992, 8;
	and.b32  	%r9076, %r9075, 7936;
	add.s32 	%r1980, %r9076, %r1;
	shl.b32 	%r9077, %r12992, 11;
	and.b32  	%r9078, %r9077, 63488;
	add.s32 	%r9079, %r3, %r9078;
	ld.shared.u64 	%rd2765, [%r9079];
	setp.eq.s32 	%p2900, %r1980, 0;
	setp.ne.s64 	%p2901, %rd2765, 0;
	or.pred  	%p2902, %p2900, %p2901;
	@%p2902 bra 	$L__BB5_1479;
	add.s32 	%r1981, %r12993, 1;
	mul.wide.u32 	%rd2767, %r12993, 4;
	add.s64 	%rd2768, %rd2, %rd2767;
	st.local.u32 	[%rd2768+24], %r1980;
	mov.u32 	%r12993, %r1981;
$L__BB5_1479:
	setp.ge.u32 	%p2903, %r12993, %r1958;
	mov.u32 	%r12992, %r1979;
	@%p2903 bra 	$L__BB5_1555;
	add.s32 	%r12992, %r1959, 7;
	shl.b32 	%r9080, %r1979, 8;
	and.b32  	%r9081, %r9080, 7936;
	add.s32 	%r1984, %r9081, %r1;
	shl.b32 	%r9082, %r1979, 11;
	and.b32  	%r9083, %r9082, 63488;
	add.s32 	%r9084, %r3, %r9083;
	ld.shared.u64 	%rd2769, [%r9084];
	setp.eq.s32 	%p2904, %r1984, 0;
	setp.ne.s64 	%p2905, %rd2769, 0;
	or.pred  	%p2906, %p2904, %p2905;
	@%p2906 bra 	$L__BB5_1482;
	add.s32 	%r1985, %r12993, 1;
	mul.wide.u32 	%rd2771, %r12993, 4;
	add.s64 	%rd2772, %rd2, %rd2771;
	st.local.u32 	[%rd2772+24], %r1984;
	mov.u32 	%r12993, %r1985;
$L__BB5_1482:
	setp.ge.u32 	%p2907, %r12993, %r1958;
	@%p2907 bra 	$L__BB5_1555;
	add.s32 	%r1987, %r1959, 8;
	shl.b32 	%r9085, %r12992, 8;
	and.b32  	%r9086, %r9085, 7936;
	add.s32 	%r1988, %r9086, %r1;
	shl.b32 	%r9087, %r12992, 11;
	and.b32  	%r9088, %r9087, 63488;
	add.s32 	%r9089, %r3, %r9088;
	ld.shared.u64 	%rd2773, [%r9089];
	setp.eq.s32 	%p2908, %r1988, 0;
	setp.ne.s64 	%p2909, %rd2773, 0;
	or.pred  	%p2910, %p2908, %p2909;
	@%p2910 bra 	$L__BB5_1485;
	add.s32 	%r1989, %r12993, 1;
	mul.wide.u32 	%rd2775, %r12993, 4;
	add.s64 	%rd2776, %rd2, %rd2775;
	st.local.u32 	[%rd2776+24], %r1988;
	mov.u32 	%r12993, %r1989;
$L__BB5_1485:
	setp.ge.u32 	%p2911, %r12993, %r1958;
	mov.u32 	%r12992, %r1987;
	@%p2911 bra 	$L__BB5_1555;
	add.s32 	%r12992, %r1959, 9;
	shl.b32 	%r9090, %r1987, 8;
	and.b32  	%r9091, %r9090, 7936;
	add.s32 	%r1992, %r9091, %r1;
	shl.b32 	%r9092, %r1987, 11;
	and.b32  	%r9093, %r9092, 63488;
	add.s32 	%r9094, %r3, %r9093;
	ld.shared.u64 	%rd2777, [%r9094];
	setp.eq.s32 	%p2912, %r1992, 0;
	setp.ne.s64 	%p2913, %rd2777, 0;
	or.pred  	%p2914, %p2912, %p2913;
	@%p2914 bra 	$L__BB5_1488;
	add.s32 	%r1993, %r12993, 1;
	mul.wide.u32 	%rd2779, %r12993, 4;
	add.s64 	%rd2780, %rd2, %rd2779;
	st.local.u32 	[%rd2780+24], %r1992;
	mov.u32 	%r12993, %r1993;
$L__BB5_1488:
	setp.ge.u32 	%p2915, %r12993, %r1958;
	@%p2915 bra 	$L__BB5_1555;
	add.s32 	%r1995, %r1959, 10;
	shl.b32 	%r9095, %r12992, 8;
	and.b32  	%r9096, %r9095, 7936;
	add.s32 	%r1996, %r9096, %r1;
	shl.b32 	%r9097, %r12992, 11;
	and.b32  	%r9098, %r9097, 63488;
	add.s32 	%r9099, %r3, %r9098;
	ld.shared.u64 	%rd2781, [%r9099];
	setp.eq.s32 	%p2916, %r1996, 0;
	setp.ne.s64 	%p2917, %rd2781, 0;
	or.pred  	%p2918, %p2916, %p2917;
	@%p2918 bra 	$L__BB5_1491;
	add.s32 	%r1997, %r12993, 1;
	mul.wide.u32 	%rd2783, %r12993, 4;
	add.s64 	%rd2784, %rd2, %rd2783;
	st.local.u32 	[%rd2784+24], %r1996;
	mov.u32 	%r12993, %r1997;
$L__BB5_1491:
	setp.ge.u32 	%p2919, %r12993, %r1958;
	mov.u32 	%r12992, %r1995;
	@%p2919 bra 	$L__BB5_1555;
	add.s32 	%r12992, %r1959, 11;
	shl.b32 	%r9100, %r1995, 8;
	and.b32  	%r9101, %r9100, 7936;
	add.s32 	%r2000, %r9101, %r1;
	shl.b32 	%r9102, %r1995, 11;
	and.b32  	%r9103, %r9102, 63488;
	add.s32 	%r9104, %r3, %r9103;
	ld.shared.u64 	%rd2785, [%r9104];
	setp.eq.s32 	%p2920, %r2000, 0;
	setp.ne.s64 	%p2921, %rd2785, 0;
	or.pred  	%p2922, %p2920, %p2921;
	@%p2922 bra 	$L__BB5_1494;
	add.s32 	%r2001, %r12993, 1;
	mul.wide.u32 	%rd2787, %r12993, 4;
	add.s64 	%rd2788, %rd2, %rd2787;
	st.local.u32 	[%rd2788+24], %r2000;
	mov.u32 	%r12993, %r2001;
$L__BB5_1494:
	setp.ge.u32 	%p2923, %r12993, %r1958;
	@%p2923 bra 	$L__BB5_1555;
	add.s32 	%r2003, %r1959, 12;
	shl.b32 	%r9105, %r12992, 8;
	and.b32  	%r9106, %r9105, 7936;
	add.s32 	%r2004, %r9106, %r1;
	shl.b32 	%r9107, %r12992, 11;
	and.b32  	%r9108, %r9107, 63488;
	add.s32 	%r9109, %r3, %r9108;
	ld.shared.u64 	%rd2789, [%r9109];
	setp.eq.s32 	%p2924, %r2004, 0;
	setp.ne.s64 	%p2925, %rd2789, 0;
	or.pred  	%p2926, %p2924, %p2925;
	@%p2926 bra 	$L__BB5_1497;
	add.s32 	%r2005, %r12993, 1;
	mul.wide.u32 	%rd2791, %r12993, 4;
	add.s64 	%rd2792, %rd2, %rd2791;
	st.local.u32 	[%rd2792+24], %r2004;
	mov.u32 	%r12993, %r2005;
$L__BB5_1497:
	setp.ge.u32 	%p2927, %r12993, %r1958;
	mov.u32 	%r12992, %r2003;
	@%p2927 bra 	$L__BB5_1555;
	add.s32 	%r12992, %r1959, 13;
	shl.b32 	%r9110, %r2003, 8;
	and.b32  	%r9111, %r9110, 7936;
	add.s32 	%r2008, %r9111, %r1;
	shl.b32 	%r9112, %r2003, 11;
	and.b32  	%r9113, %r9112, 63488;
	add.s32 	%r9114, %r3, %r9113;
	ld.shared.u64 	%rd2793, [%r9114];
	setp.eq.s32 	%p2928, %r2008, 0;
	setp.ne.s64 	%p2929, %rd2793, 0;
	or.pred  	%p2930, %p2928, %p2929;
	@%p2930 bra 	$L__BB5_1500;
	add.s32 	%r2009, %r12993, 1;
	mul.wide.u32 	%rd2795, %r12993, 4;
	add.s64 	%rd2796, %rd2, %rd2795;
	st.local.u32 	[%rd2796+24], %r2008;
	mov.u32 	%r12993, %r2009;
$L__BB5_1500:
	setp.ge.u32 	%p2931, %r12993, %r1958;
	@%p2931 bra 	$L__BB5_1555;
	add.s32 	%r2011, %r1959, 14;
	shl.b32 	%r9115, %r12992, 8;
	and.b32  	%r9116, %r9115, 7936;
	add.s32 	%r2012, %r9116, %r1;
	shl.b32 	%r9117, %r12992, 11;
	and.b32  	%r9118, %r9117, 63488;
	add.s32 	%r9119, %r3, %r9118;
	ld.shared.u64 	%rd2797, [%r9119];
	setp.eq.s32 	%p2932, %r2012, 0;
	setp.ne.s64 	%p2933, %rd2797, 0;
	or.pred  	%p2934, %p2932, %p2933;
	@%p2934 bra 	$L__BB5_1503;
	add.s32 	%r2013, %r12993, 1;
	mul.wide.u32 	%rd2799, %r12993, 4;
	add.s64 	%rd2800, %rd2, %rd2799;
	st.local.u32 	[%rd2800+24], %r2012;
	mov.u32 	%r12993, %r2013;
$L__BB5_1503:
	setp.ge.u32 	%p2935, %r12993, %r1958;
	mov.u32 	%r12992, %r2011;
	@%p2935 bra 	$L__BB5_1555;
	add.s32 	%r12992, %r1959, 15;
	shl.b32 	%r9120, %r2011, 8;
	and.b32  	%r9121, %r9120, 7936;
	add.s32 	%r2016, %r9121, %r1;
	shl.b32 	%r9122, %r2011, 11;
	and.b32  	%r9123, %r9122, 63488;
	add.s32 	%r9124, %r3, %r9123;
	ld.shared.u64 	%rd2801, [%r9124];
	setp.eq.s32 	%p2936, %r2016, 0;
	setp.ne.s64 	%p2937, %rd2801, 0;
	or.pred  	%p2938, %p2936, %p2937;
	@%p2938 bra 	$L__BB5_1506;
	add.s32 	%r2017, %r12993, 1;
	mul.wide.u32 	%rd2803, %r12993, 4;
	add.s64 	%rd2804, %rd2, %rd2803;
	st.local.u32 	[%rd2804+24], %r2016;
	mov.u32 	%r12993, %r2017;
$L__BB5_1506:
	setp.ge.u32 	%p2939, %r12993, %r1958;
	@%p2939 bra 	$L__BB5_1555;
	add.s32 	%r2019, %r1959, 16;
	shl.b32 	%r9125, %r12992, 8;
	and.b32  	%r9126, %r9125, 7936;
	add.s32 	%r2020, %r9126, %r1;
	shl.b32 	%r9127, %r12992, 11;
	and.b32  	%r9128, %r9127, 63488;
	add.s32 	%r9129, %r3, %r9128;
	ld.shared.u64 	%rd2805, [%r9129];
	setp.eq.s32 	%p2940, %r2020, 0;
	setp.ne.s64 	%p2941, %rd2805, 0;
	or.pred  	%p2942, %p2940, %p2941;
	@%p2942 bra 	$L__BB5_1509;
	add.s32 	%r2021, %r12993, 1;
	mul.wide.u32 	%rd2807, %r12993, 4;
	add.s64 	%rd2808, %rd2, %rd2807;
	st.local.u32 	[%rd2808+24], %r2020;
	mov.u32 	%r12993, %r2021;
$L__BB5_1509:
	setp.ge.u32 	%p2943, %r12993, %r1958;
	mov.u32 	%r12992, %r2019;
	@%p2943 bra 	$L__BB5_1555;
	add.s32 	%r12992, %r1959, 17;
	shl.b32 	%r9130, %r2019, 8;
	and.b32  	%r9131, %r9130, 7936;
	add.s32 	%r2024, %r9131, %r1;
	shl.b32 	%r9132, %r2019, 11;
	and.b32  	%r9133, %r9132, 63488;
	add.s32 	%r9134, %r3, %r9133;
	ld.shared.u64 	%rd2809, [%r9134];
	setp.eq.s32 	%p2944, %r2024, 0;
	setp.ne.s64 	%p2945, %rd2809, 0;
	or.pred  	%p2946, %p2944, %p2945;
	@%p2946 bra 	$L__BB5_1512;
	add.s32 	%r2025, %r12993, 1;
	mul.wide.u32 	%rd2811, %r12993, 4;
	add.s64 	%rd2812, %rd2, %rd2811;
	st.local.u32 	[%rd2812+24], %r2024;
	mov.u32 	%r12993, %r2025;
$L__BB5_1512:
	setp.ge.u32 	%p2947, %r12993, %r1958;
	@%p2947 bra 	$L__BB5_1555;
	add.s32 	%r2027, %r1959, 18;
	shl.b32 	%r9135, %r12992, 8;
	and.b32  	%r9136, %r9135, 7936;
	add.s32 	%r2028, %r9136, %r1;
	shl.b32 	%r9137, %r12992, 11;
	and.b32  	%r9138, %r9137, 63488;
	add.s32 	%r9139, %r3, %r9138;
	ld.shared.u64 	%rd2813, [%r9139];
	setp.eq.s32 	%p2948, %r2028, 0;
	setp.ne.s64 	%p2949, %rd2813, 0;
	or.pred  	%p2950, %p2948, %p2949;
	@%p2950 bra 	$L__BB5_1515;
	add.s32 	%r2029, %r12993, 1;
	mul.wide.u32 	%rd2815, %r12993, 4;
	add.s64 	%rd2816, %rd2, %rd2815;
	st.local.u32 	[%rd2816+24], %r2028;
	mov.u32 	%r12993, %r2029;
$L__BB5_1515:
	setp.ge.u32 	%p2951, %r12993, %r1958;
	mov.u32 	%r12992, %r2027;
	@%p2951 bra 	$L__BB5_1555;
	add.s32 	%r12992, %r1959, 19;
	shl.b32 	%r9140, %r2027, 8;
	and.b32  	%r9141, %r9140, 7936;
	add.s32 	%r2032, %r9141, %r1;
	shl.b32 	%r9142, %r2027, 11;
	and.b32  	%r9143, %r9142, 63488;
	add.s32 	%r9144, %r3, %r9143;
	ld.shared.u64 	%rd2817, [%r9144];
	setp.eq.s32 	%p2952, %r2032, 0;
	setp.ne.s64 	%p2953, %rd2817, 0;
	or.pred  	%p2954, %p2952, %p2953;
	@%p2954 bra 	$L__BB5_1518;
	add.s32 	%r2033, %r12993, 1;
	mul.wide.u32 	%rd2819, %r12993, 4;
	add.s64 	%rd2820, %rd2, %rd2819;
	st.local.u32 	[%rd2820+24], %r2032;
	mov.u32 	%r12993, %r2033;
$L__BB5_1518:
	setp.ge.u32 	%p2955, %r12993, %r1958;
	@%p2955 bra 	$L__BB5_1555;
	add.s32 	%r2035, %r1959, 20;
	shl.b32 	%r9145, %r12992, 8;
	and.b32  	%r9146, %r9145, 7936;
	add.s32 	%r2036, %r9146, %r1;
	shl.b32 	%r9147, %r12992, 11;
	and.b32  	%r9148, %r9147, 63488;
	add.s32 	%r9149, %r3, %r9148;
	ld.shared.u64 	%rd2821, [%r9149];
	setp.eq.s32 	%p2956, %r2036, 0;
	setp.ne.s64 	%p2957, %rd2821, 0;
	or.pred  	%p2958, %p2956, %p2957;
	@%p2958 bra 	$L__BB5_1521;
	add.s32 	%r2037, %r12993, 1;
	mul.wide.u32 	%rd2823, %r12993, 4;
	add.s64 	%rd2824, %rd2, %rd2823;
	st.local.u32 	[%rd2824+24], %r2036;
	mov.u32 	%r12993, %r2037;
$L__BB5_1521:
	setp.ge.u32 	%p2959, %r12993, %r1958;
	mov.u32 	%r12992, %r2035;
	@%p2959 bra 	$L__BB5_1555;
	add.s32 	%r12992, %r1959, 21;
	shl.b32 	%r9150, %r2035, 8;
	and.b32  	%r9151, %r9150, 7936;
	add.s32 	%r2040, %r9151, %r1;
	shl.b32 	%r9152, %r2035, 11;
	and.b32  	%r9153, %r9152, 63488;
	add.s32 	%r9154, %r3, %r9153;
	ld.shared.u64 	%rd2825, [%r9154];
	setp.eq.s32 	%p2960, %r2040, 0;
	setp.ne.s64 	%p2961, %rd2825, 0;
	or.pred  	%p2962, %p2960, %p2961;
	@%p2962 bra 	$L__BB5_1524;
	add.s32 	%r2041, %r12993, 1;
	mul.wide.u32 	%rd2827, %r12993, 4;
	add.s64 	%rd2828, %rd2, %rd2827;
	st.local.u32 	[%rd2828+24], %r2040;
	mov.u32 	%r12993, %r2041;
$L__BB5_1524:
	setp.ge.u32 	%p2963, %r12993, %r1958;
	@%p2963 bra 	$L__BB5_1555;
	add.s32 	%r2043, %r1959, 22;
	shl.b32 	%r9155, %r12992, 8;
	and.b32  	%r9156, %r9155, 7936;
	add.s32 	%r2044, %r9156, %r1;
	shl.b32 	%r9157, %r12992, 11;
	and.b32  	%r9158, %r9157, 63488;
	add.s32 	%r9159, %r3, %r9158;
	ld.shared.u64 	%rd2829, [%r9159];
	setp.eq.s32 	%p2964, %r2044, 0;
	setp.ne.s64 	%p2965, %rd2829, 0;
	or.pred  	%p2966, %p2964, %p2965;
	@%p2966 bra 	$L__BB5_1527;
	add.s32 	%r2045, %r12993, 1;
	mul.wide.u32 	%rd2831, %r12993, 4;
	add.s64 	%rd2832, %rd2, %rd2831;
	st.local.u32 	[%rd2832+24], %r2044;
	mov.u32 	%r12993, %r2045;
$L__BB5_1527:
	setp.ge.u32 	%p2967, %r12993, %r1958;
	mov.u32 	%r12992, %r2043;
	@%p2967 bra 	$L__BB5_1555;
	add.s32 	%r12992, %r1959, 23;
	shl.b32 	%r9160, %r2043, 8;
	and.b32  	%r9161, %r9160, 7936;
	add.s32 	%r2048, %r9161, %r1;
	shl.b32 	%r9162, %r2043, 11;
	and.b32  	%r9163, %r9162, 63488;
	add.s32 	%r9164, %r3, %r9163;
	ld.shared.u64 	%rd2833, [%r9164];
	setp.eq.s32 	%p2968, %r2048, 0;
	setp.ne.s64 	%p2969, %rd2833, 0;
	or.pred  	%p2970, %p2968, %p2969;
	@%p2970 bra 	$L__BB5_1530;
	add.s32 	%r2049, %r12993, 1;
	mul.wide.u32 	%rd2835, %r12993, 4;
	add.s64 	%rd2836, %rd2, %rd2835;
	st.local.u32 	[%rd2836+24], %r2048;
	mov.u32 	%r12993, %r2049;
$L__BB5_1530:
	setp.ge.u32 	%p2971, %r12993, %r1958;
	@%p2971 bra 	$L__BB5_1555;
	add.s32 	%r2051, %r1959, 24;
	shl.b32 	%r9165, %r12992, 8;
	and.b32  	%r9166, %r9165, 7936;
	add.s32 	%r2052, %r9166, %r1;
	shl.b32 	%r9167, %r12992, 11;
	and.b32  	%r9168, %r9167, 63488;
	add.s32 	%r9169, %r3, %r9168;
	ld.shared.u64 	%rd2837, [%r9169];
	setp.eq.s32 	%p2972, %r2052, 0;
	setp.ne.s64 	%p2973, %rd2837, 0;
	or.pred  	%p2974, %p2972, %p2973;
	@%p2974 bra 	$L__BB5_1533;
	add.s32 	%r2053, %r12993, 1;
	mul.wide.u32 	%rd2839, %r12993, 4;
	add.s64 	%rd2840, %rd2, %rd2839;
	st.local.u32 	[%rd2840+24], %r2052;
	mov.u32 	%r12993, %r2053;
$L__BB5_1533:
	setp.ge.u32 	%p2975, %r12993, %r1958;
	mov.u32 	%r12992, %r2051;
	@%p2975 bra 	$L__BB5_1555;
	add.s32 	%r12992, %r1959, 25;
	shl.b32 	%r9170, %r2051, 8;
	and.b32  	%r9171, %r9170, 7936;
	add.s32 	%r2056, %r9171, %r1;
	shl.b32 	%r9172, %r2051, 11;
	and.b32  	%r9173, %r9172, 63488;
	add.s32 	%r9174, %r3, %r9173;
	ld.shared.u64 	%rd2841, [%r9174];
	setp.eq.s32 	%p2976, %r2056, 0;
	setp.ne.s64 	%p2977, %rd2841, 0;
	or.pred  	%p2978, %p2976, %p2977;
	@%p2978 bra 	$L__BB5_1536;
	add.s32 	%r2057, %r12993, 1;
	mul.wide.u32 	%rd2843, %r12993, 4;
	add.s64 	%rd2844, %rd2, %rd2843;
	st.local.u32 	[%rd2844+24], %r2056;
	mov.u32 	%r12993, %r2057;
$L__BB5_1536:
	setp.ge.u32 	%p2979, %r12993, %r1958;
	@%p2979 bra 	$L__BB5_1555;
	add.s32 	%r2059, %r1959, 26;
	shl.b32 	%r9175, %r12992, 8;
	and.b32  	%r9176, %r9175, 7936;
	add.s32 	%r2060, %r9176, %r1;
	shl.b32 	%r9177, %r12992, 11;
	and.b32  	%r9178, %r9177, 63488;
	add.s32 	%r9179, %r3, %r9178;
	ld.shared.u64 	%rd2845, [%r9179];
	setp.eq.s32 	%p2980, %r2060, 0;
	setp.ne.s64 	%p2981, %rd2845, 0;
	or.pred  	%p2982, %p2980, %p2981;
	@%p2982 bra 	$L__BB5_1539;
	add.s32 	%r2061, %r12993, 1;
	mul.wide.u32 	%rd2847, %r12993, 4;
	add.s64 	%rd2848, %rd2, %rd2847;
	st.local.u32 	[%rd2848+24], %r2060;
	mov.u32 	%r12993, %r2061;
$L__BB5_1539:
	setp.ge.u32 	%p2983, %r12993, %r1958;
	mov.u32 	%r12992, %r2059;
	@%p2983 bra 	$L__BB5_1555;
	add.s32 	%r12992, %r1959, 27;
	shl.b32 	%r9180, %r2059, 8;
	and.b32  	%r9181, %r9180, 7936;
	add.s32 	%r2064, %r9181, %r1;
	shl.b32 	%r9182, %r2059, 11;
	and.b32  	%r9183, %r9182, 63488;
	add.s32 	%r9184, %r3, %r9183;
	ld.shared.u64 	%rd2849, [%r9184];
	setp.eq.s32 	%p2984, %r2064, 0;
	setp.ne.s64 	%p2985, %rd2849, 0;
	or.pred  	%p2986, %p2984, %p2985;
	@%p2986 bra 	$L__BB5_1542;
	add.s32 	%r2065, %r12993, 1;
	mul.wide.u32 	%rd2851, %r12993, 4;
	add.s64 	%rd2852, %rd2, %rd2851;
	st.local.u32 	[%rd2852+24], %r2064;
	mov.u32 	%r12993, %r2065;
$L__BB5_1542:
	setp.ge.u32 	%p2987, %r12993, %r1958;
	@%p2987 bra 	$L__BB5_1555;
	add.s32 	%r2067, %r1959, 28;
	shl.b32 	%r9185, %r12992, 8;
	and.b32  	%r9186, %r9185, 7936;
	add.s32 	%r2068, %r9186, %r1;
	shl.b32 	%r9187, %r12992, 11;
	and.b32  	%r9188, %r9187, 63488;
	add.s32 	%r9189, %r3, %r9188;
	ld.shared.u64 	%rd2853, [%r9189];
	setp.eq.s32 	%p2988, %r2068, 0;
	setp.ne.s64 	%p2989, %rd2853, 0;
	or.pred  	%p2990, %p2988, %p2989;
	@%p2990 bra 	$L__BB5_1545;
	add.s32 	%r2069, %r12993, 1;
	mul.wide.u32 	%rd2855, %r12993, 4;
	add.s64 	%rd2856, %rd2, %rd2855;
	st.local.u32 	[%rd2856+24], %r2068;
	mov.u32 	%r12993, %r2069;
$L__BB5_1545:
	setp.ge.u32 	%p2991, %r12993, %r1958;
	mov.u32 	%r12992, %r2067;
	@%p2991 bra 	$L__BB5_1555;
	add.s32 	%r12992, %r1959, 29;
	shl.b32 	%r9190, %r2067, 8;
	and.b32  	%r9191, %r9190, 7936;
	add.s32 	%r2072, %r9191, %r1;
	shl.b32 	%r9192, %r2067, 11;
	and.b32  	%r9193, %r9192, 63488;
	add.s32 	%r9194, %r3, %r9193;
	ld.shared.u64 	%rd2857, [%r9194];
	setp.eq.s32 	%p2992, %r2072, 0;
	setp.ne.s64 	%p2993, %rd2857, 0;
	or.pred  	%p2994, %p2992, %p2993;
	@%p2994 bra 	$L__BB5_1548;
	add.s32 	%r2073, %r12993, 1;
	mul.wide.u32 	%rd2859, %r12993, 4;
	add.s64 	%rd2860, %rd2, %rd2859;
	st.local.u32 	[%rd2860+24], %r2072;
	mov.u32 	%r12993, %r2073;
$L__BB5_1548:
	setp.ge.u32 	%p2995, %r12993, %r1958;
	@%p2995 bra 	$L__BB5_1555;
	add.s32 	%r2075, %r1959, 30;
	shl.b32 	%r9195, %r12992, 8;
	and.b32  	%r9196, %r9195, 7936;
	add.s32 	%r2076, %r9196, %r1;
	shl.b32 	%r9197, %r12992, 11;
	and.b32  	%r9198, %r9197, 63488;
	add.s32 	%r9199, %r3, %r9198;
	ld.shared.u64 	%rd2861, [%r9199];
	setp.eq.s32 	%p2996, %r2076, 0;
	setp.ne.s64 	%p2997, %rd2861, 0;
	or.pred  	%p2998, %p2996, %p2997;
	@%p2998 bra 	$L__BB5_1551;
	add.s32 	%r2077, %r12993, 1;
	mul.wide.u32 	%rd2863, %r12993, 4;
	add.s64 	%rd2864, %rd2, %rd2863;
	st.local.u32 	[%rd2864+24], %r2076;
	mov.u32 	%r12993, %r2077;
$L__BB5_1551:
	setp.ge.u32 	%p2999, %r12993, %r1958;
	mov.u32 	%r12992, %r2075;
	@%p2999 bra 	$L__BB5_1555;
	shl.b32 	%r9200, %r2075, 8;
	and.b32  	%r9201, %r9200, 7936;
	add.s32 	%r2079, %r9201, %r1;
	shl.b32 	%r9202, %r2075, 11;
	and.b32  	%r9203, %r9202, 63488;
	add.s32 	%r9204, %r3, %r9203;
	ld.shared.u64 	%rd2865, [%r9204];
	setp.eq.s32 	%p3000, %r2079, 0;
	setp.ne.s64 	%p3001, %rd2865, 0;
	or.pred  	%p3002, %p3000, %p3001;
	@%p3002 bra 	$L__BB5_1554;
	add.s32 	%r2080, %r12993, 1;
	mul.wide.u32 	%rd2867, %r12993, 4;
	add.s64 	%rd2868, %rd2, %rd2867;
	st.local.u32 	[%rd2868+24], %r2079;
	mov.u32 	%r12993, %r2080;
$L__BB5_1554:
	setp.lt.u32 	%p3003, %r12993, %r1958;
	selp.b32 	%r9205, 32, 31, %p3003;
	add.s32 	%r12992, %r1959, %r9205;
$L__BB5_1555:
	st.local.u32 	[%rd2+4], %r12992;
$L__BB5_1556:
	and.b32  	%r2086, %r1939, 255;
	setp.eq.s32 	%p3004, %r2086, 0;
	mov.b32 	%r13027, 0;
	@%p3004 bra 	$L__BB5_1651;
	ld.local.u32 	%r2087, [%rd2+8];
	add.s32 	%r13026, %r2087, 1;
	shl.b32 	%r9208, %r2087, 8;
	and.b32  	%r9209, %r9208, 7936;
	add.s32 	%r2089, %r9209, %r1;
	shl.b32 	%r9210, %r2087, 10;
	and.b32  	%r9211, %r9210, 31744;
	add.s32 	%r9212, %r4, %r9211;
	ld.shared.u32 	%r9213, [%r9212];
	setp.eq.s32 	%p3005, %r2089, 0;
	setp.ne.s32 	%p3006, %r9213, 0;
	mov.b32 	%r12995, 0;
	or.pred  	%p3007, %p3005, %p3006;
	@%p3007 bra 	$L__BB5_1559;
	st.local.u32 	[%rd2+152], %r2089;
	mov.b32 	%r12995, 1;
$L__BB5_1559:
	setp.ge.u32 	%p3008, %r12995, %r2086;
	mov.b32 	%r13027, 1;
	@%p3008 bra 	$L__BB5_1650;
	add.s32 	%r2091, %r2087, 2;
	shl.b32 	%r9217, %r13026, 8;
	and.b32  	%r9218, %r9217, 7936;
	add.s32 	%r2092, %r9218, %r1;
	shl.b32 	%r9219, %r13026, 10;
	and.b32  	%r9220, %r9219, 31744;
	add.s32 	%r9221, %r4, %r9220;
	ld.shared.u32 	%r9222, [%r9221];
	setp.eq.s32 	%p3009, %r2092, 0;
	setp.ne.s32 	%p3010, %r9222, 0;
	or.pred  	%p3011, %p3009, %p3010;
	mov.u32 	%r13027, %r12995;
	@%p3011 bra 	$L__BB5_1562;
	add.s32 	%r13027, %r12995, 1;
	mul.wide.u32 	%rd2869, %r12995, 4;
	add.s64 	%rd2870, %rd2, %rd2869;
	st.local.u32 	[%rd2870+152], %r2092;
$L__BB5_1562:
	setp.ge.u32 	%p3012, %r13027, %r2086;
	mov.u32 	%r13026, %r2091;
	@%p3012 bra 	$L__BB5_1650;
	add.s32 	%r13026, %r2087, 3;
	shl.b32 	%r9224, %r2091, 8;
	and.b32  	%r9225, %r9224, 7936;
	add.s32 	%r2096, %r9225, %r1;
	shl.b32 	%r9226, %r2091, 10;
	and.b32  	%r9227, %r9226, 31744;
	add.s32 	%r9228, %r4, %r9227;
	ld.shared.u32 	%r9229, [%r9228];
	setp.eq.s32 	%p3013, %r2096, 0;
	setp.ne.s32 	%p3014, %r9229, 0;
	or.pred  	%p3015, %p3013, %p3014;
	@%p3015 bra 	$L__BB5_1565;
	add.s32 	%r2097, %r13027, 1;
	mul.wide.u32 	%rd2871, %r13027, 4;
	add.s64 	%rd2872, %rd2, %rd2871;
	st.local.u32 	[%rd2872+152], %r2096;
	mov.u32 	%r13027, %r2097;
$L__BB5_1565:
	setp.ge.u32 	%p3016, %r13027, %r2086;
	@%p3016 bra 	$L__BB5_1650;
	add.s32 	%r2099, %r2087, 4;
	shl.b32 	%r9231, %r13026, 8;
	and.b32  	%r9232, %r9231, 7936;
	add.s32 	%r2100, %r9232, %r1;
	shl.b32 	%r9233, %r13026, 10;
	and.b32  	%r9234, %r9233, 31744;
	add.s32 	%r9235, %r4, %r9234;
	ld.shared.u32 	%r9236, [%r9235];
	setp.eq.s32 	%p3017, %r2100, 0;
	setp.ne.s32 	%p3018, %r9236, 0;
	or.pred  	%p3019, %p3017, %p3018;
	@%p3019 bra 	$L__BB5_1568;
	add.s32 	%r2101, %r13027, 1;
	mul.wide.u32 	%rd2873, %r13027, 4;
	add.s64 	%rd2874, %rd2, %rd2873;
	st.local.u32 	[%rd2874+152], %r2100;
	mov.u32 	%r13027, %r2101;
$L__BB5_1568:
	setp.ge.u32 	%p3020, %r13027, %r2086;
	mov.u32 	%r13026, %r2099;
	@%p3020 bra 	$L__BB5_1650;
	add.s32 	%r13026, %r2087, 5;
	shl.b32 	%r9238, %r2099, 8;
	and.b32  	%r9239, %r9238, 7936;
	add.s32 	%r2104, %r9239, %r1;
	shl.b32 	%r9240, %r2099, 10;
	and.b32  	%r9241, %r9240, 31744;
	add.s32 	%r9242, %r4, %r9241;
	ld.shared.u32 	%r9243, [%r9242];
	setp.eq.s32 	%p3021, %r2104, 0;
	setp.ne.s32 	%p3022, %r9243, 0;
	or.pred  	%p3023, %p3021, %p3022;
	@%p3023 bra 	$L__BB5_1571;
	add.s32 	%r2105, %r13027, 1;
	mul.wide.u32 	%rd2875, %r13027, 4;
	add.s64 	%rd2876, %rd2, %rd2875;
	st.local.u32 	[%rd2876+152], %r2104;
	mov.u32 	%r13027, %r2105;
$L__BB5_1571:
	setp.ge.u32 	%p3024, %r13027, %r2086;
	@%p3024 bra 	$L__BB5_1650;
	add.s32 	%r2107, %r2087, 6;
	shl.b32 	%r9245, %r13026, 8;
	and.b32  	%r9246, %r9245, 7936;
	add.s32 	%r2108, %r9246, %r1;
	shl.b32 	%r9247, %r13026, 10;
	and.b32  	%r9248, %r9247, 31744;
	add.s32 	%r9249, %r4, %r9248;
	ld.shared.u32 	%r9250, [%r9249];
	setp.eq.s32 	%p3025, %r2108, 0;
	setp.ne.s32 	%p3026, %r9250, 0;
	or.pred  	%p3027, %p3025, %p3026;
	@%p3027 bra 	$L__BB5_1574;
	add.s32 	%r2109, %r13027, 1;
	mul.wide.u32 	%rd2877, %r13027, 4;
	add.s64 	%rd2878, %rd2, %rd2877;
	st.local.u32 	[%rd2878+152], %r2108;
	mov.u32 	%r13027, %r2109;
$L__BB5_1574:
	setp.ge.u32 	%p3028, %r13027, %r2086;
	mov.u32 	%r13026, %r2107;
	@%p3028 bra 	$L__BB5_1650;
	add.s32 	%r13026, %r2087, 7;
	shl.b32 	%r9252, %r2107, 8;
	and.b32  	%r9253, %r9252, 7936;
	add.s32 	%r2112, %r9253, %r1;
	shl.b32 	%r9254, %r2107, 10;
	and.b32  	%r9255, %r9254, 31744;
	add.s32 	%r9256, %r4, %r9255;
	ld.shared.u32 	%r9257, [%r9256];
	setp.eq.s32 	%p3029, %r2112, 0;
	setp.ne.s32 	%p3030, %r9257, 0;
	or.pred  	%p3031, %p3029, %p3030;
	@%p3031 bra 	$L__BB5_1577;
	add.s32 	%r2113, %r13027, 1;
	mul.wide.u32 	%rd2879, %r13027, 4;
	add.s64 	%rd2880, %rd2, %rd2879;
	st.local.u32 	[%rd2880+152], %r2112;
	mov.u32 	%r13027, %r2113;
$L__BB5_1577:
	setp.ge.u32 	%p3032, %r13027, %r2086;
	@%p3032 bra 	$L__BB5_1650;
	add.s32 	%r2115, %r2087, 8;
	shl.b32 	%r9259, %r13026, 8;
	and.b32  	%r9260, %r9259, 7936;
	add.s32 	%r2116, %r9260, %r1;
	shl.b32 	%r9261, %r13026, 10;
	and.b32  	%r9262, %r9261, 31744;
	add.s32 	%r9263, %r4, %r9262;
	ld.shared.u32 	%r9264, [%r9263];
	setp.eq.s32 	%p3033, %r2116, 0;
	setp.ne.s32 	%p3034, %r9264, 0;
	or.pred  	%p3035, %p3033, %p3034;
	@%p3035 bra 	$L__BB5_1580;
	add.s32 	%r2117, %r13027, 1;
	mul.wide.u32 	%rd2881, %r13027, 4;
	add.s64 	%rd2882, %rd2, %rd2881;
	st.local.u32 	[%rd2882+152], %r2116;
	mov.u32 	%r13027, %r2117;
$L__BB5_1580:
	setp.ge.u32 	%p3036, %r13027, %r2086;
	mov.u32 	%r13026, %r2115;
	@%p3036 bra 	$L__BB5_1650;
	add.s32 	%r13026, %r2087, 9;
	shl.b32 	%r9266, %r2115, 8;
	and.b32  	%r9267, %r9266, 7936;
	add.s32 	%r2120, %r9267, %r1;
	shl.b32 	%r9268, %r2115, 10;
	and.b32  	%r9269, %r9268, 31744;
	add.s32 	%r9270, %r4, %r9269;
	ld.shared.u32 	%r9271, [%r9270];
	setp.eq.s32 	%p3037, %r2120, 0;
	setp.ne.s32 	%p3038, %r9271, 0;
	or.pred  	%p3039, %p3037, %p3038;
	@%p3039 bra 	$L__BB5_1583;
	add.s32 	%r2121, %r13027, 1;
	mul.wide.u32 	%rd2883, %r13027, 4;
	add.s64 	%rd2884, %rd2, %rd2883;
	st.local.u32 	[%rd2884+152], %r2120;
	mov.u32 	%r13027, %r2121;
$L__BB5_1583:
	setp.ge.u32 	%p3040, %r13027, %r2086;
	@%p3040 bra 	$L__BB5_1650;
	add.s32 	%r2123, %r2087, 10;
	shl.b32 	%r9273, %r13026, 8;
	and.b32  	%r9274, %r9273, 7936;
	add.s32 	%r2124, %r9274, %r1;
	shl.b32 	%r9275, %r13026, 10;
	and.b32  	%r9276, %r9275, 31744;
	add.s32 	%r9277, %r4, %r9276;
	ld.shared.u32 	%r9278, [%r9277];
	setp.eq.s32 	%p3041, %r2124, 0;
	setp.ne.s32 	%p3042, %r9278, 0;
	or.pred  	%p3043, %p3041, %p3042;
	@%p3043 bra 	$L__BB5_1586;
	add.s32 	%r2125, %r13027, 1;
	mul.wide.u32 	%rd2885, %r13027, 4;
	add.s64 	%rd2886, %rd2, %rd2885;
	st.local.u32 	[%rd2886+152], %r2124;
	mov.u32 	%r13027, %r2125;
$L__BB5_1586:
	setp.ge.u32 	%p3044, %r13027, %r2086;
	mov.u32 	%r13026, %r2123;
	@%p3044 bra 	$L__BB5_1650;
	add.s32 	%r13026, %r2087, 11;
	shl.b32 	%r9280, %r2123, 8;
	and.b32  	%r9281, %r9280, 7936;
	add.s32 	%r2128, %r9281, %r1;
	shl.b32 	%r9282, %r2123, 10;
	and.b32  	%r9283, %r9282, 31744;
	add.s32 	%r9284, %r4, %r9283;
	ld.shared.u32 	%r9285, [%r9284];
	setp.eq.s32 	%p3045, %r2128, 0;
	setp.ne.s32 	%p3046, %r9285, 0;
	or.pred  	%p3047, %p3045, %p3046;
	@%p3047 bra 	$L__BB5_1589;
	add.s32 	%r2129, %r13027, 1;
	mul.wide.u32 	%rd2887, %r13027, 4;
	add.s64 	%rd2888, %rd2, %rd2887;
	st.local.u32 	[%rd2888+152], %r2128;
	mov.u32 	%r13027, %r2129;
$L__BB5_1589:
	setp.ge.u32 	%p3048, %r13027, %r2086;
	@%p3048 bra 	$L__BB5_1650;
	add.s32 	%r2131, %r2087, 12;
	shl.b32 	%r9287, %r13026, 8;
	and.b32  	%r9288, %r9287, 7936;
	add.s32 	%r2132, %r9288, %r1;
	shl.b32 	%r9289, %r13026, 10;
	and.b32  	%r9290, %r9289, 31744;
	add.s32 	%r9291, %r4, %r9290;
	ld.shared.u32 	%r9292, [%r9291];
	setp.eq.s32 	%p3049, %r2132, 0;
	setp.ne.s32 	%p3050, %r9292, 0;
	or.pred  	%p3051, %p3049, %p3050;
	@%p3051 bra 	$L__BB5_1592;
	add.s32 	%r2133, %r13027, 1;
	mul.wide.u32 	%rd2889, %r13027, 4;
	add.s64 	%rd2890, %rd2, %rd2889;
	st.local.u32 	[%rd2890+152], %r2132;
	mov.u32 	%r13027, %r2133;
$L__BB5_1592:
	setp.ge.u32 	%p3052, %r13027, %r2086;
	mov.u32 	%r13026, %r2131;
	@%p3052 bra 	$L__BB5_1650;
	add.s32 	%r13026, %r2087, 13;
	shl.b32 	%r9294, %r2131, 8;
	and.b32  	%r9295, %r9294, 7936;
	add.s32 	%r2136, %r9295, %r1;
	shl.b32 	%r9296, %r2131, 10;
	and.b32  	%r9297, %r9296, 31744;
	add.s32 	%r9298, %r4, %r9297;
	ld.shared.u32 	%r9299, [%r9298];
	setp.eq.s32 	%p3053, %r2136, 0;
	setp.ne.s32 	%p3054, %r9299, 0;
	or.pred  	%p3055, %p3053, %p3054;
	@%p3055 bra 	$L__BB5_1595;
	add.s32 	%r2137, %r13027, 1;
	mul.wide.u32 	%rd2891, %r13027, 4;
	add.s64 	%rd2892, %rd2, %rd2891;
	st.local.u32 	[%rd2892+152], %r2136;
	mov.u32 	%r13027, %r2137;
$L__BB5_1595:
	setp.ge.u32 	%p3056, %r13027, %r2086;
	@%p3056 bra 	$L__BB5_1650;
	add.s32 	%r2139, %r2087, 14;
	shl.b32 	%r9301, %r13026, 8;
	and.b32  	%r9302, %r9301, 7936;
	add.s32 	%r2140, %r9302, %r1;
	shl.b32 	%r9303, %r13026, 10;
	and.b32  	%r9304, %r9303, 31744;
	add.s32 	%r9305, %r4, %r9304;
	ld.shared.u32 	%r9306, [%r9305];
	setp.eq.s32 	%p3057, %r2140, 0;
	setp.ne.s32 	%p3058, %r9306, 0;
	or.pred  	%p3059, %p3057, %p3058;
	@%p3059 bra 	$L__BB5_1598;
	add.s32 	%r2141, %r13027, 1;
	mul.wide.u32 	%rd2893, %r13027, 4;
	add.s64 	%rd2894, %rd2, %rd2893;
	st.local.u32 	[%rd2894+152], %r2140;
	mov.u32 	%r13027, %r2141;
$L__BB5_1598:
	setp.ge.u32 	%p3060, %r13027, %r2086;
	mov.u32 	%r13026, %r2139;
	@%p3060 bra 	$L__BB5_1650;
	add.s32 	%r13026, %r2087, 15;
	shl.b32 	%r9308, %r2139, 8;
	and.b32  	%r9309, %r9308, 7936;
	add.s32 	%r2144, %r9309, %r1;
	shl.b32 	%r9310, %r2139, 10;
	and.b32  	%r9311, %r9310, 31744;
	add.s32 	%r9312, %r4, %r9311;
	ld.shared.u32 	%r9313, [%r9312];
	setp.eq.s32 	%p3061, %r2144, 0;
	setp.ne.s32 	%p3062, %r9313, 0;
	or.pred  	%p3063, %p3061, %p3062;
	@%p3063 bra 	$L__BB5_1601;
	add.s32 	%r2145, %r13027, 1;
	mul.wide.u32 	%rd2895, %r13027, 4;
	add.s64 	%rd2896, %rd2, %rd2895;
	st.local.u32 	[%rd2896+152], %r2144;
	mov.u32 	%r13027, %r2145;
$L__BB5_1601:
	setp.ge.u32 	%p3064, %r13027, %r2086;
	@%p3064 bra 	$L__BB5_1650;
	add.s32 	%r2147, %r2087, 16;
	shl.b32 	%r9315, %r13026, 8;
	and.b32  	%r9316, %r9315, 7936;
	add.s32 	%r2148, %r9316, %r1;
	shl.b32 	%r9317, %r13026, 10;
	and.b32  	%r9318, %r9317, 31744;
	add.s32 	%r9319, %r4, %r9318;
	ld.shared.u32 	%r9320, [%r9319];
	setp.eq.s32 	%p3065, %r2148, 0;
	setp.ne.s32 	%p3066, %r9320, 0;
	or.pred  	%p3067, %p3065, %p3066;
	@%p3067 bra 	$L__BB5_1604;
	add.s32 	%r2149, %r13027, 1;
	mul.wide.u32 	%rd2897, %r13027, 4;
	add.s64 	%rd2898, %rd2, %rd2897;
	st.local.u32 	[%rd2898+152], %r2148;
	mov.u32 	%r13027, %r2149;
$L__BB5_1604:
	setp.ge.u32 	%p3068, %r13027, %r2086;
	mov.u32 	%r13026, %r2147;
	@%p3068 bra 	$L__BB5_1650;
	add.s32 	%r13026, %r2087, 17;
	shl.b32 	%r9322, %r2147, 8;
	and.b32  	%r9323, %r9322, 7936;
	add.s32 	%r2152, %r9323, %r1;
	shl.b32 	%r9324, %r2147, 10;
	and.b32  	%r9325, %r9324, 31744;
	add.s32 	%r9326, %r4, %r9325;
	ld.shared.u32 	%r9327, [%r9326];
	setp.eq.s32 	%p3069, %r2152, 0;
	setp.ne.s32 	%p3070, %r9327, 0;
	or.pred  	%p3071, %p3069, %p3070;
	@%p3071 bra 	$L__BB5_1607;
	add.s32 	%r2153, %r13027, 1;
	mul.wide.u32 	%rd2899, %r13027, 4;
	add.s64 	%rd2900, %rd2, %rd2899;
	st.local.u32 	[%rd2900+152], %r2152;
	mov.u32 	%r13027, %r2153;
$L__BB5_1607:
	setp.ge.u32 	%p3072, %r13027, %r2086;
	@%p3072 bra 	$L__BB5_1650;
	add.s32 	%r2155, %r2087, 18;
	shl.b32 	%r9329, %r13026, 8;
	and.b32  	%r9330, %r9329, 7936;
	add.s32 	%r2156, %r9330, %r1;
	shl.b32 	%r9331, %r13026, 10;
	and.b32  	%r9332, %r9331, 31744;
	add.s32 	%r9333, %r4, %r9332;
	ld.shared.u32 	%r9334, [%r9333];
	setp.eq.s32 	%p3073, %r2156, 0;
	setp.ne.s32 	%p3074, %r9334, 0;
	or.pred  	%p3075, %p3073, %p3074;
	@%p3075 bra 	$L__BB5_1610;
	add.s32 	%r2157, %r13027, 1;
	mul.wide.u32 	%rd2901, %r13027, 4;
	add.s64 	%rd2902, %rd2, %rd2901;
	st.local.u32 	[%rd2902+152], %r2156;
	mov.u32 	%r13027, %r2157;
$L__BB5_1610:
	setp.ge.u32 	%p3076, %r13027, %r2086;
	mov.u32 	%r13026, %r2155;
	@%p3076 bra 	$L__BB5_1650;
	add.s32 	%r13026, %r2087, 19;
	shl.b32 	%r9336, %r2155, 8;
	and.b32  	%r9337, %r9336, 7936;
	add.s32 	%r2160, %r9337, %r1;
	shl.b32 	%r9338, %r2155, 10;
	and.b32  	%r9339, %r9338, 31744;
	add.s32 	%r9340, %r4, %r9339;
	ld.shared.u32 	%r9341, [%r9340];
	setp.eq.s32 	%p3077, %r2160, 0;
	setp.ne.s32 	%p3078, %r9341, 0;
	or.pred  	%p3079, %p3077, %p3078;
	@%p3079 bra 	$L__BB5_1613;
	add.s32 	%r2161, %r13027, 1;
	mul.wide.u32 	%rd2903, %r13027, 4;
	add.s64 	%rd2904, %rd2, %rd2903;
	st.local.u32 	[%rd2904+152], %r2160;
	mov.u32 	%r13027, %r2161;
$L__BB5_1613:
	setp.ge.u32 	%p3080, %r13027, %r2086;
	@%p3080 bra 	$L__BB5_1650;
	add.s32 	%r2163, %r2087, 20;
	shl.b32 	%r9343, %r13026, 8;
	and.b32  	%r9344, %r9343, 7936;
	add.s32 	%r2164, %r9344, %r1;
	shl.b32 	%r9345, %r13026, 10;
	and.b32  	%r9346, %r9345, 31744;
	add.s32 	%r9347, %r4, %r9346;
	ld.shared.u32 	%r9348, [%r9347];
	setp.eq.s32 	%p3081, %r2164, 0;
	setp.ne.s32 	%p3082, %r9348, 0;
	or.pred  	%p3083, %p3081, %p3082;
	@%p3083 bra 	$L__BB5_1616;
	add.s32 	%r2165, %r13027, 1;
	mul.wide.u32 	%rd2905, %r13027, 4;
	add.s64 	%rd2906, %rd2, %rd2905;
	st.local.u32 	[%rd2906+152], %r2164;
	mov.u32 	%r13027, %r2165;
$L__BB5_1616:
	setp.ge.u32 	%p3084, %r13027, %r2086;
	mov.u32 	%r13026, %r2163;
	@%p3084 bra 	$L__BB5_1650;
	add.s32 	%r13026, %r2087, 21;
	shl.b32 	%r9350, %r2163, 8;
	and.b32  	%r9351, %r9350, 7936;
	add.s32 	%r2168, %r9351, %r1;
	shl.b32 	%r9352, %r2163, 10;
	and.b32  	%r9353, %r9352, 31744;
	add.s32 	%r9354, %r4, %r9353;
	ld.shared.u32 	%r9355, [%r9354];
	setp.eq.s32 	%p3085, %r2168, 0;
	setp.ne.s32 	%p3086, %r9355, 0;
	or.pred  	%p3087, %p3085, %p3086;
	@%p3087 bra 	$L__BB5_1619;
	add.s32 	%r2169, %r13027, 1;
	mul.wide.u32 	%rd2907, %r13027, 4;
	add.s64 	%rd2908, %rd2, %rd2907;
	st.local.u32 	[%rd2908+152], %r2168;
	mov.u32 	%r13027, %r2169;
$L__BB5_1619:
	setp.ge.u32 	%p3088, %r13027, %r2086;
	@%p3088 bra 	$L__BB5_1650;
	add.s32 	%r2171, %r2087, 22;
	shl.b32 	%r9357, %r13026, 8;
	and.b32  	%r9358, %r9357, 7936;
	add.s32 	%r2172, %r9358, %r1;
	shl.b32 	%r9359, %r13026, 10;
	and.b32  	%r9360, %r9359, 31744;
	add.s32 	%r9361, %r4, %r9360;
	ld.shared.u32 	%r9362, [%r9361];
	setp.eq.s32 	%p3089, %r2172, 0;
	setp.ne.s32 	%p3090, %r9362, 0;
	or.pred  	%p3091, %p3089, %p3090;
	@%p3091 bra 	$L__BB5_1622;
	add.s32 	%r2173, %r13027, 1;
	mul.wide.u32 	%rd2909, %r13027, 4;
	add.s64 	%rd2910, %rd2, %rd2909;
	st.local.u32 	[%rd2910+152], %r2172;
	mov.u32 	%r13027, %r2173;
$L__BB5_1622:
	setp.ge.u32 	%p3092, %r13027, %r2086;
	mov.u32 	%r13026, %r2171;
	@%p3092 bra 	$L__BB5_1650;
	add.s32 	%r13026, %r2087, 23;
	shl.b32 	%r9364, %r2171, 8;
	and.b32  	%r9365, %r9364, 7936;
	add.s32 	%r2176, %r9365, %r1;
	shl.b32 	%r9366, %r2171, 10;
	and.b32  	%r9367, %r9366, 31744;
	add.s32 	%r9368, %r4, %r9367;
	ld.shared.u32 	%r9369, [%r9368];
	setp.eq.s32 	%p3093, %r2176, 0;
	setp.ne.s32 	%p3094, %r9369, 0;
	or.pred  	%p3095, %p3093, %p3094;
	@%p3095 bra 	$L__BB5_1625;
	add.s32 	%r2177, %r13027, 1;
	mul.wide.u32 	%rd2911, %r13027, 4;
	add.s64 	%rd2912, %rd2, %rd2911;
	st.local.u32 	[%rd2912+152], %r2176;
	mov.u32 	%r13027, %r2177;
$L__BB5_1625:
	setp.ge.u32 	%p3096, %r13027, %r2086;
	@%p3096 bra 	$L__BB5_1650;
	add.s32 	%r2179, %r2087, 24;
	shl.b32 	%r9371, %r13026, 8;
	and.b32  	%r9372, %r9371, 7936;
	add.s32 	%r2180, %r9372, %r1;
	shl.b32 	%r9373, %r13026, 10;
	and.b32  	%r9374, %r9373, 31744;
	add.s32 	%r9375, %r4, %r9374;
	ld.shared.u32 	%r9376, [%r9375];
	setp.eq.s32 	%p3097, %r2180, 0;
	setp.ne.s32 	%p3098, %r9376, 0;
	or.pred  	%p3099, %p3097, %p3098;
	@%p3099 bra 	$L__BB5_1628;
	add.s32 	%r2181, %r13027, 1;
	mul.wide.u32 	%rd2913, %r13027, 4;
	add.s64 	%rd2914, %rd2, %rd2913;
	st.local.u32 	[%rd2914+152], %r2180;
	mov.u32 	%r13027, %r2181;
$L__BB5_1628:
	setp.ge.u32 	%p3100, %r13027, %r2086;
	mov.u32 	%r13026, %r2179;
	@%p3100 bra 	$L__BB5_1650;
	add.s32 	%r13026, %r2087, 25;
	shl.b32 	%r9378, %r2179, 8;
	and.b32  	%r9379, %r9378, 7936;
	add.s32 	%r2184, %r9379, %r1;
	shl.b32 	%r9380, %r2179, 10;
	and.b32  	%r9381, %r9380, 31744;
	add.s32 	%r9382, %r4, %r9381;
	ld.shared.u32 	%r9383, [%r9382];
	setp.eq.s32 	%p3101, %r2184, 0;
	setp.ne.s32 	%p3102, %r9383, 0;
	or.pred  	%p3103, %p3101, %p3102;
	@%p3103 bra 	$L__BB5_1631;
	add.s32 	%r2185, %r13027, 1;
	mul.wide.u32 	%rd2915, %r13027, 4;
	add.s64 	%rd2916, %rd2, %rd2915;
	st.local.u32 	[%rd2916+152], %r2184;
	mov.u32 	%r13027, %r2185;
$L__BB5_1631:
	setp.ge.u32 	%p3104, %r13027, %r2086;
	@%p3104 bra 	$L__BB5_1650;
	add.s32 	%r2187, %r2087, 26;
	shl.b32 	%r9385, %r13026, 8;
	and.b32  	%r9386, %r9385, 7936;
	add.s32 	%r2188, %r9386, %r1;
	shl.b32 	%r9387, %r13026, 10;
	and.b32  	%r9388, %r9387, 31744;
	add.s32 	%r9389, %r4, %r9388;
	ld.shared.u32 	%r9390, [%r9389];
	setp.eq.s32 	%p3105, %r2188, 0;
	setp.ne.s32 	%p3106, %r9390, 0;
	or.pred  	%p3107, %p3105, %p3106;
	@%p3107 bra 	$L__BB5_1634;
	add.s32 	%r2189, %r13027, 1;
	mul.wide.u32 	%rd2917, %r13027, 4;
	add.s64 	%rd2918, %rd2, %rd2917;
	st.local.u32 	[%rd2918+152], %r2188;
	mov.u32 	%r13027, %r2189;
$L__BB5_1634:
	setp.ge.u32 	%p3108, %r13027, %r2086;
	mov.u32 	%r13026, %r2187;
	@%p3108 bra 	$L__BB5_1650;
	add.s32 	%r13026, %r2087, 27;
	shl.b32 	%r9392, %r2187, 8;
	and.b32  	%r9393, %r9392, 7936;
	add.s32 	%r2192, %r9393, %r1;
	shl.b32 	%r9394, %r2187, 10;
	and.b32  	%r9395, %r9394, 31744;
	add.s32 	%r9396, %r4, %r9395;
	ld.shared.u32 	%r9397, [%r9396];
	setp.eq.s32 	%p3109, %r2192, 0;
	setp.ne.s32 	%p3110, %r9397, 0;
	or.pred  	%p3111, %p3109, %p3110;
	@%p3111 bra 	$L__BB5_1637;
	add.s32 	%r2193, %r13027, 1;
	mul.wide.u32 	%rd2919, %r13027, 4;
	add.s64 	%rd2920, %rd2, %rd2919;
	st.local.u32 	[%rd2920+152], %r2192;
	mov.u32 	%r13027, %r2193;
$L__BB5_1637:
	setp.ge.u32 	%p3112, %r13027, %r2086;
	@%p3112 bra 	$L__BB5_1650;
	add.s32 	%r2195, %r2087, 28;
	shl.b32 	%r9399, %r13026, 8;
	and.b32  	%r9400, %r9399, 7936;
	add.s32 	%r2196, %r9400, %r1;
	shl.b32 	%r9401, %r13026, 10;
	and.b32  	%r9402, %r9401, 31744;
	add.s32 	%r9403, %r4, %r9402;
	ld.shared.u32 	%r9404, [%r9403];
	setp.eq.s32 	%p3113, %r2196, 0;
	setp.ne.s32 	%p3114, %r9404, 0;
	or.pred  	%p3115, %p3113, %p3114;
	@%p3115 bra 	$L__BB5_1640;
	add.s32 	%r2197, %r13027, 1;
	mul.wide.u32 	%rd2921, %r13027, 4;
	add.s64 	%rd2922, %rd2, %rd2921;
	st.local.u32 	[%rd2922+152], %r2196;
	mov.u32 	%r13027, %r2197;
$L__BB5_1640:
	setp.ge.u32 	%p3116, %r13027, %r2086;
	mov.u32 	%r13026, %r2195;
	@%p3116 bra 	$L__BB5_1650;
	add.s32 	%r13026, %r2087, 29;
	shl.b32 	%r9406, %r2195, 8;
	and.b32  	%r9407, %r9406, 7936;
	add.s32 	%r2200, %r9407, %r1;
	shl.b32 	%r9408, %r2195, 10;
	and.b32  	%r9409, %r9408, 31744;
	add.s32 	%r9410, %r4, %r9409;
	ld.shared.u32 	%r9411, [%r9410];
	setp.eq.s32 	%p3117, %r2200, 0;
	setp.ne.s32 	%p3118, %r9411, 0;
	or.pred  	%p3119, %p3117, %p3118;
	@%p3119 bra 	$L__BB5_1643;
	add.s32 	%r2201, %r13027, 1;
	mul.wide.u32 	%rd2923, %r13027, 4;
	add.s64 	%rd2924, %rd2, %rd2923;
	st.local.u32 	[%rd2924+152], %r2200;
	mov.u32 	%r13027, %r2201;
$L__BB5_1643:
	setp.ge.u32 	%p3120, %r13027, %r2086;
	@%p3120 bra 	$L__BB5_1650;
	add.s32 	%r2203, %r2087, 30;
	shl.b32 	%r9413, %r13026, 8;
	and.b32  	%r9414, %r9413, 7936;
	add.s32 	%r2204, %r9414, %r1;
	shl.b32 	%r9415, %r13026, 10;
	and.b32  	%r9416, %r9415, 31744;
	add.s32 	%r9417, %r4, %r9416;
	ld.shared.u32 	%r9418, [%r9417];
	setp.eq.s32 	%p3121, %r2204, 0;
	setp.ne.s32 	%p3122, %r9418, 0;
	or.pred  	%p3123, %p3121, %p3122;
	@%p3123 bra 	$L__BB5_1646;
	add.s32 	%r2205, %r13027, 1;
	mul.wide.u32 	%rd2925, %r13027, 4;
	add.s64 	%rd2926, %rd2, %rd2925;
	st.local.u32 	[%rd2926+152], %r2204;
	mov.u32 	%r13027, %r2205;
$L__BB5_1646:
	setp.ge.u32 	%p3124, %r13027, %r2086;
	mov.u32 	%r13026, %r2203;
	@%p3124 bra 	$L__BB5_1650;
	shl.b32 	%r9420, %r2203, 8;
	and.b32  	%r9421, %r9420, 7936;
	add.s32 	%r2207, %r9421, %r1;
	shl.b32 	%r9422, %r2203, 10;
	and.b32  	%r9423, %r9422, 31744;
	add.s32 	%r9424, %r4, %r9423;
	ld.shared.u32 	%r9425, [%r9424];
	setp.eq.s32 	%p3125, %r2207, 0;
	setp.ne.s32 	%p3126, %r9425, 0;
	or.pred  	%p3127, %p3125, %p3126;
	@%p3127 bra 	$L__BB5_1649;
	add.s32 	%r2208, %r13027, 1;
	mul.wide.u32 	%rd2927, %r13027, 4;
	add.s64 	%rd2928, %rd2, %rd2927;
	st.local.u32 	[%rd2928+152], %r2207;
	mov.u32 	%r13027, %r2208;
$L__BB5_1649:
	setp.lt.u32 	%p3128, %r13027, %r2086;
	selp.b32 	%r9427, 32, 31, %p3128;
	add.s32 	%r13026, %r2087, %r9427;
$L__BB5_1650:
	st.local.u32 	[%rd2+8], %r13026;
$L__BB5_1651:
	add.s32 	%r9428, %r1937, 1;
	and.b32  	%r9429, %r9428, 255;
	setp.lt.u32 	%p3129, %r1940, %r9429;
	and.b32  	%r9430, %r1938, 255;
	setp.lt.u32 	%p3130, %r12993, %r9430;
	or.pred  	%p3131, %p3129, %p3130;
	and.b32  	%r9431, %r1939, 255;
	setp.lt.u32 	%p3132, %r13027, %r9431;
	or.pred  	%p3133, %p3131, %p3132;
	@%p3133 bra 	$L__BB5_2505;
	ld.global.u32 	%r13031, [%rd141+44];
	setp.eq.s32 	%p3134, %r13031, 0;
	@%p3134 bra 	$L__BB5_1656;
	mov.b32 	%r13032, 0;
$L__BB5_1654:
	mul.wide.u32 	%rd2929, %r13032, 4;
	add.s64 	%rd2930, %rd2, %rd2929;
	ld.local.u32 	%r2221, [%rd2930+152];
	setp.gt.u32 	%p3135, %r2221, 8191;
	@%p3135 bra 	$L__BB5_1660;
	add.s32 	%r13411, %r13411, 1;
	shl.b32 	%r9434, %r2221, 2;
	mov.u32 	%r9435, shared_mem;
	add.s32 	%r9436, %r9435, %r9434;
	atom.shared.exch.b32 	%r9437, [%r9436+65536], -1;
	bra.uni 	$L__BB5_1661;
$L__BB5_1656:
	ld.global.u32 	%r13037, [%rd141+40];
	setp.eq.s32 	%p3137, %r13037, 0;
	@%p3137 bra 	$L__BB5_1662;
	mov.b32 	%r13038, 0;
$L__BB5_1658:
	mul.wide.u32 	%rd2933, %r13038, 4;
	add.s64 	%rd2934, %rd2, %rd2933;
	ld.local.u32 	%r2233, [%rd2934+24];
	mul.wide.u32 	%rd2935, %r13038, 8;
	add.s64 	%rd2936, %rd141, %rd2935;
	ld.global.u64 	%rd151, [%rd2936+312];
	cvt.u32.u64 	%r2234, %rd151;
	shr.u32 	%r13040, %r2234, 3;
	and.b64  	%rd2937, %rd151, 4;
	setp.eq.s64 	%p3138, %rd2937, 0;
	@%p3138 bra 	$L__BB5_1666;
	mul.wide.u32 	%rd2938, %r13040, 4;
	add.s64 	%rd2939, %rd2, %rd2938;
	ld.local.u32 	%r13040, [%rd2939+24];
	bra.uni 	$L__BB5_1668;
$L__BB5_1660:
	mul.wide.u32 	%rd2931, %r2221, 4;
	add.s64 	%rd2932, %rd4, %rd2931;
	atom.global.exch.b32 	%r9433, [%rd2932], -1;
	ld.global.u32 	%r13031, [%rd141+44];
$L__BB5_1661:
	add.s32 	%r13032, %r13032, 1;
	setp.lt.u32 	%p3136, %r13032, %r13031;
	@%p3136 bra 	$L__BB5_1654;
	bra.uni 	$L__BB5_1656;
$L__BB5_1662:
	ld.global.u32 	%r9448, [%rd141+36];
	setp.eq.s32 	%p3144, %r9448, 0;
	@%p3144 bra 	$L__BB5_1705;
	ld.local.u32 	%r13066, [%rd2+280];
	ld.local.u32 	%r13065, [%rd2+2340];
	mov.b32 	%r13046, 0;
$L__BB5_1664:
	mul.wide.u32 	%rd2956, %r13046, 8;
	add.s64 	%rd2957, %rd141, %rd2956;
	ld.global.u64 	%rd154, [%rd2957+56];
	cvt.u32.u64 	%r2253, %rd154;
	shr.u32 	%r13048, %r2253, 3;
	and.b64  	%rd2958, %rd154, 4;
	setp.eq.s64 	%p3145, %rd2958, 0;
	@%p3145 bra 	$L__BB5_1676;
	mul.wide.u32 	%rd2959, %r13048, 4;
	add.s64 	%rd2960, %rd2, %rd2959;
	ld.local.u32 	%r13048, [%rd2960+24];
	bra.uni 	$L__BB5_1678;
$L__BB5_1666:
	and.b64  	%rd2940, %rd151, 3;
	setp.ne.s64 	%p3139, %rd2940, 0;
	@%p3139 bra 	$L__BB5_1668;
	mul.wide.u32 	%rd2941, %r13040, 4;
	add.s64 	%rd2942, %rd2, %rd2941;
	ld.local.u32 	%r13040, [%rd2942+152];
$L__BB5_1668:
	shl.b32 	%r9439, %r13040, 3;
	and.b32  	%r9440, %r2234, 7;
	or.b32  	%r2239, %r9439, %r9440;
	shr.u64 	%rd152, %rd151, 35;
	and.b64  	%rd2943, %rd151, 17179869184;
	setp.eq.s64 	%p3140, %rd2943, 0;
	@%p3140 bra 	$L__BB5_1670;
	shl.b64 	%rd2944, %rd152, 2;
	add.s64 	%rd2945, %rd2, %rd2944;
	ld.local.u32 	%r13041, [%rd2945+24];
	bra.uni 	$L__BB5_1672;
$L__BB5_1670:
	cvt.u32.u64 	%r13041, %rd152;
	and.b64  	%rd2946, %rd151, 12884901888;
	setp.ne.s64 	%p3141, %rd2946, 0;
	@%p3141 bra 	$L__BB5_1672;
	shl.b64 	%rd2947, %rd152, 2;
	add.s64 	%rd2948, %rd2, %rd2947;
	ld.local.u32 	%r13041, [%rd2948+152];
$L__BB5_1672:
	shl.b32 	%r9441, %r13041, 3;
	{ .reg .b32 tmp; mov.b64 {tmp, %r9442}, %rd151; }
	and.b32  	%r9443, %r9442, 7;
	or.b32  	%r9444, %r9441, %r9443;
	cvt.u64.u32 	%rd2949, %r9444;
	shl.b64 	%rd2950, %rd2949, 32;
	cvt.u64.u32 	%rd2951, %r2239;
	or.b64  	%rd153, %rd2950, %rd2951;
	setp.gt.u32 	%p3142, %r2233, 8191;
	@%p3142 bra 	$L__BB5_1674;
	add.s32 	%r13412, %r13412, 1;
	shl.b32 	%r9445, %r2233, 3;
	mov.u32 	%r9446, shared_mem;
	add.s32 	%r9447, %r9446, %r9445;
	atom.shared.exch.b64 	%rd2955, [%r9447], %rd153;
	bra.uni 	$L__BB5_1675;
$L__BB5_1674:
	mul.wide.u32 	%rd2952, %r2233, 8;
	add.s64 	%rd2953, %rd1, %rd2952;
	atom.global.exch.b64 	%rd2954, [%rd2953+268435464], %rd153;
	ld.global.u32 	%r13037, [%rd141+40];
$L__BB5_1675:
	add.s32 	%r13038, %r13038, 1;
	setp.lt.u32 	%p3143, %r13038, %r13037;
	@%p3143 bra 	$L__BB5_1658;
	bra.uni 	$L__BB5_1662;
$L__BB5_1676:
	and.b64  	%rd2961, %rd154, 3;
	setp.ne.s64 	%p3146, %rd2961, 0;
	@%p3146 bra 	$L__BB5_1678;
	mul.wide.u32 	%rd2962, %r13048, 4;
	add.s64 	%rd2963, %rd2, %rd2962;
	ld.local.u32 	%r13048, [%rd2963+152];
$L__BB5_1678:
	shl.b32 	%r2258, %r13048, 3;
	shr.u64 	%rd155, %rd154, 35;
	and.b64  	%rd2964, %rd154, 17179869184;
	setp.eq.s64 	%p3147, %rd2964, 0;
	@%p3147 bra 	$L__BB5_1680;
	shl.b64 	%rd2965, %rd155, 2;
	add.s64 	%rd2966, %rd2, %rd2965;
	ld.local.u32 	%r13049, [%rd2966+24];
	bra.uni 	$L__BB5_1682;
$L__BB5_1680:
	cvt.u32.u64 	%r13049, %rd155;
	and.b64  	%rd2967, %rd154, 12884901888;
	setp.ne.s64 	%p3148, %rd2967, 0;
	@%p3148 bra 	$L__BB5_1682;
	shl.b64 	%rd2968, %rd155, 2;
	add.s64 	%rd2969, %rd2, %rd2968;
	ld.local.u32 	%r13049, [%rd2969+152];
$L__BB5_1682:
	and.b32  	%r9450, %r2253, 7;
	add.s32 	%r9451, %r2258, %r9450;
	{ .reg .b32 tmp; mov.b64 {tmp, %r9452}, %rd154; }
	and.b32  	%r9453, %r9452, 7;
	shl.b32 	%r9454, %r13049, 3;
	or.b32  	%r9455, %r9454, %r9453;
	setp.ne.s32 	%p3149, %r9450, 0;
	setp.eq.s32 	%p3150, %r9453, 0;
	and.pred  	%p3151, %p3149, %p3150;
	selp.b32 	%r13054, %r9455, %r9451, %p3151;
	selp.b32 	%r13056, %r9451, %r9455, %p3151;
	and.b32  	%r9456, %r13054, 7;
	setp.ne.s32 	%p3152, %r9456, 0;
	@%p3152 bra 	$L__BB5_1687;
$L__BB5_1683:
	and.b32  	%r9457, %r13056, 7;
	setp.ne.s32 	%p3153, %r9457, 0;
	@%p3153 bra 	$L__BB5_1692;
$L__BB5_1684:
	shr.u32 	%r2275, %r13056, 3;
	setp.gt.u32 	%p3154, %r13056, 65535;
	@%p3154 bra 	$L__BB5_1689;
	shl.b32 	%r9459, %r2275, 2;
	mov.u32 	%r9460, shared_mem;
	add.s32 	%r9461, %r9460, %r9459;
	add.s32 	%r2276, %r9461, 65536;
	atom.shared.exch.b32 	%r2277, [%r9461+65536], -1;
	setp.eq.s32 	%p3156, %r2277, -1;
	@%p3156 bra 	$L__BB5_1692;
	add.s32 	%r13411, %r13411, -1;
	atom.shared.exch.b32 	%r9462, [%r2276], 0;
	mov.u32 	%r13056, %r2277;
	bra.uni 	$L__BB5_1691;
$L__BB5_1687:
	cvt.u64.u32 	%rd2979, %r13056;
	shl.b64 	%rd2980, %rd2979, 32;
	cvt.u64.u32 	%rd2981, %r13054;
	or.b64  	%rd156, %rd2980, %rd2981;
	mul.wide.u32 	%rd2982, %r13054, 8;
	and.b32  	%r9475, %r13056, 7;
	cvt.u64.u32 	%rd2983, %r9475;
	mov.b64 	%rd2984, 56;
	cvt.u32.u64 	%r9476, %rd2984;
	cvt.u32.u64 	%r9477, %rd2982;
	and.b32  	%r9478, %r9477, %r9476;
	cvt.u32.u64 	%r9479, %rd2983;
	or.b32  	%r9480, %r9478, %r9479;
	mov.b64 	%rd2985, 9130730411292422402;
	shr.u64 	%rd2986, %rd2985, %r9480;
	mov.b64 	%rd2987, 1736168554312260608;
	shr.u64 	%rd2988, %rd2987, %r9480;
	mov.b64 	%rd2989, -506390041275138048;
	shr.u64 	%rd2990, %rd2989, %r9480;
	shl.b64 	%rd2991, %rd2990, 2;
	cvt.u32.u64 	%r9481, %rd2988;
	mov.b64 	%rd2992, 2;
	cvt.u32.u64 	%r9482, %rd2992;
	and.b32  	%r9483, %r9481, %r9482;
	cvt.u32.u64 	%r9484, %rd2986;
	mov.b64 	%rd2993, 1;
	cvt.u32.u64 	%r9485, %rd2993;
	and.b32  	%r9486, %r9484, %r9485;
	or.b32  	%r9487, %r9486, %r9483;
	cvt.u32.u64 	%r9488, %rd2991;
	mov.b64 	%rd2994, 4;
	cvt.u32.u64 	%r9489, %rd2994;
	and.b32  	%r9490, %r9488, %r9489;
	or.b32  	%r9491, %r9487, %r9490;
	mov.b16 	%rs177, 1;
	shl.b16 	%rs178, %rs177, %r9491;
	and.b16  	%rs179, %rs178, 29;
	setp.eq.s16 	%p3173, %rs179, 0;
	@%p3173 bra 	$L__BB5_1703;
	add.s32 	%r2271, %r13066, 1;
	st.local.u32 	[%rd2+280], %r2271;
	shl.b32 	%r9492, %r13066, 3;
	cvt.u64.u32 	%rd2995, %r9492;
	and.b64  	%rd2996, %rd2995, 2040;
	add.s64 	%rd2997, %rd2, %rd2996;
	st.local.u64 	[%rd2997+288], %rd156;
	mov.u32 	%r13066, %r2271;
	bra.uni 	$L__BB5_1704;
$L__BB5_1689:
	mul.wide.u32 	%rd2970, %r2275, 4;
	add.s64 	%rd157, %rd4, %rd2970;
	atom.global.exch.b32 	%r2278, [%rd157], -1;
	setp.eq.s32 	%p3155, %r2278, -1;
	@%p3155 bra 	$L__BB5_1692;
	atom.global.exch.b32 	%r9458, [%rd157], 0;
	mov.u32 	%r13056, %r2278;
$L__BB5_1691:
	and.b32  	%r9463, %r13056, 7;
	setp.eq.s32 	%p3157, %r9463, 0;
	@%p3157 bra 	$L__BB5_1684;
$L__BB5_1692:
	setp.lt.u32 	%p3158, %r13054, 65529;
	@%p3158 bra 	$L__BB5_1697;
	and.b32  	%r2284, %r13056, 4;
	setp.eq.s32 	%p3159, %r2284, 0;
	and.b32  	%r9464, %r13056, 3;
	setp.ne.s32 	%p3160, %r9464, 0;
	and.pred  	%p3161, %p3159, %p3160;
	setp.gt.u32 	%p3162, %r13056, 65535;
	or.pred  	%p3163, %p3162, %p3161;
	@%p3163 bra 	$L__BB5_1697;
	and.b32  	%r9465, %r13056, 7;
	setp.eq.s32 	%p3164, %r9465, 0;
	mov.u32 	%r13063, %r13056;
	mov.u32 	%r13064, %r13054;
	@%p3164 bra 	$L__BB5_1702;
	@%p3159 bra 	$L__BB5_1697;
	cvt.u64.u32 	%rd2971, %r13056;
	shl.b64 	%rd2972, %rd2971, 32;
	cvt.u64.u32 	%rd2973, %r13054;
	or.b64  	%rd2974, %rd2972, %rd2973;
	add.s32 	%r2285, %r13066, 1;
	st.local.u32 	[%rd2+280], %r2285;
	shl.b32 	%r9466, %r13066, 3;
	cvt.u64.u32 	%rd2975, %r9466;
	and.b64  	%rd2976, %rd2975, 2040;
	add.s64 	%rd2977, %rd2, %rd2976;
	st.local.u64 	[%rd2977+288], %rd2974;
	mov.u32 	%r13066, %r2285;
	bra.uni 	$L__BB5_1704;
$L__BB5_1697:
	shr.u32 	%r2286, %r13054, 3;
	setp.gt.u32 	%p3166, %r13054, 65535;
	@%p3166 bra 	$L__BB5_1700;
	shl.b32 	%r9468, %r2286, 2;
	mov.u32 	%r9469, shared_mem;
	add.s32 	%r9470, %r9469, %r9468;
	add.s32 	%r2287, %r9470, 65536;
	atom.shared.exch.b32 	%r13063, [%r9470+65536], %r13056;
	setp.eq.s32 	%p3168, %r13063, -1;
	@%p3168 bra 	$L__BB5_1704;
	add.s32 	%r13411, %r13411, -1;
	atom.shared.exch.b32 	%r9471, [%r2287], 0;
	mov.u32 	%r13064, %r13056;
	bra.uni 	$L__BB5_1702;
$L__BB5_1700:
	mul.wide.u32 	%rd2978, %r2286, 4;
	add.s64 	%rd158, %rd4, %rd2978;
	atom.global.exch.b32 	%r13063, [%rd158], %r13056;
	setp.eq.s32 	%p3167, %r13063, -1;
	@%p3167 bra 	$L__BB5_1704;
	atom.global.exch.b32 	%r9467, [%rd158], 0;
	mov.u32 	%r13064, %r13056;
$L__BB5_1702:
	and.b32  	%r9472, %r13063, 7;
	setp.ne.s32 	%p3169, %r9472, 0;
	and.b32  	%r9473, %r13064, 7;
	setp.eq.s32 	%p3170, %r9473, 0;
	and.pred  	%p3171, %p3169, %p3170;
	selp.b32 	%r13054, %r13064, %r13063, %p3171;
	selp.b32 	%r13056, %r13063, %r13064, %p3171;
	and.b32  	%r9474, %r13054, 7;
	setp.eq.s32 	%p3172, %r9474, 0;
	@%p3172 bra 	$L__BB5_1683;
	bra.uni 	$L__BB5_1687;
$L__BB5_1703:
	add.s32 	%r2272, %r13065, 1;
	st.local.u32 	[%rd2+2340], %r2272;
	shl.b32 	%r9493, %r13065, 3;
	cvt.u64.u32 	%rd2998, %r9493;
	and.b64  	%rd2999, %rd2998, 2040;
	add.s64 	%rd3000, %rd2, %rd2999;
	st.local.u64 	[%rd3000+2344], %rd156;
	mov.u32 	%r13065, %r2272;
$L__BB5_1704:
	add.s32 	%r13046, %r13046, 1;
	ld.global.u32 	%r9494, [%rd141+36];
	setp.lt.u32 	%p3174, %r13046, %r9494;
	@%p3174 bra 	$L__BB5_1664;
$L__BB5_1705:
	ld.global.u32 	%r2301, [%rd141+48];
	shr.u32 	%r13069, %r2301, 3;
	and.b32  	%r9495, %r2301, 4;
	setp.eq.s32 	%p3175, %r9495, 0;
	@%p3175 bra 	$L__BB5_1707;
	mul.wide.u32 	%rd3001, %r13069, 4;
	add.s64 	%rd3002, %rd2, %rd3001;
	ld.local.u32 	%r13069, [%rd3002+24];
	bra.uni 	$L__BB5_1709;
$L__BB5_1707:
	and.b32  	%r9496, %r2301, 3;
	setp.ne.s32 	%p3176, %r9496, 0;
	@%p3176 bra 	$L__BB5_1709;
	mul.wide.u32 	%rd3003, %r13069, 4;
	add.s64 	%rd3004, %rd2, %rd3003;
	ld.local.u32 	%r13069, [%rd3004+152];
$L__BB5_1709:
	and.b32  	%r9497, %r2301, 7;
	shl.b32 	%r9498, %r13069, 3;
	or.b32  	%r9499, %r9498, %r9497;
	setp.ne.s32 	%p3177, %r9497, 0;
	and.b32  	%r9500, %r1693, 7;
	setp.eq.s32 	%p3178, %r9500, 0;
	and.pred  	%p3179, %p3177, %p3178;
	selp.b32 	%r13074, %r1693, %r9499, %p3179;
	selp.b32 	%r13076, %r9499, %r1693, %p3179;
	and.b32  	%r9501, %r13074, 7;
	setp.ne.s32 	%p3180, %r9501, 0;
	@%p3180 bra 	$L__BB5_1714;
$L__BB5_1710:
	and.b32  	%r9502, %r13076, 7;
	setp.ne.s32 	%p3181, %r9502, 0;
	@%p3181 bra 	$L__BB5_1720;
$L__BB5_1711:
	shr.u32 	%r2316, %r13076, 3;
	setp.gt.u32 	%p3182, %r13076, 65535;
	@%p3182 bra 	$L__BB5_1717;
	shl.b32 	%r9504, %r2316, 2;
	mov.u32 	%r9505, shared_mem;
	add.s32 	%r9506, %r9505, %r9504;
	add.s32 	%r2317, %r9506, 65536;
	atom.shared.exch.b32 	%r2318, [%r9506+65536], -1;
	setp.eq.s32 	%p3184, %r2318, -1;
	@%p3184 bra 	$L__BB5_1720;
	add.s32 	%r13411, %r13411, -1;
	atom.shared.exch.b32 	%r9507, [%r2317], 0;
	mov.u32 	%r13076, %r2318;
	bra.uni 	$L__BB5_1719;
$L__BB5_1714:
	cvt.u64.u32 	%rd3014, %r13076;
	shl.b64 	%rd3015, %rd3014, 32;
	cvt.u64.u32 	%rd3016, %r13074;
	or.b64  	%rd159, %rd3015, %rd3016;
	mul.wide.u32 	%rd3017, %r13074, 8;
	and.b32  	%r9522, %r13076, 7;
	cvt.u64.u32 	%rd3018, %r9522;
	mov.b64 	%rd3019, 56;
	cvt.u32.u64 	%r9523, %rd3019;
	cvt.u32.u64 	%r9524, %rd3017;
	and.b32  	%r9525, %r9524, %r9523;
	cvt.u32.u64 	%r9526, %rd3018;
	or.b32  	%r9527, %r9525, %r9526;
	mov.b64 	%rd3020, 9130730411292422402;
	shr.u64 	%rd3021, %rd3020, %r9527;
	mov.b64 	%rd3022, 1736168554312260608;
	shr.u64 	%rd3023, %rd3022, %r9527;
	mov.b64 	%rd3024, -506390041275138048;
	shr.u64 	%rd3025, %rd3024, %r9527;
	shl.b64 	%rd3026, %rd3025, 2;
	cvt.u32.u64 	%r9528, %rd3023;
	mov.b64 	%rd3027, 2;
	cvt.u32.u64 	%r9529, %rd3027;
	and.b32  	%r9530, %r9528, %r9529;
	cvt.u32.u64 	%r9531, %rd3021;
	mov.b64 	%rd3028, 1;
	cvt.u32.u64 	%r9532, %rd3028;
	and.b32  	%r9533, %r9531, %r9532;
	or.b32  	%r9534, %r9533, %r9530;
	cvt.u32.u64 	%r9535, %rd3026;
	mov.b64 	%rd3029, 4;
	cvt.u32.u64 	%r9536, %rd3029;
	and.b32  	%r9537, %r9535, %r9536;
	or.b32  	%r9538, %r9534, %r9537;
	mov.b16 	%rs180, 1;
	shl.b16 	%rs181, %rs180, %r9538;
	and.b16  	%rs182, %rs181, 29;
	setp.eq.s16 	%p3204, %rs182, 0;
	@%p3204 bra 	$L__BB5_1716;
	ld.local.u32 	%r9539, [%rd2+280];
	add.s32 	%r9540, %r9539, 1;
	st.local.u32 	[%rd2+280], %r9540;
	shl.b32 	%r9541, %r9539, 3;
	cvt.u64.u32 	%rd3030, %r9541;
	and.b64  	%rd3031, %rd3030, 2040;
	add.s64 	%rd3032, %rd2, %rd3031;
	st.local.u64 	[%rd3032+288], %rd159;
	mov.pred 	%p4966, 0;
	bra.uni 	$L__BB5_2509;
$L__BB5_1716:
	ld.local.u32 	%r9542, [%rd2+2340];
	add.s32 	%r9543, %r9542, 1;
	st.local.u32 	[%rd2+2340], %r9543;
	shl.b32 	%r9544, %r9542, 3;
	cvt.u64.u32 	%rd3033, %r9544;
	and.b64  	%rd3034, %rd3033, 2040;
	add.s64 	%rd3035, %rd2, %rd3034;
	st.local.u64 	[%rd3035+2344], %rd159;
	mov.pred 	%p4966, 0;
	bra.uni 	$L__BB5_2509;
$L__BB5_1717:
	mul.wide.u32 	%rd3005, %r2316, 4;
	add.s64 	%rd160, %rd4, %rd3005;
	atom.global.exch.b32 	%r2319, [%rd160], -1;
	setp.eq.s32 	%p3183, %r2319, -1;
	@%p3183 bra 	$L__BB5_1720;
	atom.global.exch.b32 	%r9503, [%rd160], 0;
	mov.u32 	%r13076, %r2319;
$L__BB5_1719:
	and.b32  	%r9508, %r13076, 7;
	setp.eq.s32 	%p3185, %r9508, 0;
	@%p3185 bra 	$L__BB5_1711;
$L__BB5_1720:
	setp.lt.u32 	%p3186, %r13074, 65529;
	@%p3186 bra 	$L__BB5_1725;
	and.b32  	%r2325, %r13076, 4;
	setp.eq.s32 	%p3187, %r2325, 0;
	and.b32  	%r9509, %r13076, 3;
	setp.ne.s32 	%p3188, %r9509, 0;
	and.pred  	%p3189, %p3187, %p3188;
	setp.gt.u32 	%p3190, %r13076, 65535;
	or.pred  	%p3191, %p3190, %p3189;
	@%p3191 bra 	$L__BB5_1725;
	and.b32  	%r9510, %r13076, 7;
	setp.eq.s32 	%p3192, %r9510, 0;
	mov.u32 	%r13083, %r13076;
	mov.u32 	%r13084, %r13074;
	@%p3192 bra 	$L__BB5_1730;
	setp.eq.s32 	%p3193, %r2325, 0;
	@%p3193 bra 	$L__BB5_1725;
	cvt.u64.u32 	%rd3006, %r13076;
	shl.b64 	%rd3007, %rd3006, 32;
	cvt.u64.u32 	%rd3008, %r13074;
	or.b64  	%rd3009, %rd3007, %rd3008;
	ld.local.u32 	%r9511, [%rd2+280];
	add.s32 	%r9512, %r9511, 1;
	st.local.u32 	[%rd2+280], %r9512;
	shl.b32 	%r9513, %r9511, 3;
	cvt.u64.u32 	%rd3010, %r9513;
	and.b64  	%rd3011, %rd3010, 2040;
	add.s64 	%rd3012, %rd2, %rd3011;
	st.local.u64 	[%rd3012+288], %rd3009;
	mov.pred 	%p4966, 0;
	bra.uni 	$L__BB5_2509;
$L__BB5_1725:
	shr.u32 	%r2326, %r13074, 3;
	setp.gt.u32 	%p3195, %r13074, 65535;
	@%p3195 bra 	$L__BB5_1728;
	shl.b32 	%r9515, %r2326, 2;
	mov.u32 	%r9516, shared_mem;
	add.s32 	%r9517, %r9516, %r9515;
	add.s32 	%r2327, %r9517, 65536;
	atom.shared.exch.b32 	%r13083, [%r9517+65536], %r13076;
	setp.eq.s32 	%p3199, %r13083, -1;
	mov.pred 	%p4966, 0;
	@%p3199 bra 	$L__BB5_2509;
	add.s32 	%r13411, %r13411, -1;
	atom.shared.exch.b32 	%r9518, [%r2327], 0;
	mov.u32 	%r13084, %r13076;
	bra.uni 	$L__BB5_1730;
$L__BB5_1728:
	mul.wide.u32 	%rd3013, %r2326, 4;
	add.s64 	%rd161, %rd4, %rd3013;
	atom.global.exch.b32 	%r13083, [%rd161], %r13076;
	setp.eq.s32 	%p3197, %r13083, -1;
	mov.pred 	%p4966, 0;
	@%p3197 bra 	$L__BB5_2509;
	atom.global.exch.b32 	%r9514, [%rd161], 0;
	mov.u32 	%r13084, %r13076;
$L__BB5_1730:
	and.b32  	%r9519, %r13083, 7;
	setp.ne.s32 	%p3200, %r9519, 0;
	and.b32  	%r9520, %r13084, 7;
	setp.eq.s32 	%p3201, %r9520, 0;
	and.pred  	%p3202, %p3200, %p3201;
	selp.b32 	%r13074, %r13084, %r13083, %p3202;
	selp.b32 	%r13076, %r13083, %r13084, %p3202;
	and.b32  	%r9521, %r13074, 7;
	setp.eq.s32 	%p3203, %r9521, 0;
	@%p3203 bra 	$L__BB5_1710;
	bra.uni 	$L__BB5_1714;
$L__BB5_1731:
	setp.eq.s16 	%p1676, %rs5, 2;
	@%p1676 bra 	$L__BB5_2510;
	ld.local.v2.u32 	{%r8733, %r2373}, [%rd2+2336];
	sub.s32 	%r8734, %r8733, %r2373;
	add.s32 	%r8735, %r8734, 256;
	sub.s32 	%r8736, 257, %r1688;
	min.u32 	%r8737, %r8735, %r8736;
	setp.lt.u32 	%p2669, %r8737, 2;
	@%p2669 bra 	$L__BB5_2505;
	shr.u32 	%r2337, %r1693, 3;
	setp.gt.u32 	%p2670, %r1693, 65535;
	@%p2670 bra 	$L__BB5_1735;
	add.s32 	%r13412, %r13412, -1;
	shl.b32 	%r8738, %r2337, 3;
	mov.u32 	%r8739, shared_mem;
	add.s32 	%r8740, %r8739, %r8738;
	atom.shared.exch.b64 	%rd4585, [%r8740], 0;
	bra.uni 	$L__BB5_1736;
$L__BB5_1735:
	mul.wide.u32 	%rd2543, %r2337, 8;
	add.s64 	%rd2544, %rd1, %rd2543;
	atom.global.exch.b64 	%rd4585, [%rd2544+268435464], 0;
$L__BB5_1736:
	cvt.u32.u64 	%r8741, %rd4585;
	{ .reg .b32 tmp; mov.b64 {tmp, %r2340}, %rd4585; }
	and.b32  	%r2341, %r1694, 7;
	setp.ne.s32 	%p2671, %r2341, 0;
	and.b32  	%r8742, %r8741, 7;
	setp.eq.s32 	%p2672, %r8742, 0;
	and.pred  	%p2673, %p2671, %p2672;
	selp.b32 	%r13090, %r8741, %r1694, %p2673;
	selp.b32 	%r13092, %r1694, %r8741, %p2673;
	and.b32  	%r8743, %r13090, 7;
	setp.ne.s32 	%p2674, %r8743, 0;
	@%p2674 bra 	$L__BB5_1741;
$L__BB5_1737:
	and.b32  	%r8744, %r13092, 7;
	setp.ne.s32 	%p2675, %r8744, 0;
	@%p2675 bra 	$L__BB5_1746;
$L__BB5_1738:
	shr.u32 	%r2353, %r13092, 3;
	setp.gt.u32 	%p2676, %r13092, 65535;
	@%p2676 bra 	$L__BB5_1743;
	shl.b32 	%r8746, %r2353, 2;
	mov.u32 	%r8747, shared_mem;
	add.s32 	%r8748, %r8747, %r8746;
	add.s32 	%r2354, %r8748, 65536;
	atom.shared.exch.b32 	%r2355, [%r8748+65536], -1;
	setp.eq.s32 	%p2678, %r2355, -1;
	@%p2678 bra 	$L__BB5_1746;
	add.s32 	%r13411, %r13411, -1;
	atom.shared.exch.b32 	%r8749, [%r2354], 0;
	mov.u32 	%r13092, %r2355;
	bra.uni 	$L__BB5_1745;
$L__BB5_1741:
	cvt.u64.u32 	%rd2551, %r13092;
	shl.b64 	%rd2552, %rd2551, 32;
	cvt.u64.u32 	%rd2553, %r13090;
	or.b64  	%rd165, %rd2552, %rd2553;
	mul.wide.u32 	%rd2554, %r13090, 8;
	and.b32  	%r8761, %r13092, 7;
	cvt.u64.u32 	%rd2555, %r8761;
	mov.b64 	%rd2556, 56;
	cvt.u32.u64 	%r8762, %rd2556;
	cvt.u32.u64 	%r8763, %rd2554;
	and.b32  	%r8764, %r8763, %r8762;
	cvt.u32.u64 	%r8765, %rd2555;
	or.b32  	%r8766, %r8764, %r8765;
	mov.b64 	%rd2557, 9130730411292422402;
	shr.u64 	%rd2558, %rd2557, %r8766;
	mov.b64 	%rd2559, 1736168554312260608;
	shr.u64 	%rd2560, %rd2559, %r8766;
	mov.b64 	%rd2561, -506390041275138048;
	shr.u64 	%rd2562, %rd2561, %r8766;
	shl.b64 	%rd2563, %rd2562, 2;
	cvt.u32.u64 	%r8767, %rd2560;
	mov.b64 	%rd2564, 2;
	cvt.u32.u64 	%r8768, %rd2564;
	and.b32  	%r8769, %r8767, %r8768;
	cvt.u32.u64 	%r8770, %rd2558;
	mov.b64 	%rd2565, 1;
	cvt.u32.u64 	%r8771, %rd2565;
	and.b32  	%r8772, %r8770, %r8771;
	or.b32  	%r8773, %r8772, %r8769;
	cvt.u32.u64 	%r8774, %rd2563;
	mov.b64 	%rd2566, 4;
	cvt.u32.u64 	%r8775, %rd2566;
	and.b32  	%r8776, %r8774, %r8775;
	or.b32  	%r8777, %r8773, %r8776;
	mov.b16 	%rs157, 1;
	shl.b16 	%rs158, %rs157, %r8777;
	and.b16  	%rs159, %rs158, 29;
	setp.eq.s16 	%p2695, %rs159, 0;
	@%p2695 bra 	$L__BB5_1757;
	st.local.u32 	[%rd2+280], %r1688;
	st.local.u64 	[%rd122+288], %rd165;
	mov.u32 	%r1691, %r1688;
	bra.uni 	$L__BB5_1758;
$L__BB5_1743:
	mul.wide.u32 	%rd2545, %r2353, 4;
	add.s64 	%rd166, %rd4, %rd2545;
	atom.global.exch.b32 	%r2356, [%rd166], -1;
	setp.eq.s32 	%p2677, %r2356, -1;
	@%p2677 bra 	$L__BB5_1746;
	atom.global.exch.b32 	%r8745, [%rd166], 0;
	mov.u32 	%r13092, %r2356;
$L__BB5_1745:
	and.b32  	%r8750, %r13092, 7;
	setp.eq.s32 	%p2679, %r8750, 0;
	@%p2679 bra 	$L__BB5_1738;
$L__BB5_1746:
	setp.lt.u32 	%p2680, %r13090, 65529;
	@%p2680 bra 	$L__BB5_1751;
	and.b32  	%r2362, %r13092, 4;
	setp.eq.s32 	%p2681, %r2362, 0;
	and.b32  	%r8751, %r13092, 3;
	setp.ne.s32 	%p2682, %r8751, 0;
	and.pred  	%p2683, %p2681, %p2682;
	setp.gt.u32 	%p2684, %r13092, 65535;
	or.pred  	%p2685, %p2684, %p2683;
	@%p2685 bra 	$L__BB5_1751;
	and.b32  	%r8752, %r13092, 7;
	setp.eq.s32 	%p2686, %r8752, 0;
	mov.u32 	%r13099, %r13092;
	mov.u32 	%r13100, %r13090;
	@%p2686 bra 	$L__BB5_1756;
	@%p2681 bra 	$L__BB5_1751;
	cvt.u64.u32 	%rd2546, %r13092;
	shl.b64 	%rd2547, %rd2546, 32;
	cvt.u64.u32 	%rd2548, %r13090;
	or.b64  	%rd2549, %rd2547, %rd2548;
	st.local.u32 	[%rd2+280], %r1688;
	st.local.u64 	[%rd122+288], %rd2549;
	mov.u32 	%r1691, %r1688;
	bra.uni 	$L__BB5_1758;
$L__BB5_1751:
	shr.u32 	%r2363, %r13090, 3;
	setp.gt.u32 	%p2688, %r13090, 65535;
	@%p2688 bra 	$L__BB5_1754;
	shl.b32 	%r8754, %r2363, 2;
	mov.u32 	%r8755, shared_mem;
	add.s32 	%r8756, %r8755, %r8754;
	add.s32 	%r2364, %r8756, 65536;
	atom.shared.exch.b32 	%r13099, [%r8756+65536], %r13092;
	setp.eq.s32 	%p2690, %r13099, -1;
	@%p2690 bra 	$L__BB5_1758;
	add.s32 	%r13411, %r13411, -1;
	atom.shared.exch.b32 	%r8757, [%r2364], 0;
	mov.u32 	%r13100, %r13092;
	bra.uni 	$L__BB5_1756;
$L__BB5_1754:
	mul.wide.u32 	%rd2550, %r2363, 4;
	add.s64 	%rd167, %rd4, %rd2550;
	atom.global.exch.b32 	%r13099, [%rd167], %r13092;
	setp.eq.s32 	%p2689, %r13099, -1;
	@%p2689 bra 	$L__BB5_1758;
	atom.global.exch.b32 	%r8753, [%rd167], 0;
	mov.u32 	%r13100, %r13092;
$L__BB5_1756:
	and.b32  	%r8758, %r13099, 7;
	setp.ne.s32 	%p2691, %r8758, 0;
	and.b32  	%r8759, %r13100, 7;
	setp.eq.s32 	%p2692, %r8759, 0;
	and.pred  	%p2693, %p2691, %p2692;
	selp.b32 	%r13090, %r13100, %r13099, %p2693;
	selp.b32 	%r13092, %r13099, %r13100, %p2693;
	and.b32  	%r8760, %r13090, 7;
	setp.eq.s32 	%p2694, %r8760, 0;
	@%p2694 bra 	$L__BB5_1737;
	bra.uni 	$L__BB5_1741;
$L__BB5_1757:
	add.s32 	%r2350, %r2373, 1;
	st.local.u32 	[%rd2+2340], %r2350;
	shl.b32 	%r8778, %r2373, 3;
	cvt.u64.u32 	%rd2567, %r8778;
	and.b64  	%rd2568, %rd2567, 2040;
	add.s64 	%rd2569, %rd2, %rd2568;
	st.local.u64 	[%rd2569+2344], %rd165;
	mov.u32 	%r2373, %r2350;
$L__BB5_1758:
	setp.ne.s32 	%p2696, %r2341, 0;
	and.b32  	%r8779, %r2340, 7;
	setp.eq.s32 	%p2697, %r8779, 0;
	and.pred  	%p2698, %p2696, %p2697;
	selp.b32 	%r13108, %r2340, %r1694, %p2698;
	selp.b32 	%r13110, %r1694, %r2340, %p2698;
	and.b32  	%r8780, %r13108, 7;
	setp.ne.s32 	%p2699, %r8780, 0;
	@%p2699 bra 	$L__BB5_1763;
$L__BB5_1759:
	and.b32  	%r8781, %r13110, 7;
	setp.ne.s32 	%p2700, %r8781, 0;
	@%p2700 bra 	$L__BB5_1769;
$L__BB5_1760:
	shr.u32 	%r2386, %r13110, 3;
	setp.gt.u32 	%p2701, %r13110, 65535;
	@%p2701 bra 	$L__BB5_1766;
	shl.b32 	%r8783, %r2386, 2;
	mov.u32 	%r8784, shared_mem;
	add.s32 	%r8785, %r8784, %r8783;
	add.s32 	%r2387, %r8785, 65536;
	atom.shared.exch.b32 	%r2388, [%r8785+65536], -1;
	setp.eq.s32 	%p2703, %r2388, -1;
	@%p2703 bra 	$L__BB5_1769;
	add.s32 	%r13411, %r13411, -1;
	atom.shared.exch.b32 	%r8786, [%r2387], 0;
	mov.u32 	%r13110, %r2388;
	bra.uni 	$L__BB5_1768;
$L__BB5_1763:
	cvt.u64.u32 	%rd2579, %r13110;
	shl.b64 	%rd2580, %rd2579, 32;
	cvt.u64.u32 	%rd2581, %r13108;
	or.b64  	%rd168, %rd2580, %rd2581;
	mul.wide.u32 	%rd2582, %r13108, 8;
	and.b32  	%r8800, %r13110, 7;
	cvt.u64.u32 	%rd2583, %r8800;
	mov.b64 	%rd2584, 56;
	cvt.u32.u64 	%r8801, %rd2584;
	cvt.u32.u64 	%r8802, %rd2582;
	and.b32  	%r8803, %r8802, %r8801;
	cvt.u32.u64 	%r8804, %rd2583;
	or.b32  	%r8805, %r8803, %r8804;
	mov.b64 	%rd2585, 9130730411292422402;
	shr.u64 	%rd2586, %rd2585, %r8805;
	mov.b64 	%rd2587, 1736168554312260608;
	shr.u64 	%rd2588, %rd2587, %r8805;
	mov.b64 	%rd2589, -506390041275138048;
	shr.u64 	%rd2590, %rd2589, %r8805;
	shl.b64 	%rd2591, %rd2590, 2;
	cvt.u32.u64 	%r8806, %rd2588;
	mov.b64 	%rd2592, 2;
	cvt.u32.u64 	%r8807, %rd2592;
	and.b32  	%r8808, %r8806, %r8807;
	cvt.u32.u64 	%r8809, %rd2586;
	mov.b64 	%rd2593, 1;
	cvt.u32.u64 	%r8810, %rd2593;
	and.b32  	%r8811, %r8809, %r8810;
	or.b32  	%r8812, %r8811, %r8808;
	cvt.u32.u64 	%r8813, %rd2591;
	mov.b64 	%rd2594, 4;
	cvt.u32.u64 	%r8814, %rd2594;
	and.b32  	%r8815, %r8813, %r8814;
	or.b32  	%r8816, %r8812, %r8815;
	mov.b16 	%rs160, 1;
	shl.b16 	%rs161, %rs160, %r8816;
	and.b16  	%rs162, %rs161, 29;
	setp.eq.s16 	%p2723, %rs162, 0;
	@%p2723 bra 	$L__BB5_1765;
	add.s32 	%r8817, %r1691, 1;
	st.local.u32 	[%rd2+280], %r8817;
	shl.b32 	%r8818, %r1691, 3;
	cvt.u64.u32 	%rd2595, %r8818;
	and.b64  	%rd2596, %rd2595, 2040;
	add.s64 	%rd2597, %rd2, %rd2596;
	st.local.u64 	[%rd2597+288], %rd168;
	mov.pred 	%p4966, 0;
	bra.uni 	$L__BB5_2509;
$L__BB5_1765:
	add.s32 	%r8819, %r2373, 1;
	st.local.u32 	[%rd2+2340], %r8819;
	shl.b32 	%r8820, %r2373, 3;
	cvt.u64.u32 	%rd2598, %r8820;
	and.b64  	%rd2599, %rd2598, 2040;
	add.s64 	%rd2600, %rd2, %rd2599;
	st.local.u64 	[%rd2600+2344], %rd168;
	mov.pred 	%p4966, 0;
	bra.uni 	$L__BB5_2509;
$L__BB5_1766:
	mul.wide.u32 	%rd2570, %r2386, 4;
	add.s64 	%rd169, %rd4, %rd2570;
	atom.global.exch.b32 	%r2389, [%rd169], -1;
	setp.eq.s32 	%p2702, %r2389, -1;
	@%p2702 bra 	$L__BB5_1769;
	atom.global.exch.b32 	%r8782, [%rd169], 0;
	mov.u32 	%r13110, %r2389;
$L__BB5_1768:
	and.b32  	%r8787, %r13110, 7;
	setp.eq.s32 	%p2704, %r8787, 0;
	@%p2704 bra 	$L__BB5_1760;
$L__BB5_1769:
	setp.lt.u32 	%p2705, %r13108, 65529;
	@%p2705 bra 	$L__BB5_1774;
	and.b32  	%r2395, %r13110, 4;
	setp.eq.s32 	%p2706, %r2395, 0;
	and.b32  	%r8788, %r13110, 3;
	setp.ne.s32 	%p2707, %r8788, 0;
	and.pred  	%p2708, %p2706, %p2707;
	setp.gt.u32 	%p2709, %r13110, 65535;
	or.pred  	%p2710, %p2709, %p2708;
	@%p2710 bra 	$L__BB5_1774;
	and.b32  	%r8789, %r13110, 7;
	setp.eq.s32 	%p2711, %r8789, 0;
	mov.u32 	%r13117, %r13110;
	mov.u32 	%r13118, %r13108;
	@%p2711 bra 	$L__BB5_1779;
	setp.eq.s32 	%p2712, %r2395, 0;
	@%p2712 bra 	$L__BB5_1774;
	cvt.u64.u32 	%rd2571, %r13110;
	shl.b64 	%rd2572, %rd2571, 32;
	cvt.u64.u32 	%rd2573, %r13108;
	or.b64  	%rd2574, %rd2572, %rd2573;
	add.s32 	%r8790, %r1691, 1;
	st.local.u32 	[%rd2+280], %r8790;
	shl.b32 	%r8791, %r1691, 3;
	cvt.u64.u32 	%rd2575, %r8791;
	and.b64  	%rd2576, %rd2575, 2040;
	add.s64 	%rd2577, %rd2, %rd2576;
	st.local.u64 	[%rd2577+288], %rd2574;
	mov.pred 	%p4966, 0;
	bra.uni 	$L__BB5_2509;
$L__BB5_1774:
	shr.u32 	%r2396, %r13108, 3;
	setp.gt.u32 	%p2714, %r13108, 65535;
	@%p2714 bra 	$L__BB5_1777;
	shl.b32 	%r8793, %r2396, 2;
	mov.u32 	%r8794, shared_mem;
	add.s32 	%r8795, %r8794, %r8793;
	add.s32 	%r2397, %r8795, 65536;
	atom.shared.exch.b32 	%r13117, [%r8795+65536], %r13110;
	setp.eq.s32 	%p2718, %r13117, -1;
	mov.pred 	%p4966, 0;
	@%p2718 bra 	$L__BB5_2509;
	add.s32 	%r13411, %r13411, -1;
	atom.shared.exch.b32 	%r8796, [%r2397], 0;
	mov.u32 	%r13118, %r13110;
	bra.uni 	$L__BB5_1779;
$L__BB5_1777:
	mul.wide.u32 	%rd2578, %r2396, 4;
	add.s64 	%rd170, %rd4, %rd2578;
	atom.global.exch.b32 	%r13117, [%rd170], %r13110;
	setp.eq.s32 	%p2716, %r13117, -1;
	mov.pred 	%p4966, 0;
	@%p2716 bra 	$L__BB5_2509;
	atom.global.exch.b32 	%r8792, [%rd170], 0;
	mov.u32 	%r13118, %r13110;
$L__BB5_1779:
	and.b32  	%r8797, %r13117, 7;
	setp.ne.s32 	%p2719, %r8797, 0;
	and.b32  	%r8798, %r13118, 7;
	setp.eq.s32 	%p2720, %r8798, 0;
	and.pred  	%p2721, %p2719, %p2720;
	selp.b32 	%r13108, %r13118, %r13117, %p2721;
	selp.b32 	%r13110, %r13117, %r13118, %p2721;
	and.b32  	%r8799, %r13108, 7;
	setp.eq.s32 	%p2722, %r8799, 0;
	@%p2722 bra 	$L__BB5_1759;
	bra.uni 	$L__BB5_1763;
$L__BB5_1780:
	mul.wide.u32 	%rd2483, %r2407, 8;
	add.s64 	%rd2484, %rd1, %rd2483;
	atom.global.exch.b64 	%rd4586, [%rd2484+268435464], 0;
$L__BB5_1781:
	shr.u32 	%r2410, %r1693, 3;
	setp.gt.u32 	%p2613, %r1693, 65535;
	@%p2613 bra 	$L__BB5_1783;
	add.s32 	%r13412, %r13412, -1;
	shl.b32 	%r8646, %r2410, 3;
	mov.u32 	%r8647, shared_mem;
	add.s32 	%r8648, %r8647, %r8646;
	atom.shared.exch.b64 	%rd4587, [%r8648], 0;
	bra.uni 	$L__BB5_1784;
$L__BB5_1783:
	mul.wide.u32 	%rd2485, %r2410, 8;
	add.s64 	%rd2486, %rd1, %rd2485;
	atom.global.exch.b64 	%rd4587, [%rd2486+268435464], 0;
$L__BB5_1784:
	cvt.u32.u64 	%r8649, %rd4587;
	{ .reg .b32 tmp; mov.b64 {tmp, %r2413}, %rd4587; }
	cvt.u32.u64 	%r8650, %rd4586;
	and.b32  	%r8651, %r8650, 7;
	setp.ne.s32 	%p2614, %r8651, 0;
	and.b32  	%r8652, %r8649, 7;
	setp.eq.s32 	%p2615, %r8652, 0;
	and.pred  	%p2616, %p2614, %p2615;
	selp.b32 	%r13125, %r8649, %r8650, %p2616;
	selp.b32 	%r13127, %r8650, %r8649, %p2616;
	and.b32  	%r8653, %r13125, 7;
	setp.ne.s32 	%p2617, %r8653, 0;
	@%p2617 bra 	$L__BB5_1789;
$L__BB5_1785:
	and.b32  	%r8654, %r13127, 7;
	setp.ne.s32 	%p2618, %r8654, 0;
	@%p2618 bra 	$L__BB5_1794;
$L__BB5_1786:
	shr.u32 	%r2425, %r13127, 3;
	setp.gt.u32 	%p2619, %r13127, 65535;
	@%p2619 bra 	$L__BB5_1791;
	shl.b32 	%r8656, %r2425, 2;
	mov.u32 	%r8657, shared_mem;
	add.s32 	%r8658, %r8657, %r8656;
	add.s32 	%r2426, %r8658, 65536;
	atom.shared.exch.b32 	%r2427, [%r8658+65536], -1;
	setp.eq.s32 	%p2621, %r2427, -1;
	@%p2621 bra 	$L__BB5_1794;
	add.s32 	%r13411, %r13411, -1;
	atom.shared.exch.b32 	%r8659, [%r2426], 0;
	mov.u32 	%r13127, %r2427;
	bra.uni 	$L__BB5_1793;
$L__BB5_1789:
	cvt.u64.u32 	%rd2493, %r13127;
	shl.b64 	%rd2494, %rd2493, 32;
	cvt.u64.u32 	%rd2495, %r13125;
	or.b64  	%rd177, %rd2494, %rd2495;
	mul.wide.u32 	%rd2496, %r13125, 8;
	and.b32  	%r8671, %r13127, 7;
	cvt.u64.u32 	%rd2497, %r8671;
	mov.b64 	%rd2498, 56;
	cvt.u32.u64 	%r8672, %rd2498;
	cvt.u32.u64 	%r8673, %rd2496;
	and.b32  	%r8674, %r8673, %r8672;
	cvt.u32.u64 	%r8675, %rd2497;
	or.b32  	%r8676, %r8674, %r8675;
	mov.b64 	%rd2499, 9130730411292422402;
	shr.u64 	%rd2500, %rd2499, %r8676;
	mov.b64 	%rd2501, 1736168554312260608;
	shr.u64 	%rd2502, %rd2501, %r8676;
	mov.b64 	%rd2503, -506390041275138048;
	shr.u64 	%rd2504, %rd2503, %r8676;
	shl.b64 	%rd2505, %rd2504, 2;
	cvt.u32.u64 	%r8677, %rd2502;
	mov.b64 	%rd2506, 2;
	cvt.u32.u64 	%r8678, %rd2506;
	and.b32  	%r8679, %r8677, %r8678;
	cvt.u32.u64 	%r8680, %rd2500;
	mov.b64 	%rd2507, 1;
	cvt.u32.u64 	%r8681, %rd2507;
	and.b32  	%r8682, %r8680, %r8681;
	or.b32  	%r8683, %r8682, %r8679;
	cvt.u32.u64 	%r8684, %rd2505;
	mov.b64 	%rd2508, 4;
	cvt.u32.u64 	%r8685, %rd2508;
	and.b32  	%r8686, %r8684, %r8685;
	or.b32  	%r8687, %r8683, %r8686;
	mov.b16 	%rs151, 1;
	shl.b16 	%rs152, %rs151, %r8687;
	and.b16  	%rs153, %rs152, 29;
	setp.eq.s16 	%p2638, %rs153, 0;
	@%p2638 bra 	$L__BB5_1805;
	st.local.u32 	[%rd2+280], %r1688;
	st.local.u64 	[%rd122+288], %rd177;
	mov.u32 	%r1691, %r1688;
	bra.uni 	$L__BB5_1806;
$L__BB5_1791:
	mul.wide.u32 	%rd2487, %r2425, 4;
	add.s64 	%rd178, %rd4, %rd2487;
	atom.global.exch.b32 	%r2428, [%rd178], -1;
	setp.eq.s32 	%p2620, %r2428, -1;
	@%p2620 bra 	$L__BB5_1794;
	atom.global.exch.b32 	%r8655, [%rd178], 0;
	mov.u32 	%r13127, %r2428;
$L__BB5_1793:
	and.b32  	%r8660, %r13127, 7;
	setp.eq.s32 	%p2622, %r8660, 0;
	@%p2622 bra 	$L__BB5_1786;
$L__BB5_1794:
	setp.lt.u32 	%p2623, %r13125, 65529;
	@%p2623 bra 	$L__BB5_1799;
	and.b32  	%r2434, %r13127, 4;
	setp.eq.s32 	%p2624, %r2434, 0;
	and.b32  	%r8661, %r13127, 3;
	setp.ne.s32 	%p2625, %r8661, 0;
	and.pred  	%p2626, %p2624, %p2625;
	setp.gt.u32 	%p2627, %r13127, 65535;
	or.pred  	%p2628, %p2627, %p2626;
	@%p2628 bra 	$L__BB5_1799;
	and.b32  	%r8662, %r13127, 7;
	setp.eq.s32 	%p2629, %r8662, 0;
	mov.u32 	%r13134, %r13127;
	mov.u32 	%r13135, %r13125;
	@%p2629 bra 	$L__BB5_1804;
	@%p2624 bra 	$L__BB5_1799;
	cvt.u64.u32 	%rd2488, %r13127;
	shl.b64 	%rd2489, %rd2488, 32;
	cvt.u64.u32 	%rd2490, %r13125;
	or.b64  	%rd2491, %rd2489, %rd2490;
	st.local.u32 	[%rd2+280], %r1688;
	st.local.u64 	[%rd122+288], %rd2491;
	mov.u32 	%r1691, %r1688;
	bra.uni 	$L__BB5_1806;
$L__BB5_1799:
	shr.u32 	%r2435, %r13125, 3;
	setp.gt.u32 	%p2631, %r13125, 65535;
	@%p2631 bra 	$L__BB5_1802;
	shl.b32 	%r8664, %r2435, 2;
	mov.u32 	%r8665, shared_mem;
	add.s32 	%r8666, %r8665, %r8664;
	add.s32 	%r2436, %r8666, 65536;
	atom.shared.exch.b32 	%r13134, [%r8666+65536], %r13127;
	setp.eq.s32 	%p2633, %r13134, -1;
	@%p2633 bra 	$L__BB5_1806;
	add.s32 	%r13411, %r13411, -1;
	atom.shared.exch.b32 	%r8667, [%r2436], 0;
	mov.u32 	%r13135, %r13127;
	bra.uni 	$L__BB5_1804;
$L__BB5_1802:
	mul.wide.u32 	%rd2492, %r2435, 4;
	add.s64 	%rd179, %rd4, %rd2492;
	atom.global.exch.b32 	%r13134, [%rd179], %r13127;
	setp.eq.s32 	%p2632, %r13134, -1;
	@%p2632 bra 	$L__BB5_1806;
	atom.global.exch.b32 	%r8663, [%rd179], 0;
	mov.u32 	%r13135, %r13127;
$L__BB5_1804:
	and.b32  	%r8668, %r13134, 7;
	setp.ne.s32 	%p2634, %r8668, 0;
	and.b32  	%r8669, %r13135, 7;
	setp.eq.s32 	%p2635, %r8669, 0;
	and.pred  	%p2636, %p2634, %p2635;
	selp.b32 	%r13125, %r13135, %r13134, %p2636;
	selp.b32 	%r13127, %r13134, %r13135, %p2636;
	and.b32  	%r8670, %r13125, 7;
	setp.eq.s32 	%p2637, %r8670, 0;
	@%p2637 bra 	$L__BB5_1785;
	bra.uni 	$L__BB5_1789;
$L__BB5_1805:
	add.s32 	%r2422, %r2445, 1;
	st.local.u32 	[%rd2+2340], %r2422;
	shl.b32 	%r8688, %r2445, 3;
	cvt.u64.u32 	%rd2509, %r8688;
	and.b64  	%rd2510, %rd2509, 2040;
	add.s64 	%rd2511, %rd2, %rd2510;
	st.local.u64 	[%rd2511+2344], %rd177;
	mov.u32 	%r2445, %r2422;
$L__BB5_1806:
	{ .reg .b32 tmp; mov.b64 {tmp, %r8689}, %rd4586; }
	and.b32  	%r8690, %r8689, 7;
	setp.ne.s32 	%p2639, %r8690, 0;
	and.b32  	%r8691, %r2413, 7;
	setp.eq.s32 	%p2640, %r8691, 0;
	and.pred  	%p2641, %p2639, %p2640;
	selp.b32 	%r13143, %r2413, %r8689, %p2641;
	selp.b32 	%r13145, %r8689, %r2413, %p2641;
	and.b32  	%r8692, %r13143, 7;
	setp.ne.s32 	%p2642, %r8692, 0;
	@%p2642 bra 	$L__BB5_1811;
$L__BB5_1807:
	and.b32  	%r8693, %r13145, 7;
	setp.ne.s32 	%p2643, %r8693, 0;
	@%p2643 bra 	$L__BB5_1817;
$L__BB5_1808:
	shr.u32 	%r2458, %r13145, 3;
	setp.gt.u32 	%p2644, %r13145, 65535;
	@%p2644 bra 	$L__BB5_1814;
	shl.b32 	%r8695, %r2458, 2;
	mov.u32 	%r8696, shared_mem;
	add.s32 	%r8697, %r8696, %r8695;
	add.s32 	%r2459, %r8697, 65536;
	atom.shared.exch.b32 	%r2460, [%r8697+65536], -1;
	setp.eq.s32 	%p2646, %r2460, -1;
	@%p2646 bra 	$L__BB5_1817;
	add.s32 	%r13411, %r13411, -1;
	atom.shared.exch.b32 	%r8698, [%r2459], 0;
	mov.u32 	%r13145, %r2460;
	bra.uni 	$L__BB5_1816;
$L__BB5_1811:
	cvt.u64.u32 	%rd2521, %r13145;
	shl.b64 	%rd2522, %rd2521, 32;
	cvt.u64.u32 	%rd2523, %r13143;
	or.b64  	%rd180, %rd2522, %rd2523;
	mul.wide.u32 	%rd2524, %r13143, 8;
	and.b32  	%r8712, %r13145, 7;
	cvt.u64.u32 	%rd2525, %r8712;
	mov.b64 	%rd2526, 56;
	cvt.u32.u64 	%r8713, %rd2526;
	cvt.u32.u64 	%r8714, %rd2524;
	and.b32  	%r8715, %r8714, %r8713;
	cvt.u32.u64 	%r8716, %rd2525;
	or.b32  	%r8717, %r8715, %r8716;
	mov.b64 	%rd2527, 9130730411292422402;
	shr.u64 	%rd2528, %rd2527, %r8717;
	mov.b64 	%rd2529, 1736168554312260608;
	shr.u64 	%rd2530, %rd2529, %r8717;
	mov.b64 	%rd2531, -506390041275138048;
	shr.u64 	%rd2532, %rd2531, %r8717;
	shl.b64 	%rd2533, %rd2532, 2;
	cvt.u32.u64 	%r8718, %rd2530;
	mov.b64 	%rd2534, 2;
	cvt.u32.u64 	%r8719, %rd2534;
	and.b32  	%r8720, %r8718, %r8719;
	cvt.u32.u64 	%r8721, %rd2528;
	mov.b64 	%rd2535, 1;
	cvt.u32.u64 	%r8722, %rd2535;
	and.b32  	%r8723, %r8721, %r8722;
	or.b32  	%r8724, %r8723, %r8720;
	cvt.u32.u64 	%r8725, %rd2533;
	mov.b64 	%rd2536, 4;
	cvt.u32.u64 	%r8726, %rd2536;
	and.b32  	%r8727, %r8725, %r8726;
	or.b32  	%r8728, %r8724, %r8727;
	mov.b16 	%rs154, 1;
	shl.b16 	%rs155, %rs154, %r8728;
	and.b16  	%rs156, %rs155, 29;
	setp.eq.s16 	%p2666, %rs156, 0;
	@%p2666 bra 	$L__BB5_1813;
	add.s32 	%r8729, %r1691, 1;
	st.local.u32 	[%rd2+280], %r8729;
	shl.b32 	%r8730, %r1691, 3;
	cvt.u64.u32 	%rd2537, %r8730;
	and.b64  	%rd2538, %rd2537, 2040;
	add.s64 	%rd2539, %rd2, %rd2538;
	st.local.u64 	[%rd2539+288], %rd180;
	mov.pred 	%p4966, 0;
	bra.uni 	$L__BB5_2509;
$L__BB5_1813:
	add.s32 	%r8731, %r2445, 1;
	st.local.u32 	[%rd2+2340], %r8731;
	shl.b32 	%r8732, %r2445, 3;
	cvt.u64.u32 	%rd2540, %r8732;
	and.b64  	%rd2541, %rd2540, 2040;
	add.s64 	%rd2542, %rd2, %rd2541;
	st.local.u64 	[%rd2542+2344], %rd180;
	mov.pred 	%p4966, 0;
	bra.uni 	$L__BB5_2509;
$L__BB5_1814:
	mul.wide.u32 	%rd2512, %r2458, 4;
	add.s64 	%rd181, %rd4, %rd2512;
	atom.global.exch.b32 	%r2461, [%rd181], -1;
	setp.eq.s32 	%p2645, %r2461, -1;
	@%p2645 bra 	$L__BB5_1817;
	atom.global.exch.b32 	%r8694, [%rd181], 0;
	mov.u32 	%r13145, %r2461;
$L__BB5_1816:
	and.b32  	%r8699, %r13145, 7;
	setp.eq.s32 	%p2647, %r8699, 0;
	@%p2647 bra 	$L__BB5_1808;
$L__BB5_1817:
	setp.lt.u32 	%p2648, %r13143, 65529;
	@%p2648 bra 	$L__BB5_1822;
	and.b32  	%r2467, %r13145, 4;
	setp.eq.s32 	%p2649, %r2467, 0;
	and.b32  	%r8700, %r13145, 3;
	setp.ne.s32 	%p2650, %r8700, 0;
	and.pred  	%p2651, %p2649, %p2650;
	setp.gt.u32 	%p2652, %r13145, 65535;
	or.pred  	%p2653, %p2652, %p2651;
	@%p2653 bra 	$L__BB5_1822;
	and.b32  	%r8701, %r13145, 7;
	setp.eq.s32 	%p2654, %r8701, 0;
	mov.u32 	%r13152, %r13145;
	mov.u32 	%r13153, %r13143;
	@%p2654 bra 	$L__BB5_1827;
	setp.eq.s32 	%p2655, %r2467, 0;
	@%p2655 bra 	$L__BB5_1822;
	cvt.u64.u32 	%rd2513, %r13145;
	shl.b64 	%rd2514, %rd2513, 32;
	cvt.u64.u32 	%rd2515, %r13143;
	or.b64  	%rd2516, %rd2514, %rd2515;
	add.s32 	%r8702, %r1691, 1;
	st.local.u32 	[%rd2+280], %r8702;
	shl.b32 	%r8703, %r1691, 3;
	cvt.u64.u32 	%rd2517, %r8703;
	and.b64  	%rd2518, %rd2517, 2040;
	add.s64 	%rd2519, %rd2, %rd2518;
	st.local.u64 	[%rd2519+288], %rd2516;
	mov.pred 	%p4966, 0;
	bra.uni 	$L__BB5_2509;
$L__BB5_1822:
	shr.u32 	%r2468, %r13143, 3;
	setp.gt.u32 	%p2657, %r13143, 65535;
	@%p2657 bra 	$L__BB5_1825;
	shl.b32 	%r8705, %r2468, 2;
	mov.u32 	%r8706, shared_mem;
	add.s32 	%r8707, %r8706, %r8705;
	add.s32 	%r2469, %r8707, 65536;
	atom.shared.exch.b32 	%r13152, [%r8707+65536], %r13145;
	setp.eq.s32 	%p2661, %r13152, -1;
	mov.pred 	%p4966, 0;
	@%p2661 bra 	$L__BB5_2509;
	add.s32 	%r13411, %r13411, -1;
	atom.shared.exch.b32 	%r8708, [%r2469], 0;
	mov.u32 	%r13153, %r13145;
	bra.uni 	$L__BB5_1827;
$L__BB5_1825:
	mul.wide.u32 	%rd2520, %r2468, 4;
	add.s64 	%rd182, %rd4, %rd2520;
	atom.global.exch.b32 	%r13152, [%rd182], %r13145;
	setp.eq.s32 	%p2659, %r13152, -1;
	mov.pred 	%p4966, 0;
	@%p2659 bra 	$L__BB5_2509;
	atom.global.exch.b32 	%r8704, [%rd182], 0;
	mov.u32 	%r13153, %r13145;
$L__BB5_1827:
	and.b32  	%r8709, %r13152, 7;
	setp.ne.s32 	%p2662, %r8709, 0;
	and.b32  	%r8710, %r13153, 7;
	setp.eq.s32 	%p2663, %r8710, 0;
	and.pred  	%p2664, %p2662, %p2663;
	selp.b32 	%r13143, %r13153, %r13152, %p2664;
	selp.b32 	%r13145, %r13152, %r13153, %p2664;
	and.b32  	%r8711, %r13143, 7;
	setp.eq.s32 	%p2665, %r8711, 0;
	@%p2665 bra 	$L__BB5_1807;
	bra.uni 	$L__BB5_1811;
$L__BB5_1828:
	ld.local.v2.u32 	{%r7990, %r7991}, [%rd2+2336];
	sub.s32 	%r7992, %r7990, %r7991;
	add.s32 	%r7993, %r7992, 256;
	sub.s32 	%r7994, 257, %r1688;
	min.u32 	%r2478, %r7993, %r7994;
	ld.local.u8 	%rs138, [%rd2+20];
	setp.eq.s16 	%p2215, %rs138, 0;
	@%p2215 bra 	$L__BB5_1837;
	ld.global.u32 	%r13154, [%rd10];
	mov.b32 	%r13192, 0;
$L__BB5_1830:
	and.b32  	%r7996, %r13154, 16383;
	add.s32 	%r2482, %r7996, %r43;
	mul.wide.u32 	%rd2135, %r2482, 8;
	add.s64 	%rd2136, %rd1, %rd2135;
	ld.global.u64 	%rd2137, [%rd2136+268435464];
	add.s32 	%r13154, %r13154, 1;
	st.global.u32 	[%rd10], %r13154;
	setp.lt.u32 	%p2216, %r2482, 8192;
	setp.ne.s64 	%p2217, %rd2137, 0;
	or.pred  	%p2218, %p2216, %p2217;
	@%p2218 bra 	$L__BB5_1832;
	add.s32 	%r2484, %r13192, 1;
	mul.wide.u32 	%rd2139, %r13192, 4;
	add.s64 	%rd2140, %rd2, %rd2139;
	st.local.u32 	[%rd2140+24], %r2482;
	mov.u32 	%r13192, %r2484;
$L__BB5_1832:
	setp.lt.u32 	%p2219, %r13192, 4;
	@%p2219 bra 	$L__BB5_1830;
	ld.global.u32 	%r13157, [%rd10+131072];
	mov.b32 	%r13159, 0;
$L__BB5_1834:
	and.b32  	%r7998, %r13157, 16383;
	add.s32 	%r2489, %r7998, %r43;
	mul.wide.u32 	%rd2141, %r2489, 4;
	add.s64 	%rd2142, %rd4, %rd2141;
	ld.global.u32 	%r7999, [%rd2142];
	add.s32 	%r13157, %r13157, 1;
	st.global.u32 	[%rd10+131072], %r13157;
	setp.lt.u32 	%p2220, %r2489, 8192;
	setp.ne.s32 	%p2221, %r7999, 0;
	or.pred  	%p2222, %p2220, %p2221;
	@%p2222 bra 	$L__BB5_1836;
	add.s32 	%r2491, %r13159, 1;
	mul.wide.u32 	%rd2143, %r13159, 4;
	add.s64 	%rd2144, %rd2, %rd2143;
	st.local.u32 	[%rd2144+152], %r2489;
	mov.u32 	%r13159, %r2491;
$L__BB5_1836:
	setp.lt.u32 	%p2224, %r13159, 4;
	mov.pred 	%p4959, 0;
	@%p2224 bra 	$L__BB5_1834;
	bra.uni 	$L__BB5_2018;
$L__BB5_1837:
	ld.local.u32 	%r2493, [%rd2+4];
	shl.b32 	%r2494, %r2493, 8;
	and.b32  	%r8002, %r2494, 7936;
	add.s32 	%r2495, %r8002, %r1;
	shl.b32 	%r8003, %r2493, 11;
	and.b32  	%r8004, %r8003, 63488;
	add.s32 	%r8005, %r3, %r8004;
	ld.shared.u64 	%rd2145, [%r8005];
	setp.eq.s32 	%p2225, %r2495, 0;
	setp.ne.s64 	%p2226, %rd2145, 0;
	mov.b32 	%r13161, 0;
	or.pred  	%p2227, %p2225, %p2226;
	@%p2227 bra 	$L__BB5_1839;
	st.local.u32 	[%rd2+24], %r2495;
	mov.b32 	%r13161, 1;
$L__BB5_1839:
	add.s32 	%r8007, %r2494, 256;
	and.b32  	%r8008, %r8007, 7936;
	add.s32 	%r2497, %r8008, %r1;
	shl.b32 	%r8009, %r8007, 3;
	and.b32  	%r8010, %r8009, 63488;
	add.s32 	%r8011, %r3, %r8010;
	ld.shared.u64 	%rd2147, [%r8011];
	setp.eq.s32 	%p2228, %r2497, 0;
	setp.ne.s64 	%p2229, %rd2147, 0;
	or.pred  	%p2230, %p2228, %p2229;
	@%p2230 bra 	$L__BB5_1841;
	add.s32 	%r2498, %r13161, 1;
	mul.wide.u32 	%rd2149, %r13161, 4;
	add.s64 	%rd2150, %rd2, %rd2149;
	st.local.u32 	[%rd2150+24], %r2497;
	mov.u32 	%r13161, %r2498;
$L__BB5_1841:
	add.s32 	%r8012, %r2494, 512;
	and.b32  	%r8013, %r8012, 7936;
	add.s32 	%r2500, %r8013, %r1;
	shl.b32 	%r8014, %r8012, 3;
	and.b32  	%r8015, %r8014, 63488;
	add.s32 	%r8016, %r3, %r8015;
	ld.shared.u64 	%rd2151, [%r8016];
	setp.eq.s32 	%p2231, %r2500, 0;
	setp.ne.s64 	%p2232, %rd2151, 0;
	or.pred  	%p2233, %p2231, %p2232;
	@%p2233 bra 	$L__BB5_1843;
	add.s32 	%r2501, %r13161, 1;
	mul.wide.u32 	%rd2153, %r13161, 4;
	add.s64 	%rd2154, %rd2, %rd2153;
	st.local.u32 	[%rd2154+24], %r2500;
	mov.u32 	%r13161, %r2501;
$L__BB5_1843:
	add.s32 	%r13191, %r2493, 4;
	add.s32 	%r8017, %r2494, 768;
	and.b32  	%r8018, %r8017, 7936;
	add.s32 	%r2504, %r8018, %r1;
	shl.b32 	%r8019, %r8017, 3;
	and.b32  	%r8020, %r8019, 63488;
	add.s32 	%r8021, %r3, %r8020;
	ld.shared.u64 	%rd2155, [%r8021];
	setp.eq.s32 	%p2234, %r2504, 0;
	setp.ne.s64 	%p2235, %rd2155, 0;
	or.pred  	%p2236, %p2234, %p2235;
	@%p2236 bra 	$L__BB5_1845;
	add.s32 	%r2505, %r13161, 1;
	mul.wide.u32 	%rd2157, %r13161, 4;
	add.s64 	%rd2158, %rd2, %rd2157;
	st.local.u32 	[%rd2158+24], %r2504;
	mov.u32 	%r13161, %r2505;
$L__BB5_1845:
	setp.gt.u32 	%p2237, %r13161, 3;
	mov.b32 	%r13192, 4;
	@%p2237 bra 	$L__BB5_1927;
	add.s32 	%r2507, %r2493, 5;
	shl.b32 	%r8023, %r13191, 8;
	and.b32  	%r8024, %r8023, 7936;
	add.s32 	%r2508, %r8024, %r1;
	shl.b32 	%r8025, %r13191, 11;
	and.b32  	%r8026, %r8025, 63488;
	add.s32 	%r8027, %r3, %r8026;
	ld.shared.u64 	%rd2159, [%r8027];
	setp.eq.s32 	%p2238, %r2508, 0;
	setp.ne.s64 	%p2239, %rd2159, 0;
	or.pred  	%p2240, %p2238, %p2239;
	@%p2240 bra 	$L__BB5_1848;
	add.s32 	%r2509, %r13161, 1;
	mul.wide.u32 	%rd2161, %r13161, 4;
	add.s64 	%rd2162, %rd2, %rd2161;
	st.local.u32 	[%rd2162+24], %r2508;
	mov.u32 	%r13161, %r2509;
$L__BB5_1848:
	setp.gt.u32 	%p2241, %r13161, 3;
	mov.u32 	%r13191, %r2507;
	@%p2241 bra 	$L__BB5_1927;
	add.s32 	%r13191, %r2493, 6;
	shl.b32 	%r8029, %r2507, 8;
	and.b32  	%r8030, %r8029, 7936;
	add.s32 	%r2512, %r8030, %r1;
	shl.b32 	%r8031, %r2507, 11;
	and.b32  	%r8032, %r8031, 63488;
	add.s32 	%r8033, %r3, %r8032;
	ld.shared.u64 	%rd2163, [%r8033];
	setp.eq.s32 	%p2242, %r2512, 0;
	setp.ne.s64 	%p2243, %rd2163, 0;
	or.pred  	%p2244, %p2242, %p2243;
	@%p2244 bra 	$L__BB5_1851;
	add.s32 	%r2513, %r13161, 1;
	mul.wide.u32 	%rd2165, %r13161, 4;
	add.s64 	%rd2166, %rd2, %rd2165;
	st.local.u32 	[%rd2166+24], %r2512;
	mov.u32 	%r13161, %r2513;
$L__BB5_1851:
	setp.gt.u32 	%p2245, %r13161, 3;
	@%p2245 bra 	$L__BB5_1927;
	add.s32 	%r2515, %r2493, 7;
	shl.b32 	%r8035, %r13191, 8;
	and.b32  	%r8036, %r8035, 7936;
	add.s32 	%r2516, %r8036, %r1;
	shl.b32 	%r8037, %r13191, 11;
	and.b32  	%r8038, %r8037, 63488;
	add.s32 	%r8039, %r3, %r8038;
	ld.shared.u64 	%rd2167, [%r8039];
	setp.eq.s32 	%p2246, %r2516, 0;
	setp.ne.s64 	%p2247, %rd2167, 0;
	or.pred  	%p2248, %p2246, %p2247;
	@%p2248 bra 	$L__BB5_1854;
	add.s32 	%r2517, %r13161, 1;
	mul.wide.u32 	%rd2169, %r13161, 4;
	add.s64 	%rd2170, %rd2, %rd2169;
	st.local.u32 	[%rd2170+24], %r2516;
	mov.u32 	%r13161, %r2517;
$L__BB5_1854:
	setp.gt.u32 	%p2249, %r13161, 3;
	mov.u32 	%r13191, %r2515;
	@%p2249 bra 	$L__BB5_1927;
	add.s32 	%r13191, %r2493, 8;
	shl.b32 	%r8041, %r2515, 8;
	and.b32  	%r8042, %r8041, 7936;
	add.s32 	%r2520, %r8042, %r1;
	shl.b32 	%r8043, %r2515, 11;
	and.b32  	%r8044, %r8043, 63488;
	add.s32 	%r8045, %r3, %r8044;
	ld.shared.u64 	%rd2171, [%r8045];
	setp.eq.s32 	%p2250, %r2520, 0;
	setp.ne.s64 	%p2251, %rd2171, 0;
	or.pred  	%p2252, %p2250, %p2251;
	@%p2252 bra 	$L__BB5_1857;
	add.s32 	%r2521, %r13161, 1;
	mul.wide.u32 	%rd2173, %r13161, 4;
	add.s64 	%rd2174, %rd2, %rd2173;
	st.local.u32 	[%rd2174+24], %r2520;
	mov.u32 	%r13161, %r2521;
$L__BB5_1857:
	setp.gt.u32 	%p2253, %r13161, 3;
	@%p2253 bra 	$L__BB5_1927;
	add.s32 	%r2523, %r2493, 9;
	shl.b32 	%r8047, %r13191, 8;
	and.b32  	%r8048, %r8047, 7936;
	add.s32 	%r2524, %r8048, %r1;
	shl.b32 	%r8049, %r13191, 11;
	and.b32  	%r8050, %r8049, 63488;
	add.s32 	%r8051, %r3, %r8050;
	ld.shared.u64 	%rd2175, [%r8051];
	setp.eq.s32 	%p2254, %r2524, 0;
	setp.ne.s64 	%p2255, %rd2175, 0;
	or.pred  	%p2256, %p2254, %p2255;
	@%p2256 bra 	$L__BB5_1860;
	add.s32 	%r2525, %r13161, 1;
	mul.wide.u32 	%rd2177, %r13161, 4;
	add.s64 	%rd2178, %rd2, %rd2177;
	st.local.u32 	[%rd2178+24], %r2524;
	mov.u32 	%r13161, %r2525;
$L__BB5_1860:
	setp.gt.u32 	%p2257, %r13161, 3;
	mov.u32 	%r13191, %r2523;
	@%p2257 bra 	$L__BB5_1927;
	add.s32 	%r13191, %r2493, 10;
	shl.b32 	%r8053, %r2523, 8;
	and.b32  	%r8054, %r8053, 7936;
	add.s32 	%r2528, %r8054, %r1;
	shl.b32 	%r8055, %r2523, 11;
	and.b32  	%r8056, %r8055, 63488;
	add.s32 	%r8057, %r3, %r8056;
	ld.shared.u64 	%rd2179, [%r8057];
	setp.eq.s32 	%p2258, %r2528, 0;
	setp.ne.s64 	%p2259, %rd2179, 0;
	or.pred  	%p2260, %p2258, %p2259;
	@%p2260 bra 	$L__BB5_1863;
	add.s32 	%r2529, %r13161, 1;
	mul.wide.u32 	%rd2181, %r13161, 4;
	add.s64 	%rd2182, %rd2, %rd2181;
	st.local.u32 	[%rd2182+24], %r2528;
	mov.u32 	%r13161, %r2529;
$L__BB5_1863:
	setp.gt.u32 	%p2261, %r13161, 3;
	@%p2261 bra 	$L__BB5_1927;
	add.s32 	%r2531, %r2493, 11;
	shl.b32 	%r8059, %r13191, 8;
	and.b32  	%r8060, %r8059, 7936;
	add.s32 	%r2532, %r8060, %r1;
	shl.b32 	%r8061, %r13191, 11;
	and.b32  	%r8062, %r8061, 63488;
	add.s32 	%r8063, %r3, %r8062;
	ld.shared.u64 	%rd2183, [%r8063];
	setp.eq.s32 	%p2262, %r2532, 0;
	setp.ne.s64 	%p2263, %rd2183, 0;
	or.pred  	%p2264, %p2262, %p2263;
	@%p2264 bra 	$L__BB5_1866;
	add.s32 	%r2533, %r13161, 1;
	mul.wide.u32 	%rd2185, %r13161, 4;
	add.s64 	%rd2186, %rd2, %rd2185;
	st.local.u32 	[%rd2186+24], %r2532;
	mov.u32 	%r13161, %r2533;
$L__BB5_1866:
	setp.gt.u32 	%p2265, %r13161, 3;
	mov.u32 	%r13191, %r2531;
	@%p2265 bra 	$L__BB5_1927;
	add.s32 	%r13191, %r2493, 12;
	shl.b32 	%r8065, %r2531, 8;
	and.b32  	%r8066, %r8065, 7936;
	add.s32 	%r2536, %r8066, %r1;
	shl.b32 	%r8067, %r2531, 11;
	and.b32  	%r8068, %r8067, 63488;
	add.s32 	%r8069, %r3, %r8068;
	ld.shared.u64 	%rd2187, [%r8069];
	setp.eq.s32 	%p2266, %r2536, 0;
	setp.ne.s64 	%p2267, %rd2187, 0;
	or.pred  	%p2268, %p2266, %p2267;
	@%p2268 bra 	$L__BB5_1869;
	add.s32 	%r2537, %r13161, 1;
	mul.wide.u32 	%rd2189, %r13161, 4;
	add.s64 	%rd2190, %rd2, %rd2189;
	st.local.u32 	[%rd2190+24], %r2536;
	mov.u32 	%r13161, %r2537;
$L__BB5_1869:
	setp.gt.u32 	%p2269, %r13161, 3;
	@%p2269 bra 	$L__BB5_1927;
	add.s32 	%r2539, %r2493, 13;
	shl.b32 	%r8071, %r13191, 8;
	and.b32  	%r8072, %r8071, 7936;
	add.s32 	%r2540, %r8072, %r1;
	shl.b32 	%r8073, %r13191, 11;
	and.b32  	%r8074, %r8073, 63488;
	add.s32 	%r8075, %r3, %r8074;
	ld.shared.u64 	%rd2191, [%r8075];
	setp.eq.s32 	%p2270, %r2540, 0;
	setp.ne.s64 	%p2271, %rd2191, 0;
	or.pred  	%p2272, %p2270, %p2271;
	@%p2272 bra 	$L__BB5_1872;
	add.s32 	%r2541, %r13161, 1;
	mul.wide.u32 	%rd2193, %r13161, 4;
	add.s64 	%rd2194, %rd2, %rd2193;
	st.local.u32 	[%rd2194+24], %r2540;
	mov.u32 	%r13161, %r2541;
$L__BB5_1872:
	setp.gt.u32 	%p2273, %r13161, 3;
	mov.u32 	%r13191, %r2539;
	@%p2273 bra 	$L__BB5_1927;
	add.s32 	%r13191, %r2493, 14;
	shl.b32 	%r8077, %r2539, 8;
	and.b32  	%r8078, %r8077, 7936;
	add.s32 	%r2544, %r8078, %r1;
	shl.b32 	%r8079, %r2539, 11;
	and.b32  	%r8080, %r8079, 63488;
	add.s32 	%r8081, %r3, %r8080;
	ld.shared.u64 	%rd2195, [%r8081];
	setp.eq.s32 	%p2274, %r2544, 0;
	setp.ne.s64 	%p2275, %rd2195, 0;
	or.pred  	%p2276, %p2274, %p2275;
	@%p2276 bra 	$L__BB5_1875;
	add.s32 	%r2545, %r13161, 1;
	mul.wide.u32 	%rd2197, %r13161, 4;
	add.s64 	%rd2198, %rd2, %rd2197;
	st.local.u32 	[%rd2198+24], %r2544;
	mov.u32 	%r13161, %r2545;
$L__BB5_1875:
	setp.gt.u32 	%p2277, %r13161, 3;
	@%p2277 bra 	$L__BB5_1927;
	add.s32 	%r2547, %r2493, 15;
	shl.b32 	%r8083, %r13191, 8;
	and.b32  	%r8084, %r8083, 7936;
	add.s32 	%r2548, %r8084, %r1;
	shl.b32 	%r8085, %r13191, 11;
	and.b32  	%r8086, %r8085, 63488;
	add.s32 	%r8087, %r3, %r8086;
	ld.shared.u64 	%rd2199, [%r8087];
	setp.eq.s32 	%p2278, %r2548, 0;
	setp.ne.s64 	%p2279, %rd2199, 0;
	or.pred  	%p2280, %p2278, %p2279;
	@%p2280 bra 	$L__BB5_1878;
	add.s32 	%r2549, %r13161, 1;
	mul.wide.u32 	%rd2201, %r13161, 4;
	add.s64 	%rd2202, %rd2, %rd2201;
	st.local.u32 	[%rd2202+24], %r2548;
	mov.u32 	%r13161, %r2549;
$L__BB5_1878:
	setp.gt.u32 	%p2281, %r13161, 3;
	mov.u32 	%r13191, %r2547;
	@%p2281 bra 	$L__BB5_1927;
	add.s32 	%r13191, %r2493, 16;
	shl.b32 	%r8089, %r2547, 8;
	and.b32  	%r8090, %r8089, 7936;
	add.s32 	%r2552, %r8090, %r1;
	shl.b32 	%r8091, %r2547, 11;
	and.b32  	%r8092, %r8091, 63488;
	add.s32 	%r8093, %r3, %r8092;
	ld.shared.u64 	%rd2203, [%r8093];
	setp.eq.s32 	%p2282, %r2552, 0;
	setp.ne.s64 	%p2283, %rd2203, 0;
	or.pred  	%p2284, %p2282, %p2283;
	@%p2284 bra 	$L__BB5_1881;
	add.s32 	%r2553, %r13161, 1;
	mul.wide.u32 	%rd2205, %r13161, 4;
	add.s64 	%rd2206, %rd2, %rd2205;
	st.local.u32 	[%rd2206+24], %r2552;
	mov.u32 	%r13161, %r2553;
$L__BB5_1881:
	setp.gt.u32 	%p2285, %r13161, 3;
	@%p2285 bra 	$L__BB5_1927;
	add.s32 	%r2555, %r2493, 17;
	shl.b32 	%r8095, %r13191, 8;
	and.b32  	%r8096, %r8095, 7936;
	add.s32 	%r2556, %r8096, %r1;
	shl.b32 	%r8097, %r13191, 11;
	and.b32  	%r8098, %r8097, 63488;
	add.s32 	%r8099, %r3, %r8098;
	ld.shared.u64 	%rd2207, [%r8099];
	setp.eq.s32 	%p2286, %r2556, 0;
	setp.ne.s64 	%p2287, %rd2207, 0;
	or.pred  	%p2288, %p2286, %p2287;
	@%p2288 bra 	$L__BB5_1884;
	add.s32 	%r2557, %r13161, 1;
	mul.wide.u32 	%rd2209, %r13161, 4;
	add.s64 	%rd2210, %rd2, %rd2209;
	st.local.u32 	[%rd2210+24], %r2556;
	mov.u32 	%r13161, %r2557;
$L__BB5_1884:
	setp.gt.u32 	%p2289, %r13161, 3;
	mov.u32 	%r13191, %r2555;
	@%p2289 bra 	$L__BB5_1927;
	add.s32 	%r13191, %r2493, 18;
	shl.b32 	%r8101, %r2555, 8;
	and.b32  	%r8102, %r8101, 7936;
	add.s32 	%r2560, %r8102, %r1;
	shl.b32 	%r8103, %r2555, 11;
	and.b32  	%r8104, %r8103, 63488;
	add.s32 	%r8105, %r3, %r8104;
	ld.shared.u64 	%rd2211, [%r8105];
	setp.eq.s32 	%p2290, %r2560, 0;
	setp.ne.s64 	%p2291, %rd2211, 0;
	or.pred  	%p2292, %p2290, %p2291;
	@%p2292 bra 	$L__BB5_1887;
	add.s32 	%r2561, %r13161, 1;
	mul.wide.u32 	%rd2213, %r13161, 4;
	add.s64 	%rd2214, %rd2, %rd2213;
	st.local.u32 	[%rd2214+24], %r2560;
	mov.u32 	%r13161, %r2561;
$L__BB5_1887:
	setp.gt.u32 	%p2293, %r13161, 3;
	@%p2293 bra 	$L__BB5_1927;
	add.s32 	%r2563, %r2493, 19;
	shl.b32 	%r8107, %r13191, 8;
	and.b32  	%r8108, %r8107, 7936;
	add.s32 	%r2564, %r8108, %r1;
	shl.b32 	%r8109, %r13191, 11;
	and.b32  	%r8110, %r8109, 63488;
	add.s32 	%r8111, %r3, %r8110;
	ld.shared.u64 	%rd2215, [%r8111];
	setp.eq.s32 	%p2294, %r2564, 0;
	setp.ne.s64 	%p2295, %rd2215, 0;
	or.pred  	%p2296, %p2294, %p2295;
	@%p2296 bra 	$L__BB5_1890;
	add.s32 	%r2565, %r13161, 1;
	mul.wide.u32 	%rd2217, %r13161, 4;
	add.s64 	%rd2218, %rd2, %rd2217;
	st.local.u32 	[%rd2218+24], %r2564;
	mov.u32 	%r13161, %r2565;
$L__BB5_1890:
	setp.gt.u32 	%p2297, %r13161, 3;
	mov.u32 	%r13191, %r2563;
	@%p2297 bra 	$L__BB5_1927;
	add.s32 	%r13191, %r2493, 20;
	shl.b32 	%r8113, %r2563, 8;
	and.b32  	%r8114, %r8113, 7936;
	add.s32 	%r2568, %r8114, %r1;
	shl.b32 	%r8115, %r2563, 11;
	and.b32  	%r8116, %r8115, 63488;
	add.s32 	%r8117, %r3, %r8116;
	ld.shared.u64 	%rd2219, [%r8117];
	setp.eq.s32 	%p2298, %r2568, 0;
	setp.ne.s64 	%p2299, %rd2219, 0;
	or.pred  	%p2300, %p2298, %p2299;
	@%p2300 bra 	$L__BB5_1893;
	add.s32 	%r2569, %r13161, 1;
	mul.wide.u32 	%rd2221, %r13161, 4;
	add.s64 	%rd2222, %rd2, %rd2221;
	st.local.u32 	[%rd2222+24], %r2568;
	mov.u32 	%r13161, %r2569;
$L__BB5_1893:
	setp.gt.u32 	%p2301, %r13161, 3;
	@%p2301 bra 	$L__BB5_1927;
	add.s32 	%r2571, %r2493, 21;
	shl.b32 	%r8119, %r13191, 8;
	and.b32  	%r8120, %r8119, 7936;
	add.s32 	%r2572, %r8120, %r1;
	shl.b32 	%r8121, %r13191, 11;
	and.b32  	%r8122, %r8121, 63488;
	add.s32 	%r8123, %r3, %r8122;
	ld.shared.u64 	%rd2223, [%r8123];
	setp.eq.s32 	%p2302, %r2572, 0;
	setp.ne.s64 	%p2303, %rd2223, 0;
	or.pred  	%p2304, %p2302, %p2303;
	@%p2304 bra 	$L__BB5_1896;
	add.s32 	%r2573, %r13161, 1;
	mul.wide.u32 	%rd2225, %r13161, 4;
	add.s64 	%rd2226, %rd2, %rd2225;
	st.local.u32 	[%rd2226+24], %r2572;
	mov.u32 	%r13161, %r2573;
$L__BB5_1896:
	setp.gt.u32 	%p2305, %r13161, 3;
	mov.u32 	%r13191, %r2571;
	@%p2305 bra 	$L__BB5_1927;
	add.s32 	%r13191, %r2493, 22;
	shl.b32 	%r8125, %r2571, 8;
	and.b32  	%r8126, %r8125, 7936;
	add.s32 	%r2576, %r8126, %r1;
	shl.b32 	%r8127, %r2571, 11;
	and.b32  	%r8128, %r8127, 63488;
	add.s32 	%r8129, %r3, %r8128;
	ld.shared.u64 	%rd2227, [%r8129];
	setp.eq.s32 	%p2306, %r2576, 0;
	setp.ne.s64 	%p2307, %rd2227, 0;
	or.pred  	%p2308, %p2306, %p2307;
	@%p2308 bra 	$L__BB5_1899;
	add.s32 	%r2577, %r13161, 1;
	mul.wide.u32 	%rd2229, %r13161, 4;
	add.s64 	%rd2230, %rd2, %rd2229;
	st.local.u32 	[%rd2230+24], %r2576;
	mov.u32 	%r13161, %r2577;
$L__BB5_1899:
	setp.gt.u32 	%p2309, %r13161, 3;
	@%p2309 bra 	$L__BB5_1927;
	add.s32 	%r2579, %r2493, 23;
	shl.b32 	%r8131, %r13191, 8;
	and.b32  	%r8132, %r8131, 7936;
	add.s32 	%r2580, %r8132, %r1;
	shl.b32 	%r8133, %r13191, 11;
	and.b32  	%r8134, %r8133, 63488;
	add.s32 	%r8135, %r3, %r8134;
	ld.shared.u64 	%rd2231, [%r8135];
	setp.eq.s32 	%p2310, %r2580, 0;
	setp.ne.s64 	%p2311, %rd2231, 0;
	or.pred  	%p2312, %p2310, %p2311;
	@%p2312 bra 	$L__BB5_1902;
	add.s32 	%r2581, %r13161, 1;
	mul.wide.u32 	%rd2233, %r13161, 4;
	add.s64 	%rd2234, %rd2, %rd2233;
	st.local.u32 	[%rd2234+24], %r2580;
	mov.u32 	%r13161, %r2581;
$L__BB5_1902:
	setp.gt.u32 	%p2313, %r13161, 3;
	mov.u32 	%r13191, %r2579;
	@%p2313 bra 	$L__BB5_1927;
	add.s32 	%r13191, %r2493, 24;
	shl.b32 	%r8137, %r2579, 8;
	and.b32  	%r8138, %r8137, 7936;
	add.s32 	%r2584, %r8138, %r1;
	shl.b32 	%r8139, %r2579, 11;
	and.b32  	%r8140, %r8139, 63488;
	add.s32 	%r8141, %r3, %r8140;
	ld.shared.u64 	%rd2235, [%r8141];
	setp.eq.s32 	%p2314, %r2584, 0;
	setp.ne.s64 	%p2315, %rd2235, 0;
	or.pred  	%p2316, %p2314, %p2315;
	@%p2316 bra 	$L__BB5_1905;
	add.s32 	%r2585, %r13161, 1;
	mul.wide.u32 	%rd2237, %r13161, 4;
	add.s64 	%rd2238, %rd2, %rd2237;
	st.local.u32 	[%rd2238+24], %r2584;
	mov.u32 	%r13161, %r2585;
$L__BB5_1905:
	setp.gt.u32 	%p2317, %r13161, 3;
	@%p2317 bra 	$L__BB5_1927;
	add.s32 	%r2587, %r2493, 25;
	shl.b32 	%r8143, %r13191, 8;
	and.b32  	%r8144, %r8143, 7936;
	add.s32 	%r2588, %r8144, %r1;
	shl.b32 	%r8145, %r13191, 11;
	and.b32  	%r8146, %r8145, 63488;
	add.s32 	%r8147, %r3, %r8146;
	ld.shared.u64 	%rd2239, [%r8147];
	setp.eq.s32 	%p2318, %r2588, 0;
	setp.ne.s64 	%p2319, %rd2239, 0;
	or.pred  	%p2320, %p2318, %p2319;
	@%p2320 bra 	$L__BB5_1908;
	add.s32 	%r2589, %r13161, 1;
	mul.wide.u32 	%rd2241, %r13161, 4;
	add.s64 	%rd2242, %rd2, %rd2241;
	st.local.u32 	[%rd2242+24], %r2588;
	mov.u32 	%r13161, %r2589;
$L__BB5_1908:
	setp.gt.u32 	%p2321, %r13161, 3;
	mov.u32 	%r13191, %r2587;
	@%p2321 bra 	$L__BB5_1927;
	add.s32 	%r13191, %r2493, 26;
	shl.b32 	%r8149, %r2587, 8;
	and.b32  	%r8150, %r8149, 7936;
	add.s32 	%r2592, %r8150, %r1;
	shl.b32 	%r8151, %r2587, 11;
	and.b32  	%r8152, %r8151, 63488;
	add.s32 	%r8153, %r3, %r8152;
	ld.shared.u64 	%rd2243, [%r8153];
	setp.eq.s32 	%p2322, %r2592, 0;
	setp.ne.s64 	%p2323, %rd2243, 0;
	or.pred  	%p2324, %p2322, %p2323;
	@%p2324 bra 	$L__BB5_1911;
	add.s32 	%r2593, %r13161, 1;
	mul.wide.u32 	%rd2245, %r13161, 4;
	add.s64 	%rd2246, %rd2, %rd2245;
	st.local.u32 	[%rd2246+24], %r2592;
	mov.u32 	%r13161, %r2593;
$L__BB5_1911:
	setp.gt.u32 	%p2325, %r13161, 3;
	@%p2325 bra 	$L__BB5_1927;
	add.s32 	%r2595, %r2493, 27;
	shl.b32 	%r8155, %r13191, 8;
	and.b32  	%r8156, %r8155, 7936;
	add.s32 	%r2596, %r8156, %r1;
	shl.b32 	%r8157, %r13191, 11;
	and.b32  	%r8158, %r8157, 63488;
	add.s32 	%r8159, %r3, %r8158;
	ld.shared.u64 	%rd2247, [%r8159];
	setp.eq.s32 	%p2326, %r2596, 0;
	setp.ne.s64 	%p2327, %rd2247, 0;
	or.pred  	%p2328, %p2326, %p2327;
	@%p2328 bra 	$L__BB5_1914;
	add.s32 	%r2597, %r13161, 1;
	mul.wide.u32 	%rd2249, %r13161, 4;
	add.s64 	%rd2250, %rd2, %rd2249;
	st.local.u32 	[%rd2250+24], %r2596;
	mov.u32 	%r13161, %r2597;
$L__BB5_1914:
	setp.gt.u32 	%p2329, %r13161, 3;
	mov.u32 	%r13191, %r2595;
	@%p2329 bra 	$L__BB5_1927;
	add.s32 	%r13191, %r2493, 28;
	shl.b32 	%r8161, %r2595, 8;
	and.b32  	%r8162, %r8161, 7936;
	add.s32 	%r2600, %r8162, %r1;
	shl.b32 	%r8163, %r2595, 11;
	and.b32  	%r8164, %r8163, 63488;
	add.s32 	%r8165, %r3, %r8164;
	ld.shared.u64 	%rd2251, [%r8165];
	setp.eq.s32 	%p2330, %r2600, 0;
	setp.ne.s64 	%p2331, %rd2251, 0;
	or.pred  	%p2332, %p2330, %p2331;
	@%p2332 bra 	$L__BB5_1917;
	add.s32 	%r2601, %r13161, 1;
	mul.wide.u32 	%rd2253, %r13161, 4;
	add.s64 	%rd2254, %rd2, %rd2253;
	st.local.u32 	[%rd2254+24], %r2600;
	mov.u32 	%r13161, %r2601;
$L__BB5_1917:
	setp.gt.u32 	%p2333, %r13161, 3;
	@%p2333 bra 	$L__BB5_1927;
	add.s32 	%r2603, %r2493, 29;
	shl.b32 	%r8167, %r13191, 8;
	and.b32  	%r8168, %r8167, 7936;
	add.s32 	%r2604, %r8168, %r1;
	shl.b32 	%r8169, %r13191, 11;
	and.b32  	%r8170, %r8169, 63488;
	add.s32 	%r8171, %r3, %r8170;
	ld.shared.u64 	%rd2255, [%r8171];
	setp.eq.s32 	%p2334, %r2604, 0;
	setp.ne.s64 	%p2335, %rd2255, 0;
	or.pred  	%p2336, %p2334, %p2335;
	@%p2336 bra 	$L__BB5_1920;
	add.s32 	%r2605, %r13161, 1;
	mul.wide.u32 	%rd2257, %r13161, 4;
	add.s64 	%rd2258, %rd2, %rd2257;
	st.local.u32 	[%rd2258+24], %r2604;
	mov.u32 	%r13161, %r2605;
$L__BB5_1920:
	setp.gt.u32 	%p2337, %r13161, 3;
	mov.u32 	%r13191, %r2603;
	@%p2337 bra 	$L__BB5_1927;
	add.s32 	%r13191, %r2493, 30;
	shl.b32 	%r8173, %r2603, 8;
	and.b32  	%r8174, %r8173, 7936;
	add.s32 	%r2608, %r8174, %r1;
	shl.b32 	%r8175, %r2603, 11;
	and.b32  	%r8176, %r8175, 63488;
	add.s32 	%r8177, %r3, %r8176;
	ld.shared.u64 	%rd2259, [%r8177];
	setp.eq.s32 	%p2338, %r2608, 0;
	setp.ne.s64 	%p2339, %rd2259, 0;
	or.pred  	%p2340, %p2338, %p2339;
	@%p2340 bra 	$L__BB5_1923;
	add.s32 	%r2609, %r13161, 1;
	mul.wide.u32 	%rd2261, %r13161, 4;
	add.s64 	%rd2262, %rd2, %rd2261;
	st.local.u32 	[%rd2262+24], %r2608;
	mov.u32 	%r13161, %r2609;
$L__BB5_1923:
	setp.gt.u32 	%p2341, %r13161, 3;
	@%p2341 bra 	$L__BB5_1927;
	shl.b32 	%r8179, %r13191, 8;
	and.b32  	%r8180, %r8179, 7936;
	add.s32 	%r2611, %r8180, %r1;
	shl.b32 	%r8181, %r13191, 11;
	and.b32  	%r8182, %r8181, 63488;
	add.s32 	%r8183, %r3, %r8182;
	ld.shared.u64 	%rd2263, [%r8183];
	setp.eq.s32 	%p2342, %r2611, 0;
	setp.ne.s64 	%p2343, %rd2263, 0;
	or.pred  	%p2344, %p2342, %p2343;
	@%p2344 bra 	$L__BB5_1926;
	add.s32 	%r2612, %r13161, 1;
	mul.wide.u32 	%rd2265, %r13161, 4;
	add.s64 	%rd2266, %rd2, %rd2265;
	st.local.u32 	[%rd2266+24], %r2611;
	mov.u32 	%r13161, %r2612;
$L__BB5_1926:
	setp.lt.u32 	%p2345, %r13161, 4;
	selp.b32 	%r8184, 32, 31, %p2345;
	add.s32 	%r13191, %r2493, %r8184;
	mov.u32 	%r13192, %r13161;
$L__BB5_1927:
	st.local.u32 	[%rd2+4], %r13191;
	ld.local.u32 	%r2617, [%rd2+8];
	shl.b32 	%r2618, %r2617, 8;
	and.b32  	%r8186, %r2618, 7936;
	add.s32 	%r2619, %r8186, %r1;
	shl.b32 	%r8187, %r2617, 10;
	and.b32  	%r8188, %r8187, 31744;
	add.s32 	%r8189, %r4, %r8188;
	ld.shared.u32 	%r8190, [%r8189];
	setp.eq.s32 	%p2346, %r2619, 0;
	setp.ne.s32 	%p2347, %r8190, 0;
	mov.b32 	%r13194, 0;
	or.pred  	%p2348, %p2346, %p2347;
	@%p2348 bra 	$L__BB5_1929;
	st.local.u32 	[%rd2+152], %r2619;
	mov.b32 	%r13194, 1;
$L__BB5_1929:
	add.s32 	%r8193, %r2618, 256;
	and.b32  	%r8194, %r8193, 7936;
	add.s32 	%r2621, %r8194, %r1;
	shl.b32 	%r8195, %r8193, 2;
	and.b32  	%r8196, %r8195, 31744;
	add.s32 	%r8197, %r4, %r8196;
	ld.shared.u32 	%r8198, [%r8197];
	setp.eq.s32 	%p2349, %r2621, 0;
	setp.ne.s32 	%p2350, %r8198, 0;
	or.pred  	%p2351, %p2349, %p2350;
	@%p2351 bra 	$L__BB5_1931;
	add.s32 	%r2622, %r13194, 1;
	mul.wide.u32 	%rd2267, %r13194, 4;
	add.s64 	%rd2268, %rd2, %rd2267;
	st.local.u32 	[%rd2268+152], %r2621;
	mov.u32 	%r13194, %r2622;
$L__BB5_1931:
	add.s32 	%r8200, %r2618, 512;
	and.b32  	%r8201, %r8200, 7936;
	add.s32 	%r2624, %r8201, %r1;
	shl.b32 	%r8202, %r8200, 2;
	and.b32  	%r8203, %r8202, 31744;
	add.s32 	%r8204, %r4, %r8203;
	ld.shared.u32 	%r8205, [%r8204];
	setp.eq.s32 	%p2352, %r2624, 0;
	setp.ne.s32 	%p2353, %r8205, 0;
	or.pred  	%p2354, %p2352, %p2353;
	@%p2354 bra 	$L__BB5_1933;
	add.s32 	%r2625, %r13194, 1;
	mul.wide.u32 	%rd2269, %r13194, 4;
	add.s64 	%rd2270, %rd2, %rd2269;
	st.local.u32 	[%rd2270+152], %r2624;
	mov.u32 	%r13194, %r2625;
$L__BB5_1933:
	add.s32 	%r13223, %r2617, 4;
	add.s32 	%r8207, %r2618, 768;
	and.b32  	%r8208, %r8207, 7936;
	add.s32 	%r2628, %r8208, %r1;
	shl.b32 	%r8209, %r8207, 2;
	and.b32  	%r8210, %r8209, 31744;
	add.s32 	%r8211, %r4, %r8210;
	ld.shared.u32 	%r8212, [%r8211];
	setp.eq.s32 	%p2355, %r2628, 0;
	setp.ne.s32 	%p2356, %r8212, 0;
	or.pred  	%p2357, %p2355, %p2356;
	@%p2357 bra 	$L__BB5_1935;
	add.s32 	%r2629, %r13194, 1;
	mul.wide.u32 	%rd2271, %r13194, 4;
	add.s64 	%rd2272, %rd2, %rd2271;
	st.local.u32 	[%rd2272+152], %r2628;
	mov.u32 	%r13194, %r2629;
$L__BB5_1935:
	setp.gt.u32 	%p2359, %r13194, 3;
	mov.pred 	%p4959, 0;
	@%p2359 bra 	$L__BB5_2017;
	add.s32 	%r2631, %r2617, 5;
	shl.b32 	%r8214, %r13223, 8;
	and.b32  	%r8215, %r8214, 7936;
	add.s32 	%r2632, %r8215, %r1;
	shl.b32 	%r8216, %r13223, 10;
	and.b32  	%r8217, %r8216, 31744;
	add.s32 	%r8218, %r4, %r8217;
	ld.shared.u32 	%r8219, [%r8218];
	setp.eq.s32 	%p2360, %r2632, 0;
	setp.ne.s32 	%p2361, %r8219, 0;
	or.pred  	%p2362, %p2360, %p2361;
	@%p2362 bra 	$L__BB5_1938;
	add.s32 	%r2633, %r13194, 1;
	mul.wide.u32 	%rd2273, %r13194, 4;
	add.s64 	%rd2274, %rd2, %rd2273;
	st.local.u32 	[%rd2274+152], %r2632;
	mov.u32 	%r13194, %r2633;
$L__BB5_1938:
	setp.gt.u32 	%p2364, %r13194, 3;
	mov.u32 	%r13223, %r2631;
	@%p2364 bra 	$L__BB5_2017;
	add.s32 	%r13223, %r2617, 6;
	shl.b32 	%r8221, %r2631, 8;
	and.b32  	%r8222, %r8221, 7936;
	add.s32 	%r2636, %r8222, %r1;
	shl.b32 	%r8223, %r2631, 10;
	and.b32  	%r8224, %r8223, 31744;
	add.s32 	%r8225, %r4, %r8224;
	ld.shared.u32 	%r8226, [%r8225];
	setp.eq.s32 	%p2365, %r2636, 0;
	setp.ne.s32 	%p2366, %r8226, 0;
	or.pred  	%p2367, %p2365, %p2366;
	@%p2367 bra 	$L__BB5_1941;
	add.s32 	%r2637, %r13194, 1;
	mul.wide.u32 	%rd2275, %r13194, 4;
	add.s64 	%rd2276, %rd2, %rd2275;
	st.local.u32 	[%rd2276+152], %r2636;
	mov.u32 	%r13194, %r2637;
$L__BB5_1941:
	setp.gt.u32 	%p2369, %r13194, 3;
	@%p2369 bra 	$L__BB5_2017;
	add.s32 	%r2639, %r2617, 7;
	shl.b32 	%r8228, %r13223, 8;
	and.b32  	%r8229, %r8228, 7936;
	add.s32 	%r2640, %r8229, %r1;
	shl.b32 	%r8230, %r13223, 10;
	and.b32  	%r8231, %r8230, 31744;
	add.s32 	%r8232, %r4, %r8231;
	ld.shared.u32 	%r8233, [%r8232];
	setp.eq.s32 	%p2370, %r2640, 0;
	setp.ne.s32 	%p2371, %r8233, 0;
	or.pred  	%p2372, %p2370, %p2371;
	@%p2372 bra 	$L__BB5_1944;
	add.s32 	%r2641, %r13194, 1;
	mul.wide.u32 	%rd2277, %r13194, 4;
	add.s64 	%rd2278, %rd2, %rd2277;
	st.local.u32 	[%rd2278+152], %r2640;
	mov.u32 	%r13194, %r2641;
$L__BB5_1944:
	setp.gt.u32 	%p2374, %r13194, 3;
	mov.u32 	%r13223, %r2639;
	@%p2374 bra 	$L__BB5_2017;
	add.s32 	%r13223, %r2617, 8;
	shl.b32 	%r8235, %r2639, 8;
	and.b32  	%r8236, %r8235, 7936;
	add.s32 	%r2644, %r8236, %r1;
	shl.b32 	%r8237, %r2639, 10;
	and.b32  	%r8238, %r8237, 31744;
	add.s32 	%r8239, %r4, %r8238;
	ld.shared.u32 	%r8240, [%r8239];
	setp.eq.s32 	%p2375, %r2644, 0;
	setp.ne.s32 	%p2376, %r8240, 0;
	or.pred  	%p2377, %p2375, %p2376;
	@%p2377 bra 	$L__BB5_1947;
	add.s32 	%r2645, %r13194, 1;
	mul.wide.u32 	%rd2279, %r13194, 4;
	add.s64 	%rd2280, %rd2, %rd2279;
	st.local.u32 	[%rd2280+152], %r2644;
	mov.u32 	%r13194, %r2645;
$L__BB5_1947:
	setp.gt.u32 	%p2379, %r13194, 3;
	@%p2379 bra 	$L__BB5_2017;
	add.s32 	%r2647, %r2617, 9;
	shl.b32 	%r8242, %r13223, 8;
	and.b32  	%r8243, %r8242, 7936;
	add.s32 	%r2648, %r8243, %r1;
	shl.b32 	%r8244, %r13223, 10;
	and.b32  	%r8245, %r8244, 31744;
	add.s32 	%r8246, %r4, %r8245;
	ld.shared.u32 	%r8247, [%r8246];
	setp.eq.s32 	%p2380, %r2648, 0;
	setp.ne.s32 	%p2381, %r8247, 0;
	or.pred  	%p2382, %p2380, %p2381;
	@%p2382 bra 	$L__BB5_1950;
	add.s32 	%r2649, %r13194, 1;
	mul.wide.u32 	%rd2281, %r13194, 4;
	add.s64 	%rd2282, %rd2, %rd2281;
	st.local.u32 	[%rd2282+152], %r2648;
	mov.u32 	%r13194, %r2649;
$L__BB5_1950:
	setp.gt.u32 	%p2384, %r13194, 3;
	mov.u32 	%r13223, %r2647;
	@%p2384 bra 	$L__BB5_2017;
	add.s32 	%r13223, %r2617, 10;
	shl.b32 	%r8249, %r2647, 8;
	and.b32  	%r8250, %r8249, 7936;
	add.s32 	%r2652, %r8250, %r1;
	shl.b32 	%r8251, %r2647, 10;
	and.b32  	%r8252, %r8251, 31744;
	add.s32 	%r8253, %r4, %r8252;
	ld.shared.u32 	%r8254, [%r8253];
	setp.eq.s32 	%p2385, %r2652, 0;
	setp.ne.s32 	%p2386, %r8254, 0;
	or.pred  	%p2387, %p2385, %p2386;
	@%p2387 bra 	$L__BB5_1953;
	add.s32 	%r2653, %r13194, 1;
	mul.wide.u32 	%rd2283, %r13194, 4;
	add.s64 	%rd2284, %rd2, %rd2283;
	st.local.u32 	[%rd2284+152], %r2652;
	mov.u32 	%r13194, %r2653;
$L__BB5_1953:
	setp.gt.u32 	%p2389, %r13194, 3;
	@%p2389 bra 	$L__BB5_2017;
	add.s32 	%r2655, %r2617, 11;
	shl.b32 	%r8256, %r13223, 8;
	and.b32  	%r8257, %r8256, 7936;
	add.s32 	%r2656, %r8257, %r1;
	shl.b32 	%r8258, %r13223, 10;
	and.b32  	%r8259, %r8258, 31744;
	add.s32 	%r8260, %r4, %r8259;
	ld.shared.u32 	%r8261, [%r8260];
	setp.eq.s32 	%p2390, %r2656, 0;
	setp.ne.s32 	%p2391, %r8261, 0;
	or.pred  	%p2392, %p2390, %p2391;
	@%p2392 bra 	$L__BB5_1956;
	add.s32 	%r2657, %r13194, 1;
	mul.wide.u32 	%rd2285, %r13194, 4;
	add.s64 	%rd2286, %rd2, %rd2285;
	st.local.u32 	[%rd2286+152], %r2656;
	mov.u32 	%r13194, %r2657;
$L__BB5_1956:
	setp.gt.u32 	%p2394, %r13194, 3;
	mov.u32 	%r13223, %r2655;
	@%p2394 bra 	$L__BB5_2017;
	add.s32 	%r13223, %r2617, 12;
	shl.b32 	%r8263, %r2655, 8;
	and.b32  	%r8264, %r8263, 7936;
	add.s32 	%r2660, %r8264, %r1;
	shl.b32 	%r8265, %r2655, 10;
	and.b32  	%r8266, %r8265, 31744;
	add.s32 	%r8267, %r4, %r8266;
	ld.shared.u32 	%r8268, [%r8267];
	setp.eq.s32 	%p2395, %r2660, 0;
	setp.ne.s32 	%p2396, %r8268, 0;
	or.pred  	%p2397, %p2395, %p2396;
	@%p2397 bra 	$L__BB5_1959;
	add.s32 	%r2661, %r13194, 1;
	mul.wide.u32 	%rd2287, %r13194, 4;
	add.s64 	%rd2288, %rd2, %rd2287;
	st.local.u32 	[%rd2288+152], %r2660;
	mov.u32 	%r13194, %r2661;
$L__BB5_1959:
	setp.gt.u32 	%p2399, %r13194, 3;
	@%p2399 bra 	$L__BB5_2017;
	add.s32 	%r2663, %r2617, 13;
	shl.b32 	%r8270, %r13223, 8;
	and.b32  	%r8271, %r8270, 7936;
	add.s32 	%r2664, %r8271, %r1;
	shl.b32 	%r8272, %r13223, 10;
	and.b32  	%r8273, %r8272, 31744;
	add.s32 	%r8274, %r4, %r8273;
	ld.shared.u32 	%r8275, [%r8274];
	setp.eq.s32 	%p2400, %r2664, 0;
	setp.ne.s32 	%p2401, %r8275, 0;
	or.pred  	%p2402, %p2400, %p2401;
	@%p2402 bra 	$L__BB5_1962;
	add.s32 	%r2665, %r13194, 1;
	mul.wide.u32 	%rd2289, %r13194, 4;
	add.s64 	%rd2290, %rd2, %rd2289;
	st.local.u32 	[%rd2290+152], %r2664;
	mov.u32 	%r13194, %r2665;
$L__BB5_1962:
	setp.gt.u32 	%p2404, %r13194, 3;
	mov.u32 	%r13223, %r2663;
	@%p2404 bra 	$L__BB5_2017;
	add.s32 	%r13223, %r2617, 14;
	shl.b32 	%r8277, %r2663, 8;
	and.b32  	%r8278, %r8277, 7936;
	add.s32 	%r2668, %r8278, %r1;
	shl.b32 	%r8279, %r2663, 10;
	and.b32  	%r8280, %r8279, 31744;
	add.s32 	%r8281, %r4, %r8280;
	ld.shared.u32 	%r8282, [%r8281];
	setp.eq.s32 	%p2405, %r2668, 0;
	setp.ne.s32 	%p2406, %r8282, 0;
	or.pred  	%p2407, %p2405, %p2406;
	@%p2407 bra 	$L__BB5_1965;
	add.s32 	%r2669, %r13194, 1;
	mul.wide.u32 	%rd2291, %r13194, 4;
	add.s64 	%rd2292, %rd2, %rd2291;
	st.local.u32 	[%rd2292+152], %r2668;
	mov.u32 	%r13194, %r2669;
$L__BB5_1965:
	setp.gt.u32 	%p2409, %r13194, 3;
	@%p2409 bra 	$L__BB5_2017;
	add.s32 	%r2671, %r2617, 15;
	shl.b32 	%r8284, %r13223, 8;
	and.b32  	%r8285, %r8284, 7936;
	add.s32 	%r2672, %r8285, %r1;
	shl.b32 	%r8286, %r13223, 10;
	and.b32  	%r8287, %r8286, 31744;
	add.s32 	%r8288, %r4, %r8287;
	ld.shared.u32 	%r8289, [%r8288];
	setp.eq.s32 	%p2410, %r2672, 0;
	setp.ne.s32 	%p2411, %r8289, 0;
	or.pred  	%p2412, %p2410, %p2411;
	@%p2412 bra 	$L__BB5_1968;
	add.s32 	%r2673, %r13194, 1;
	mul.wide.u32 	%rd2293, %r13194, 4;
	add.s64 	%rd2294, %rd2, %rd2293;
	st.local.u32 	[%rd2294+152], %r2672;
	mov.u32 	%r13194, %r2673;
$L__BB5_1968:
	setp.gt.u32 	%p2414, %r13194, 3;
	mov.u32 	%r13223, %r2671;
	@%p2414 bra 	$L__BB5_2017;
	add.s32 	%r13223, %r2617, 16;
	shl.b32 	%r8291, %r2671, 8;
	and.b32  	%r8292, %r8291, 7936;
	add.s32 	%r2676, %r8292, %r1;
	shl.b32 	%r8293, %r2671, 10;
	and.b32  	%r8294, %r8293, 31744;
	add.s32 	%r8295, %r4, %r8294;
	ld.shared.u32 	%r8296, [%r8295];
	setp.eq.s32 	%p2415, %r2676, 0;
	setp.ne.s32 	%p2416, %r8296, 0;
	or.pred  	%p2417, %p2415, %p2416;
	@%p2417 bra 	$L__BB5_1971;
	add.s32 	%r2677, %r13194, 1;
	mul.wide.u32 	%rd2295, %r13194, 4;
	add.s64 	%rd2296, %rd2, %rd2295;
	st.local.u32 	[%rd2296+152], %r2676;
	mov.u32 	%r13194, %r2677;
$L__BB5_1971:
	setp.gt.u32 	%p2419, %r13194, 3;
	@%p2419 bra 	$L__BB5_2017;
	add.s32 	%r2679, %r2617, 17;
	shl.b32 	%r8298, %r13223, 8;
	and.b32  	%r8299, %r8298, 7936;
	add.s32 	%r2680, %r8299, %r1;
	shl.b32 	%r8300, %r13223, 10;
	and.b32  	%r8301, %r8300, 31744;
	add.s32 	%r8302, %r4, %r8301;
	ld.shared.u32 	%r8303, [%r8302];
	setp.eq.s32 	%p2420, %r2680, 0;
	setp.ne.s32 	%p2421, %r8303, 0;
	or.pred  	%p2422, %p2420, %p2421;
	@%p2422 bra 	$L__BB5_1974;
	add.s32 	%r2681, %r13194, 1;
	mul.wide.u32 	%rd2297, %r13194, 4;
	add.s64 	%rd2298, %rd2, %rd2297;
	st.local.u32 	[%rd2298+152], %r2680;
	mov.u32 	%r13194, %r2681;
$L__BB5_1974:
	setp.gt.u32 	%p2424, %r13194, 3;
	mov.u32 	%r13223, %r2679;
	@%p2424 bra 	$L__BB5_2017;
	add.s32 	%r13223, %r2617, 18;
	shl.b32 	%r8305, %r2679, 8;
	and.b32  	%r8306, %r8305, 7936;
	add.s32 	%r2684, %r8306, %r1;
	shl.b32 	%r8307, %r2679, 10;
	and.b32  	%r8308, %r8307, 31744;
	add.s32 	%r8309, %r4, %r8308;
	ld.shared.u32 	%r8310, [%r8309];
	setp.eq.s32 	%p2425, %r2684, 0;
	setp.ne.s32 	%p2426, %r8310, 0;
	or.pred  	%p2427, %p2425, %p2426;
	@%p2427 bra 	$L__BB5_1977;
	add.s32 	%r2685, %r13194, 1;
	mul.wide.u32 	%rd2299, %r13194, 4;
	add.s64 	%rd2300, %rd2, %rd2299;
	st.local.u32 	[%rd2300+152], %r2684;
	mov.u32 	%r13194, %r2685;
$L__BB5_1977:
	setp.gt.u32 	%p2429, %r13194, 3;
	@%p2429 bra 	$L__BB5_2017;
	add.s32 	%r2687, %r2617, 19;
	shl.b32 	%r8312, %r13223, 8;
	and.b32  	%r8313, %r8312, 7936;
	add.s32 	%r2688, %r8313, %r1;
	shl.b32 	%r8314, %r13223, 10;
	and.b32  	%r8315, %r8314, 31744;
	add.s32 	%r8316, %r4, %r8315;
	ld.shared.u32 	%r8317, [%r8316];
	setp.eq.s32 	%p2430, %r2688, 0;
	setp.ne.s32 	%p2431, %r8317, 0;
	or.pred  	%p2432, %p2430, %p2431;
	@%p2432 bra 	$L__BB5_1980;
	add.s32 	%r2689, %r13194, 1;
	mul.wide.u32 	%rd2301, %r13194, 4;
	add.s64 	%rd2302, %rd2, %rd2301;
	st.local.u32 	[%rd2302+152], %r2688;
	mov.u32 	%r13194, %r2689;
$L__BB5_1980:
	setp.gt.u32 	%p2434, %r13194, 3;
	mov.u32 	%r13223, %r2687;
	@%p2434 bra 	$L__BB5_2017;
	add.s32 	%r13223, %r2617, 20;
	shl.b32 	%r8319, %r2687, 8;
	and.b32  	%r8320, %r8319, 7936;
	add.s32 	%r2692, %r8320, %r1;
	shl.b32 	%r8321, %r2687, 10;
	and.b32  	%r8322, %r8321, 31744;
	add.s32 	%r8323, %r4, %r8322;
	ld.shared.u32 	%r8324, [%r8323];
	setp.eq.s32 	%p2435, %r2692, 0;
	setp.ne.s32 	%p2436, %r8324, 0;
	or.pred  	%p2437, %p2435, %p2436;
	@%p2437 bra 	$L__BB5_1983;
	add.s32 	%r2693, %r13194, 1;
	mul.wide.u32 	%rd2303, %r13194, 4;
	add.s64 	%rd2304, %rd2, %rd2303;
	st.local.u32 	[%rd2304+152], %r2692;
	mov.u32 	%r13194, %r2693;
$L__BB5_1983:
	setp.gt.u32 	%p2439, %r13194, 3;
	@%p2439 bra 	$L__BB5_2017;
	add.s32 	%r2695, %r2617, 21;
	shl.b32 	%r8326, %r13223, 8;
	and.b32  	%r8327, %r8326, 7936;
	add.s32 	%r2696, %r8327, %r1;
	shl.b32 	%r8328, %r13223, 10;
	and.b32  	%r8329, %r8328, 31744;
	add.s32 	%r8330, %r4, %r8329;
	ld.shared.u32 	%r8331, [%r8330];
	setp.eq.s32 	%p2440, %r2696, 0;
	setp.ne.s32 	%p2441, %r8331, 0;
	or.pred  	%p2442, %p2440, %p2441;
	@%p2442 bra 	$L__BB5_1986;
	add.s32 	%r2697, %r13194, 1;
	mul.wide.u32 	%rd2305, %r13194, 4;
	add.s64 	%rd2306, %rd2, %rd2305;
	st.local.u32 	[%rd2306+152], %r2696;
	mov.u32 	%r13194, %r2697;
$L__BB5_1986:
	setp.gt.u32 	%p2444, %r13194, 3;
	mov.u32 	%r13223, %r2695;
	@%p2444 bra 	$L__BB5_2017;
	add.s32 	%r13223, %r2617, 22;
	shl.b32 	%r8333, %r2695, 8;
	and.b32  	%r8334, %r8333, 7936;
	add.s32 	%r2700, %r8334, %r1;
	shl.b32 	%r8335, %r2695, 10;
	and.b32  	%r8336, %r8335, 31744;
	add.s32 	%r8337, %r4, %r8336;
	ld.shared.u32 	%r8338, [%r8337];
	setp.eq.s32 	%p2445, %r2700, 0;
	setp.ne.s32 	%p2446, %r8338, 0;
	or.pred  	%p2447, %p2445, %p2446;
	@%p2447 bra 	$L__BB5_1989;
	add.s32 	%r2701, %r13194, 1;
	mul.wide.u32 	%rd2307, %r13194, 4;
	add.s64 	%rd2308, %rd2, %rd2307;
	st.local.u32 	[%rd2308+152], %r2700;
	mov.u32 	%r13194, %r2701;
$L__BB5_1989:
	setp.gt.u32 	%p2449, %r13194, 3;
	@%p2449 bra 	$L__BB5_2017;
	add.s32 	%r2703, %r2617, 23;
	shl.b32 	%r8340, %r13223, 8;
	and.b32  	%r8341, %r8340, 7936;
	add.s32 	%r2704, %r8341, %r1;
	shl.b32 	%r8342, %r13223, 10;
	and.b32  	%r8343, %r8342, 31744;
	add.s32 	%r8344, %r4, %r8343;
	ld.shared.u32 	%r8345, [%r8344];
	setp.eq.s32 	%p2450, %r2704, 0;
	setp.ne.s32 	%p2451, %r8345, 0;
	or.pred  	%p2452, %p2450, %p2451;
	@%p2452 bra 	$L__BB5_1992;
	add.s32 	%r2705, %r13194, 1;
	mul.wide.u32 	%rd2309, %r13194, 4;
	add.s64 	%rd2310, %rd2, %rd2309;
	st.local.u32 	[%rd2310+152], %r2704;
	mov.u32 	%r13194, %r2705;
$L__BB5_1992:
	setp.gt.u32 	%p2454, %r13194, 3;
	mov.u32 	%r13223, %r2703;
	@%p2454 bra 	$L__BB5_2017;
	add.s32 	%r13223, %r2617, 24;
	shl.b32 	%r8347, %r2703, 8;
	and.b32  	%r8348, %r8347, 7936;
	add.s32 	%r2708, %r8348, %r1;
	shl.b32 	%r8349, %r2703, 10;
	and.b32  	%r8350, %r8349, 31744;
	add.s32 	%r8351, %r4, %r8350;
	ld.shared.u32 	%r8352, [%r8351];
	setp.eq.s32 	%p2455, %r2708, 0;
	setp.ne.s32 	%p2456, %r8352, 0;
	or.pred  	%p2457, %p2455, %p2456;
	@%p2457 bra 	$L__BB5_1995;
	add.s32 	%r2709, %r13194, 1;
	mul.wide.u32 	%rd2311, %r13194, 4;
	add.s64 	%rd2312, %rd2, %rd2311;
	st.local.u32 	[%rd2312+152], %r2708;
	mov.u32 	%r13194, %r2709;
$L__BB5_1995:
	setp.gt.u32 	%p2459, %r13194, 3;
	@%p2459 bra 	$L__BB5_2017;
	add.s32 	%r2711, %r2617, 25;
	shl.b32 	%r8354, %r13223, 8;
	and.b32  	%r8355, %r8354, 7936;
	add.s32 	%r2712, %r8355, %r1;
	shl.b32 	%r8356, %r13223, 10;
	and.b32  	%r8357, %r8356, 31744;
	add.s32 	%r8358, %r4, %r8357;
	ld.shared.u32 	%r8359, [%r8358];
	setp.eq.s32 	%p2460, %r2712, 0;
	setp.ne.s32 	%p2461, %r8359, 0;
	or.pred  	%p2462, %p2460, %p2461;
	@%p2462 bra 	$L__BB5_1998;
	add.s32 	%r2713, %r13194, 1;
	mul.wide.u32 	%rd2313, %r13194, 4;
	add.s64 	%rd2314, %rd2, %rd2313;
	st.local.u32 	[%rd2314+152], %r2712;
	mov.u32 	%r13194, %r2713;
$L__BB5_1998:
	setp.gt.u32 	%p2464, %r13194, 3;
	mov.u32 	%r13223, %r2711;
	@%p2464 bra 	$L__BB5_2017;
	add.s32 	%r13223, %r2617, 26;
	shl.b32 	%r8361, %r2711, 8;
	and.b32  	%r8362, %r8361, 7936;
	add.s32 	%r2716, %r8362, %r1;
	shl.b32 	%r8363, %r2711, 10;
	and.b32  	%r8364, %r8363, 31744;
	add.s32 	%r8365, %r4, %r8364;
	ld.shared.u32 	%r8366, [%r8365];
	setp.eq.s32 	%p2465, %r2716, 0;
	setp.ne.s32 	%p2466, %r8366, 0;
	or.pred  	%p2467, %p2465, %p2466;
	@%p2467 bra 	$L__BB5_2001;
	add.s32 	%r2717, %r13194, 1;
	mul.wide.u32 	%rd2315, %r13194, 4;
	add.s64 	%rd2316, %rd2, %rd2315;
	st.local.u32 	[%rd2316+152], %r2716;
	mov.u32 	%r13194, %r2717;
$L__BB5_2001:
	setp.gt.u32 	%p2469, %r13194, 3;
	@%p2469 bra 	$L__BB5_2017;
	add.s32 	%r2719, %r2617, 27;
	shl.b32 	%r8368, %r13223, 8;
	and.b32  	%r8369, %r8368, 7936;
	add.s32 	%r2720, %r8369, %r1;
	shl.b32 	%r8370, %r13223, 10;
	and.b32  	%r8371, %r8370, 31744;
	add.s32 	%r8372, %r4, %r8371;
	ld.shared.u32 	%r8373, [%r8372];
	setp.eq.s32 	%p2470, %r2720, 0;
	setp.ne.s32 	%p2471, %r8373, 0;
	or.pred  	%p2472, %p2470, %p2471;
	@%p2472 bra 	$L__BB5_2004;
	add.s32 	%r2721, %r13194, 1;
	mul.wide.u32 	%rd2317, %r13194, 4;
	add.s64 	%rd2318, %rd2, %rd2317;
	st.local.u32 	[%rd2318+152], %r2720;
	mov.u32 	%r13194, %r2721;
$L__BB5_2004:
	setp.gt.u32 	%p2474, %r13194, 3;
	mov.u32 	%r13223, %r2719;
	@%p2474 bra 	$L__BB5_2017;
	add.s32 	%r13223, %r2617, 28;
	shl.b32 	%r8375, %r2719, 8;
	and.b32  	%r8376, %r8375, 7936;
	add.s32 	%r2724, %r8376, %r1;
	shl.b32 	%r8377, %r2719, 10;
	and.b32  	%r8378, %r8377, 31744;
	add.s32 	%r8379, %r4, %r8378;
	ld.shared.u32 	%r8380, [%r8379];
	setp.eq.s32 	%p2475, %r2724, 0;
	setp.ne.s32 	%p2476, %r8380, 0;
	or.pred  	%p2477, %p2475, %p2476;
	@%p2477 bra 	$L__BB5_2007;
	add.s32 	%r2725, %r13194, 1;
	mul.wide.u32 	%rd2319, %r13194, 4;
	add.s64 	%rd2320, %rd2, %rd2319;
	st.local.u32 	[%rd2320+152], %r2724;
	mov.u32 	%r13194, %r2725;
$L__BB5_2007:
	setp.gt.u32 	%p2479, %r13194, 3;
	@%p2479 bra 	$L__BB5_2017;
	add.s32 	%r2727, %r2617, 29;
	shl.b32 	%r8382, %r13223, 8;
	and.b32  	%r8383, %r8382, 7936;
	add.s32 	%r2728, %r8383, %r1;
	shl.b32 	%r8384, %r13223, 10;
	and.b32  	%r8385, %r8384, 31744;
	add.s32 	%r8386, %r4, %r8385;
	ld.shared.u32 	%r8387, [%r8386];
	setp.eq.s32 	%p2480, %r2728, 0;
	setp.ne.s32 	%p2481, %r8387, 0;
	or.pred  	%p2482, %p2480, %p2481;
	@%p2482 bra 	$L__BB5_2010;
	add.s32 	%r2729, %r13194, 1;
	mul.wide.u32 	%rd2321, %r13194, 4;
	add.s64 	%rd2322, %rd2, %rd2321;
	st.local.u32 	[%rd2322+152], %r2728;
	mov.u32 	%r13194, %r2729;
$L__BB5_2010:
	setp.gt.u32 	%p2484, %r13194, 3;
	mov.u32 	%r13223, %r2727;
	@%p2484 bra 	$L__BB5_2017;
	add.s32 	%r13223, %r2617, 30;
	shl.b32 	%r8389, %r2727, 8;
	and.b32  	%r8390, %r8389, 7936;
	add.s32 	%r2732, %r8390, %r1;
	shl.b32 	%r8391, %r2727, 10;
	and.b32  	%r8392, %r8391, 31744;
	add.s32 	%r8393, %r4, %r8392;
	ld.shared.u32 	%r8394, [%r8393];
	setp.eq.s32 	%p2485, %r2732, 0;
	setp.ne.s32 	%p2486, %r8394, 0;
	or.pred  	%p2487, %p2485, %p2486;
	@%p2487 bra 	$L__BB5_2013;
	add.s32 	%r2733, %r13194, 1;
	mul.wide.u32 	%rd2323, %r13194, 4;
	add.s64 	%rd2324, %rd2, %rd2323;
	st.local.u32 	[%rd2324+152], %r2732;
	mov.u32 	%r13194, %r2733;
$L__BB5_2013:
	setp.gt.u32 	%p2489, %r13194, 3;
	@%p2489 bra 	$L__BB5_2017;
	shl.b32 	%r8396, %r13223, 8;
	and.b32  	%r8397, %r8396, 7936;
	add.s32 	%r2735, %r8397, %r1;
	shl.b32 	%r8398, %r13223, 10;
	and.b32  	%r8399, %r8398, 31744;
	add.s32 	%r8400, %r4, %r8399;
	ld.shared.u32 	%r8401, [%r8400];
	setp.eq.s32 	%p2491, %r2735, 0;
	setp.ne.s32 	%p2492, %r8401, 0;
	mov.pred 	%p4959, -1;
	or.pred  	%p2493, %p2491, %p2492;
	@%p2493 bra 	$L__BB5_2016;
	mul.wide.u32 	%rd2325, %r13194, 4;
	add.s64 	%rd2326, %rd2, %rd2325;
	st.local.u32 	[%rd2326+152], %r2735;
	setp.ne.s32 	%p4959, %r13194, 3;
$L__BB5_2016:
	selp.b32 	%r8403, 32, 31, %p4959;
	add.s32 	%r13223, %r2617, %r8403;
$L__BB5_2017:
	st.local.u32 	[%rd2+8], %r13223;
$L__BB5_2018:
	min.u32 	%r8404, %r2478, %r13192;
	setp.lt.u32 	%p2494, %r8404, 4;
	or.pred  	%p2495, %p4959, %p2494;
	@%p2495 bra 	$L__BB5_2505;
	shr.u32 	%r2739, %r1694, 3;
	setp.gt.u32 	%p2496, %r1694, 65535;
	@%p2496 bra 	$L__BB5_2021;
	add.s32 	%r13412, %r13412, -1;
	shl.b32 	%r8405, %r2739, 3;
	mov.u32 	%r8406, shared_mem;
	add.s32 	%r8407, %r8406, %r8405;
	atom.shared.exch.b64 	%rd4588, [%r8407], 0;
	bra.uni 	$L__BB5_2022;
$L__BB5_2021:
	mul.wide.u32 	%rd2327, %r2739, 8;
	add.s64 	%rd2328, %rd1, %rd2327;
	atom.global.exch.b64 	%rd4588, [%rd2328+268435464], 0;
$L__BB5_2022:
	shr.u32 	%r2742, %r1693, 3;
	setp.gt.u32 	%p2497, %r1693, 65535;
	@%p2497 bra 	$L__BB5_2024;
	add.s32 	%r13412, %r13412, -1;
	shl.b32 	%r8408, %r2742, 3;
	mov.u32 	%r8409, shared_mem;
	add.s32 	%r8410, %r8409, %r8408;
	atom.shared.exch.b64 	%rd4589, [%r8410], 0;
	bra.uni 	$L__BB5_2025;
$L__BB5_2024:
	mul.wide.u32 	%rd2329, %r2742, 8;
	add.s64 	%rd2330, %rd1, %rd2329;
	atom.global.exch.b64 	%rd4589, [%rd2330+268435464], 0;
$L__BB5_2025:
	ld.local.u32 	%r2745, [%rd2+152];
	setp.gt.u32 	%p2498, %r2745, 8191;
	@%p2498 bra 	$L__BB5_2027;
	add.s32 	%r13411, %r13411, 1;
	shl.b32 	%r8412, %r2745, 2;
	mov.u32 	%r8413, shared_mem;
	add.s32 	%r8414, %r8413, %r8412;
	atom.shared.exch.b32 	%r8415, [%r8414+65536], -1;
	bra.uni 	$L__BB5_2028;
$L__BB5_2027:
	mul.wide.u32 	%rd2331, %r2745, 4;
	add.s64 	%rd2332, %rd4, %rd2331;
	atom.global.exch.b32 	%r8411, [%rd2332], -1;
$L__BB5_2028:
	ld.local.u32 	%r2748, [%rd2+156];
	setp.gt.u32 	%p2499, %r2748, 8191;
	@%p2499 bra 	$L__BB5_2030;
	add.s32 	%r13411, %r13411, 1;
	shl.b32 	%r8417, %r2748, 2;
	mov.u32 	%r8418, shared_mem;
	add.s32 	%r8419, %r8418, %r8417;
	atom.shared.exch.b32 	%r8420, [%r8419+65536], -1;
	bra.uni 	$L__BB5_2031;
$L__BB5_2030:
	mul.wide.u32 	%rd2333, %r2748, 4;
	add.s64 	%rd2334, %rd4, %rd2333;
	atom.global.exch.b32 	%r8416, [%rd2334], -1;
$L__BB5_2031:
	ld.local.u32 	%r2751, [%rd2+160];
	setp.gt.u32 	%p2500, %r2751, 8191;
	@%p2500 bra 	$L__BB5_2033;
	add.s32 	%r13411, %r13411, 1;
	shl.b32 	%r8422, %r2751, 2;
	mov.u32 	%r8423, shared_mem;
	add.s32 	%r8424, %r8423, %r8422;
	atom.shared.exch.b32 	%r8425, [%r8424+65536], -1;
	bra.uni 	$L__BB5_2034;
$L__BB5_2033:
	mul.wide.u32 	%rd2335, %r2751, 4;
	add.s64 	%rd2336, %rd4, %rd2335;
	atom.global.exch.b32 	%r8421, [%rd2336], -1;
$L__BB5_2034:
	ld.local.u32 	%r2754, [%rd2+164];
	setp.gt.u32 	%p2501, %r2754, 8191;
	@%p2501 bra 	$L__BB5_2036;
	add.s32 	%r13411, %r13411, 1;
	shl.b32 	%r8427, %r2754, 2;
	mov.u32 	%r8428, shared_mem;
	add.s32 	%r8429, %r8428, %r8427;
	atom.shared.exch.b32 	%r8430, [%r8429+65536], -1;
	bra.uni 	$L__BB5_2037;
$L__BB5_2036:
	mul.wide.u32 	%rd2337, %r2754, 4;
	add.s64 	%rd2338, %rd4, %rd2337;
	atom.global.exch.b32 	%r8426, [%rd2338], -1;
$L__BB5_2037:
	ld.local.u32 	%r2757, [%rd2+24];
	shl.b32 	%r8431, %r2745, 3;
	shl.b32 	%r8432, %r2748, 3;
	cvt.u64.u32 	%rd189, %r8432;
	cvt.u64.u32 	%rd2339, %r2748;
	shl.b64 	%rd2340, %rd2339, 35;
	cvt.u64.u32 	%rd190, %r8431;
	or.b64  	%rd191, %rd2340, %rd190;
	setp.gt.u32 	%p2502, %r2757, 8191;
	@%p2502 bra 	$L__BB5_2039;
	add.s32 	%r13412, %r13412, 1;
	shl.b32 	%r8433, %r2757, 3;
	mov.u32 	%r8434, shared_mem;
	add.s32 	%r8435, %r8434, %r8433;
	atom.shared.exch.b64 	%rd2344, [%r8435], %rd191;
	bra.uni 	$L__BB5_2040;
$L__BB5_2039:
	mul.wide.u32 	%rd2341, %r2757, 8;
	add.s64 	%rd2342, %rd1, %rd2341;
	atom.global.exch.b64 	%rd2343, [%rd2342+268435464], %rd191;
$L__BB5_2040:
	ld.local.u32 	%r2760, [%rd2+28];
	shl.b32 	%r8436, %r2751, 3;
	cvt.u64.u32 	%rd2345, %r2754;
	shl.b64 	%rd192, %rd2345, 35;
	cvt.u64.u32 	%rd193, %r8436;
	or.b64  	%rd194, %rd192, %rd193;
	setp.gt.u32 	%p2503, %r2760, 8191;
	@%p2503 bra 	$L__BB5_2042;
	add.s32 	%r13412, %r13412, 1;
	shl.b32 	%r8437, %r2760, 3;
	mov.u32 	%r8438, shared_mem;
	add.s32 	%r8439, %r8438, %r8437;
	atom.shared.exch.b64 	%rd2349, [%r8439], %rd194;
	bra.uni 	$L__BB5_2043;
$L__BB5_2042:
	mul.wide.u32 	%rd2346, %r2760, 8;
	add.s64 	%rd2347, %rd1, %rd2346;
	atom.global.exch.b64 	%rd2348, [%rd2347+268435464], %rd194;
$L__BB5_2043:
	ld.local.u32 	%r2763, [%rd2+32];
	shl.b64 	%rd2350, %rd193, 32;
	or.b64  	%rd195, %rd2350, %rd190;
	setp.gt.u32 	%p2504, %r2763, 8191;
	@%p2504 bra 	$L__BB5_2045;
	add.s32 	%r13412, %r13412, 1;
	shl.b32 	%r8440, %r2763, 3;
	mov.u32 	%r8441, shared_mem;
	add.s32 	%r8442, %r8441, %r8440;
	atom.shared.exch.b64 	%rd2354, [%r8442], %rd195;
	bra.uni 	$L__BB5_2046;
$L__BB5_2045:
	mul.wide.u32 	%rd2351, %r2763, 8;
	add.s64 	%rd2352, %rd1, %rd2351;
	atom.global.exch.b64 	%rd2353, [%rd2352+268435464], %rd195;
$L__BB5_2046:
	ld.local.u32 	%r2766, [%rd2+36];
	or.b64  	%rd196, %rd192, %rd189;
	setp.gt.u32 	%p2505, %r2766, 8191;
	@%p2505 bra 	$L__BB5_2048;
	add.s32 	%r13412, %r13412, 1;
	shl.b32 	%r8443, %r2766, 3;
	mov.u32 	%r8444, shared_mem;
	add.s32 	%r8445, %r8444, %r8443;
	atom.shared.exch.b64 	%rd2358, [%r8445], %rd196;
	bra.uni 	$L__BB5_2049;
$L__BB5_2048:
	mul.wide.u32 	%rd2355, %r2766, 8;
	add.s64 	%rd2356, %rd1, %rd2355;
	atom.global.exch.b64 	%rd2357, [%rd2356+268435464], %rd196;
$L__BB5_2049:
	cvt.u32.u64 	%r8446, %rd4588;
	and.b32  	%r2769, %r1693, 7;
	shl.b32 	%r8447, %r2757, 3;
	or.b32  	%r8448, %r8447, %r2769;
	setp.ne.s32 	%p2506, %r2769, 0;
	and.b32  	%r8449, %r8446, 7;
	setp.eq.s32 	%p2507, %r8449, 0;
	and.pred  	%p2508, %p2506, %p2507;
	selp.b32 	%r13239, %r8446, %r8448, %p2508;
	selp.b32 	%r13241, %r8448, %r8446, %p2508;
	and.b32  	%r8450, %r13239, 7;
	setp.ne.s32 	%p2509, %r8450, 0;
	@%p2509 bra 	$L__BB5_2054;
$L__BB5_2050:
	and.b32  	%r8451, %r13241, 7;
	setp.ne.s32 	%p2510, %r8451, 0;
	@%p2510 bra 	$L__BB5_2059;
$L__BB5_2051:
	shr.u32 	%r2780, %r13241, 3;
	setp.gt.u32 	%p2511, %r13241, 65535;
	@%p2511 bra 	$L__BB5_2056;
	shl.b32 	%r8453, %r2780, 2;
	mov.u32 	%r8454, shared_mem;
	add.s32 	%r8455, %r8454, %r8453;
	add.s32 	%r2781, %r8455, 65536;
	atom.shared.exch.b32 	%r2782, [%r8455+65536], -1;
	setp.eq.s32 	%p2513, %r2782, -1;
	@%p2513 bra 	$L__BB5_2059;
	add.s32 	%r13411, %r13411, -1;
	atom.shared.exch.b32 	%r8456, [%r2781], 0;
	mov.u32 	%r13241, %r2782;
	bra.uni 	$L__BB5_2058;
$L__BB5_2054:
	cvt.u64.u32 	%rd2368, %r13241;
	shl.b64 	%rd2369, %rd2368, 32;
	cvt.u64.u32 	%rd2370, %r13239;
	or.b64  	%rd197, %rd2369, %rd2370;
	mul.wide.u32 	%rd2371, %r13239, 8;
	and.b32  	%r8471, %r13241, 7;
	cvt.u64.u32 	%rd2372, %r8471;
	mov.b64 	%rd2373, 56;
	cvt.u32.u64 	%r8472, %rd2373;
	cvt.u32.u64 	%r8473, %rd2371;
	and.b32  	%r8474, %r8473, %r8472;
	cvt.u32.u64 	%r8475, %rd2372;
	or.b32  	%r8476, %r8474, %r8475;
	mov.b64 	%rd2374, 9130730411292422402;
	shr.u64 	%rd2375, %rd2374, %r8476;
	mov.b64 	%rd2376, 1736168554312260608;
	shr.u64 	%rd2377, %rd2376, %r8476;
	mov.b64 	%rd2378, -506390041275138048;
	shr.u64 	%rd2379, %rd2378, %r8476;
	shl.b64 	%rd2380, %rd2379, 2;
	cvt.u32.u64 	%r8477, %rd2377;
	mov.b64 	%rd2381, 2;
	cvt.u32.u64 	%r8478, %rd2381;
	and.b32  	%r8479, %r8477, %r8478;
	cvt.u32.u64 	%r8480, %rd2375;
	mov.b64 	%rd2382, 1;
	cvt.u32.u64 	%r8481, %rd2382;
	and.b32  	%r8482, %r8480, %r8481;
	or.b32  	%r8483, %r8482, %r8479;
	cvt.u32.u64 	%r8484, %rd2380;
	mov.b64 	%rd2383, 4;
	cvt.u32.u64 	%r8485, %rd2383;
	and.b32  	%r8486, %r8484, %r8485;
	or.b32  	%r8487, %r8483, %r8486;
	mov.b16 	%rs139, 1;
	shl.b16 	%rs140, %rs139, %r8487;
	and.b16  	%rs141, %rs140, 29;
	setp.eq.s16 	%p2530, %rs141, 0;
	@%p2530 bra 	$L__BB5_2070;
	ld.local.u32 	%r8488, [%rd2+280];
	add.s32 	%r8489, %r8488, 1;
	st.local.u32 	[%rd2+280], %r8489;
	shl.b32 	%r8490, %r8488, 3;
	cvt.u64.u32 	%rd2384, %r8490;
	and.b64  	%rd2385, %rd2384, 2040;
	add.s64 	%rd2386, %rd2, %rd2385;
	st.local.u64 	[%rd2386+288], %rd197;
	bra.uni 	$L__BB5_2071;
$L__BB5_2056:
	mul.wide.u32 	%rd2359, %r2780, 4;
	add.s64 	%rd198, %rd4, %rd2359;
	atom.global.exch.b32 	%r2783, [%rd198], -1;
	setp.eq.s32 	%p2512, %r2783, -1;
	@%p2512 bra 	$L__BB5_2059;
	atom.global.exch.b32 	%r8452, [%rd198], 0;
	mov.u32 	%r13241, %r2783;
$L__BB5_2058:
	and.b32  	%r8457, %r13241, 7;
	setp.eq.s32 	%p2514, %r8457, 0;
	@%p2514 bra 	$L__BB5_2051;
$L__BB5_2059:
	setp.lt.u32 	%p2515, %r13239, 65529;
	@%p2515 bra 	$L__BB5_2064;
	and.b32  	%r2789, %r13241, 4;
	setp.eq.s32 	%p2516, %r2789, 0;
	and.b32  	%r8458, %r13241, 3;
	setp.ne.s32 	%p2517, %r8458, 0;
	and.pred  	%p2518, %p2516, %p2517;
	setp.gt.u32 	%p2519, %r13241, 65535;
	or.pred  	%p2520, %p2519, %p2518;
	@%p2520 bra 	$L__BB5_2064;
	and.b32  	%r8459, %r13241, 7;
	setp.eq.s32 	%p2521, %r8459, 0;
	mov.u32 	%r13248, %r13241;
	mov.u32 	%r13249, %r13239;
	@%p2521 bra 	$L__BB5_2069;
	@%p2516 bra 	$L__BB5_2064;
	cvt.u64.u32 	%rd2360, %r13241;
	shl.b64 	%rd2361, %rd2360, 32;
	cvt.u64.u32 	%rd2362, %r13239;
	or.b64  	%rd2363, %rd2361, %rd2362;
	ld.local.u32 	%r8460, [%rd2+280];
	add.s32 	%r8461, %r8460, 1;
	st.local.u32 	[%rd2+280], %r8461;
	shl.b32 	%r8462, %r8460, 3;
	cvt.u64.u32 	%rd2364, %r8462;
	and.b64  	%rd2365, %rd2364, 2040;
	add.s64 	%rd2366, %rd2, %rd2365;
	st.local.u64 	[%rd2366+288], %rd2363;
	bra.uni 	$L__BB5_2071;
$L__BB5_2064:
	shr.u32 	%r2790, %r13239, 3;
	setp.gt.u32 	%p2523, %r13239, 65535;
	@%p2523 bra 	$L__BB5_2067;
	shl.b32 	%r8464, %r2790, 2;
	mov.u32 	%r8465, shared_mem;
	add.s32 	%r8466, %r8465, %r8464;
	add.s32 	%r2791, %r8466, 65536;
	atom.shared.exch.b32 	%r13248, [%r8466+65536], %r13241;
	setp.eq.s32 	%p2525, %r13248, -1;
	@%p2525 bra 	$L__BB5_2071;
	add.s32 	%r13411, %r13411, -1;
	atom.shared.exch.b32 	%r8467, [%r2791], 0;
	mov.u32 	%r13249, %r13241;
	bra.uni 	$L__BB5_2069;
$L__BB5_2067:
	mul.wide.u32 	%rd2367, %r2790, 4;
	add.s64 	%rd199, %rd4, %rd2367;
	atom.global.exch.b32 	%r13248, [%rd199], %r13241;
	setp.eq.s32 	%p2524, %r13248, -1;
	@%p2524 bra 	$L__BB5_2071;
	atom.global.exch.b32 	%r8463, [%rd199], 0;
	mov.u32 	%r13249, %r13241;
$L__BB5_2069:
	and.b32  	%r8468, %r13248, 7;
	setp.ne.s32 	%p2526, %r8468, 0;
	and.b32  	%r8469, %r13249, 7;
	setp.eq.s32 	%p2527, %r8469, 0;
	and.pred  	%p2528, %p2526, %p2527;
	selp.b32 	%r13239, %r13249, %r13248, %p2528;
	selp.b32 	%r13241, %r13248, %r13249, %p2528;
	and.b32  	%r8470, %r13239, 7;
	setp.eq.s32 	%p2529, %r8470, 0;
	@%p2529 bra 	$L__BB5_2050;
	bra.uni 	$L__BB5_2054;
$L__BB5_2070:
	ld.local.u32 	%r8491, [%rd2+2340];
	add.s32 	%r8492, %r8491, 1;
	st.local.u32 	[%rd2+2340], %r8492;
	shl.b32 	%r8493, %r8491, 3;
	cvt.u64.u32 	%rd2387, %r8493;
	and.b64  	%rd2388, %rd2387, 2040;
	add.s64 	%rd2389, %rd2, %rd2388;
	st.local.u64 	[%rd2389+2344], %rd197;
$L__BB5_2071:
	{ .reg .b32 tmp; mov.b64 {tmp, %r8494}, %rd4588; }
	shl.b32 	%r8495, %r2760, 3;
	or.b32  	%r8496, %r8495, %r2769;
	and.b32  	%r8497, %r8494, 7;
	setp.eq.s32 	%p2532, %r8497, 0;
	and.pred  	%p2533, %p2506, %p2532;
	selp.b32 	%r13255, %r8494, %r8496, %p2533;
	selp.b32 	%r13257, %r8496, %r8494, %p2533;
	and.b32  	%r8498, %r13255, 7;
	setp.ne.s32 	%p2534, %r8498, 0;
	@%p2534 bra 	$L__BB5_2076;
$L__BB5_2072:
	and.b32  	%r8499, %r13257, 7;
	setp.ne.s32 	%p2535, %r8499, 0;
	@%p2535 bra 	$L__BB5_2081;
$L__BB5_2073:
	shr.u32 	%r2811, %r13257, 3;
	setp.gt.u32 	%p2536, %r13257, 65535;
	@%p2536 bra 	$L__BB5_2078;
	shl.b32 	%r8501, %r2811, 2;
	mov.u32 	%r8502, shared_mem;
	add.s32 	%r8503, %r8502, %r8501;
	add.s32 	%r2812, %r8503, 65536;
	atom.shared.exch.b32 	%r2813, [%r8503+65536], -1;
	setp.eq.s32 	%p2538, %r2813, -1;
	@%p2538 bra 	$L__BB5_2081;
	add.s32 	%r13411, %r13411, -1;
	atom.shared.exch.b32 	%r8504, [%r2812], 0;
	mov.u32 	%r13257, %r2813;
	bra.uni 	$L__BB5_2080;
$L__BB5_2076:
	cvt.u64.u32 	%rd2399, %r13257;
	shl.b64 	%rd2400, %rd2399, 32;
	cvt.u64.u32 	%rd2401, %r13255;
	or.b64  	%rd200, %rd2400, %rd2401;
	mul.wide.u32 	%rd2402, %r13255, 8;
	and.b32  	%r8519, %r13257, 7;
	cvt.u64.u32 	%rd2403, %r8519;
	mov.b64 	%rd2404, 56;
	cvt.u32.u64 	%r8520, %rd2404;
	cvt.u32.u64 	%r8521, %rd2402;
	and.b32  	%r8522, %r8521, %r8520;
	cvt.u32.u64 	%r8523, %rd2403;
	or.b32  	%r8524, %r8522, %r8523;
	mov.b64 	%rd2405, 9130730411292422402;
	shr.u64 	%rd2406, %rd2405, %r8524;
	mov.b64 	%rd2407, 1736168554312260608;
	shr.u64 	%rd2408, %rd2407, %r8524;
	mov.b64 	%rd2409, -506390041275138048;
	shr.u64 	%rd2410, %rd2409, %r8524;
	shl.b64 	%rd2411, %rd2410, 2;
	cvt.u32.u64 	%r8525, %rd2408;
	mov.b64 	%rd2412, 2;
	cvt.u32.u64 	%r8526, %rd2412;
	and.b32  	%r8527, %r8525, %r8526;
	cvt.u32.u64 	%r8528, %rd2406;
	mov.b64 	%rd2413, 1;
	cvt.u32.u64 	%r8529, %rd2413;
	and.b32  	%r8530, %r8528, %r8529;
	or.b32  	%r8531, %r8530, %r8527;
	cvt.u32.u64 	%r8532, %rd2411;
	mov.b64 	%rd2414, 4;
	cvt.u32.u64 	%r8533, %rd2414;
	and.b32  	%r8534, %r8532, %r8533;
	or.b32  	%r8535, %r8531, %r8534;
	mov.b16 	%rs142, 1;
	shl.b16 	%rs143, %rs142, %r8535;
	and.b16  	%rs144, %rs143, 29;
	setp.eq.s16 	%p2555, %rs144, 0;
	@%p2555 bra 	$L__BB5_2092;
	ld.local.u32 	%r8536, [%rd2+280];
	add.s32 	%r8537, %r8536, 1;
	st.local.u32 	[%rd2+280], %r8537;
	shl.b32 	%r8538, %r8536, 3;
	cvt.u64.u32 	%rd2415, %r8538;
	and.b64  	%rd2416, %rd2415, 2040;
	add.s64 	%rd2417, %rd2, %rd2416;
	st.local.u64 	[%rd2417+288], %rd200;
	bra.uni 	$L__BB5_2093;
$L__BB5_2078:
	mul.wide.u32 	%rd2390, %r2811, 4;
	add.s64 	%rd201, %rd4, %rd2390;
	atom.global.exch.b32 	%r2814, [%rd201], -1;
	setp.eq.s32 	%p2537, %r2814, -1;
	@%p2537 bra 	$L__BB5_2081;
	atom.global.exch.b32 	%r8500, [%rd201], 0;
	mov.u32 	%r13257, %r2814;
$L__BB5_2080:
	and.b32  	%r8505, %r13257, 7;
	setp.eq.s32 	%p2539, %r8505, 0;
	@%p2539 bra 	$L__BB5_2073;
$L__BB5_2081:
	setp.lt.u32 	%p2540, %r13255, 65529;
	@%p2540 bra 	$L__BB5_2086;
	and.b32  	%r2820, %r13257, 4;
	setp.eq.s32 	%p2541, %r2820, 0;
	and.b32  	%r8506, %r13257, 3;
	setp.ne.s32 	%p2542, %r8506, 0;
	and.pred  	%p2543, %p2541, %p2542;
	setp.gt.u32 	%p2544, %r13257, 65535;
	or.pred  	%p2545, %p2544, %p2543;
	@%p2545 bra 	$L__BB5_2086;
	and.b32  	%r8507, %r13257, 7;
	setp.eq.s32 	%p2546, %r8507, 0;
	mov.u32 	%r13264, %r13257;
	mov.u32 	%r13265, %r13255;
	@%p2546 bra 	$L__BB5_2091;
	@%p2541 bra 	$L__BB5_2086;
	cvt.u64.u32 	%rd2391, %r13257;
	shl.b64 	%rd2392, %rd2391, 32;
	cvt.u64.u32 	%rd2393, %r13255;
	or.b64  	%rd2394, %rd2392, %rd2393;
	ld.local.u32 	%r8508, [%rd2+280];
	add.s32 	%r8509, %r8508, 1;
	st.local.u32 	[%rd2+280], %r8509;
	shl.b32 	%r8510, %r8508, 3;
	cvt.u64.u32 	%rd2395, %r8510;
	and.b64  	%rd2396, %rd2395, 2040;
	add.s64 	%rd2397, %rd2, %rd2396;
	st.local.u64 	[%rd2397+288], %rd2394;
	bra.uni 	$L__BB5_2093;
$L__BB5_2086:
	shr.u32 	%r2821, %r13255, 3;
	setp.gt.u32 	%p2548, %r13255, 65535;
	@%p2548 bra 	$L__BB5_2089;
	shl.b32 	%r8512, %r2821, 2;
	mov.u32 	%r8513, shared_mem;
	add.s32 	%r8514, %r8513, %r8512;
	add.s32 	%r2822, %r8514, 65536;
	atom.shared.exch.b32 	%r13264, [%r8514+65536], %r13257;
	setp.eq.s32 	%p2550, %r13264, -1;
	@%p2550 bra 	$L__BB5_2093;
	add.s32 	%r13411, %r13411, -1;
	atom.shared.exch.b32 	%r8515, [%r2822], 0;
	mov.u32 	%r13265, %r13257;
	bra.uni 	$L__BB5_2091;
$L__BB5_2089:
	mul.wide.u32 	%rd2398, %r2821, 4;
	add.s64 	%rd202, %rd4, %rd2398;
	atom.global.exch.b32 	%r13264, [%rd202], %r13257;
	setp.eq.s32 	%p2549, %r13264, -1;
	@%p2549 bra 	$L__BB5_2093;
	atom.global.exch.b32 	%r8511, [%rd202], 0;
	mov.u32 	%r13265, %r13257;
$L__BB5_2091:
	and.b32  	%r8516, %r13264, 7;
	setp.ne.s32 	%p2551, %r8516, 0;
	and.b32  	%r8517, %r13265, 7;
	setp.eq.s32 	%p2552, %r8517, 0;
	and.pred  	%p2553, %p2551, %p2552;
	selp.b32 	%r13255, %r13265, %r13264, %p2553;
	selp.b32 	%r13257, %r13264, %r13265, %p2553;
	and.b32  	%r8518, %r13255, 7;
	setp.eq.s32 	%p2554, %r8518, 0;
	@%p2554 bra 	$L__BB5_2072;
	bra.uni 	$L__BB5_2076;
$L__BB5_2092:
	ld.local.u32 	%r8539, [%rd2+2340];
	add.s32 	%r8540, %r8539, 1;
	st.local.u32 	[%rd2+2340], %r8540;
	shl.b32 	%r8541, %r8539, 3;
	cvt.u64.u32 	%rd2418, %r8541;
	and.b64  	%rd2419, %rd2418, 2040;
	add.s64 	%rd2420, %rd2, %rd2419;
	st.local.u64 	[%rd2420+2344], %rd200;
$L__BB5_2093:
	cvt.u32.u64 	%r8542, %rd4589;
	and.b32  	%r2832, %r1694, 7;
	shl.b32 	%r8543, %r2763, 3;
	or.b32  	%r8544, %r8543, %r2832;
	setp.ne.s32 	%p2556, %r2832, 0;
	and.b32  	%r8545, %r8542, 7;
	setp.eq.s32 	%p2557, %r8545, 0;
	and.pred  	%p2558, %p2556, %p2557;
	selp.b32 	%r13271, %r8542, %r8544, %p2558;
	selp.b32 	%r13273, %r8544, %r8542, %p2558;
	and.b32  	%r8546, %r13271, 7;
	setp.ne.s32 	%p2559, %r8546, 0;
	@%p2559 bra 	$L__BB5_2098;
$L__BB5_2094:
	and.b32  	%r8547, %r13273, 7;
	setp.ne.s32 	%p2560, %r8547, 0;
	@%p2560 bra 	$L__BB5_2103;
$L__BB5_2095:
	shr.u32 	%r2843, %r13273, 3;
	setp.gt.u32 	%p2561, %r13273, 65535;
	@%p2561 bra 	$L__BB5_2100;
	shl.b32 	%r8549, %r2843, 2;
	mov.u32 	%r8550, shared_mem;
	add.s32 	%r8551, %r8550, %r8549;
	add.s32 	%r2844, %r8551, 65536;
	atom.shared.exch.b32 	%r2845, [%r8551+65536], -1;
	setp.eq.s32 	%p2563, %r2845, -1;
	@%p2563 bra 	$L__BB5_2103;
	add.s32 	%r13411, %r13411, -1;
	atom.shared.exch.b32 	%r8552, [%r2844], 0;
	mov.u32 	%r13273, %r2845;
	bra.uni 	$L__BB5_2102;
$L__BB5_2098:
	cvt.u64.u32 	%rd2430, %r13273;
	shl.b64 	%rd2431, %rd2430, 32;
	cvt.u64.u32 	%rd2432, %r13271;
	or.b64  	%rd203, %rd2431, %rd2432;
	mul.wide.u32 	%rd2433, %r13271, 8;
	and.b32  	%r8567, %r13273, 7;
	cvt.u64.u32 	%rd2434, %r8567;
	mov.b64 	%rd2435, 56;
	cvt.u32.u64 	%r8568, %rd2435;
	cvt.u32.u64 	%r8569, %rd2433;
	and.b32  	%r8570, %r8569, %r8568;
	cvt.u32.u64 	%r8571, %rd2434;
	or.b32  	%r8572, %r8570, %r8571;
	mov.b64 	%rd2436, 9130730411292422402;
	shr.u64 	%rd2437, %rd2436, %r8572;
	mov.b64 	%rd2438, 1736168554312260608;
	shr.u64 	%rd2439, %rd2438, %r8572;
	mov.b64 	%rd2440, -506390041275138048;
	shr.u64 	%rd2441, %rd2440, %r8572;
	shl.b64 	%rd2442, %rd2441, 2;
	cvt.u32.u64 	%r8573, %rd2439;
	mov.b64 	%rd2443, 2;
	cvt.u32.u64 	%r8574, %rd2443;
	and.b32  	%r8575, %r8573, %r8574;
	cvt.u32.u64 	%r8576, %rd2437;
	mov.b64 	%rd2444, 1;
	cvt.u32.u64 	%r8577, %rd2444;
	and.b32  	%r8578, %r8576, %r8577;
	or.b32  	%r8579, %r8578, %r8575;
	cvt.u32.u64 	%r8580, %rd2442;
	mov.b64 	%rd2445, 4;
	cvt.u32.u64 	%r8581, %rd2445;
	and.b32  	%r8582, %r8580, %r8581;
	or.b32  	%r8583, %r8579, %r8582;
	mov.b16 	%rs145, 1;
	shl.b16 	%rs146, %rs145, %r8583;
	and.b16  	%rs147, %rs146, 29;
	setp.eq.s16 	%p2580, %rs147, 0;
	@%p2580 bra 	$L__BB5_2114;
	ld.local.u32 	%r8584, [%rd2+280];
	add.s32 	%r8585, %r8584, 1;
	st.local.u32 	[%rd2+280], %r8585;
	shl.b32 	%r8586, %r8584, 3;
	cvt.u64.u32 	%rd2446, %r8586;
	and.b64  	%rd2447, %rd2446, 2040;
	add.s64 	%rd2448, %rd2, %rd2447;
	st.local.u64 	[%rd2448+288], %rd203;
	bra.uni 	$L__BB5_2115;
$L__BB5_2100:
	mul.wide.u32 	%rd2421, %r2843, 4;
	add.s64 	%rd204, %rd4, %rd2421;
	atom.global.exch.b32 	%r2846, [%rd204], -1;
	setp.eq.s32 	%p2562, %r2846, -1;
	@%p2562 bra 	$L__BB5_2103;
	atom.global.exch.b32 	%r8548, [%rd204], 0;
	mov.u32 	%r13273, %r2846;
$L__BB5_2102:
	and.b32  	%r8553, %r13273, 7;
	setp.eq.s32 	%p2564, %r8553, 0;
	@%p2564 bra 	$L__BB5_2095;
$L__BB5_2103:
	setp.lt.u32 	%p2565, %r13271, 65529;
	@%p2565 bra 	$L__BB5_2108;
	and.b32  	%r2852, %r13273, 4;
	setp.eq.s32 	%p2566, %r2852, 0;
	and.b32  	%r8554, %r13273, 3;
	setp.ne.s32 	%p2567, %r8554, 0;
	and.pred  	%p2568, %p2566, %p2567;
	setp.gt.u32 	%p2569, %r13273, 65535;
	or.pred  	%p2570, %p2569, %p2568;
	@%p2570 bra 	$L__BB5_2108;
	and.b32  	%r8555, %r13273, 7;
	setp.eq.s32 	%p2571, %r8555, 0;
	mov.u32 	%r13280, %r13273;
	mov.u32 	%r13281, %r13271;
	@%p2571 bra 	$L__BB5_2113;
	setp.eq.s32 	%p2572, %r2852, 0;
	@%p2572 bra 	$L__BB5_2108;
	cvt.u64.u32 	%rd2422, %r13273;
	shl.b64 	%rd2423, %rd2422, 32;
	cvt.u64.u32 	%rd2424, %r13271;
	or.b64  	%rd2425, %rd2423, %rd2424;
	ld.local.u32 	%r8556, [%rd2+280];
	add.s32 	%r8557, %r8556, 1;
	st.local.u32 	[%rd2+280], %r8557;
	shl.b32 	%r8558, %r8556, 3;
	cvt.u64.u32 	%rd2426, %r8558;
	and.b64  	%rd2427, %rd2426, 2040;
	add.s64 	%rd2428, %rd2, %rd2427;
	st.local.u64 	[%rd2428+288], %rd2425;
	bra.uni 	$L__BB5_2115;
$L__BB5_2108:
	shr.u32 	%r2853, %r13271, 3;
	setp.gt.u32 	%p2573, %r13271, 65535;
	@%p2573 bra 	$L__BB5_2111;
	shl.b32 	%r8560, %r2853, 2;
	mov.u32 	%r8561, shared_mem;
	add.s32 	%r8562, %r8561, %r8560;
	add.s32 	%r2854, %r8562, 65536;
	atom.shared.exch.b32 	%r13280, [%r8562+65536], %r13273;
	setp.eq.s32 	%p2575, %r13280, -1;
	@%p2575 bra 	$L__BB5_2115;
	add.s32 	%r13411, %r13411, -1;
	atom.shared.exch.b32 	%r8563, [%r2854], 0;
	mov.u32 	%r13281, %r13273;
	bra.uni 	$L__BB5_2113;
$L__BB5_2111:
	mul.wide.u32 	%rd2429, %r2853, 4;
	add.s64 	%rd205, %rd4, %rd2429;
	atom.global.exch.b32 	%r13280, [%rd205], %r13273;
	setp.eq.s32 	%p2574, %r13280, -1;
	@%p2574 bra 	$L__BB5_2115;
	atom.global.exch.b32 	%r8559, [%rd205], 0;
	mov.u32 	%r13281, %r13273;
$L__BB5_2113:
	and.b32  	%r8564, %r13280, 7;
	setp.ne.s32 	%p2576, %r8564, 0;
	and.b32  	%r8565, %r13281, 7;
	setp.eq.s32 	%p2577, %r8565, 0;
	and.pred  	%p2578, %p2576, %p2577;
	selp.b32 	%r13271, %r13281, %r13280, %p2578;
	selp.b32 	%r13273, %r13280, %r13281, %p2578;
	and.b32  	%r8566, %r13271, 7;
	setp.eq.s32 	%p2579, %r8566, 0;
	@%p2579 bra 	$L__BB5_2094;
	bra.uni 	$L__BB5_2098;
$L__BB5_2114:
	ld.local.u32 	%r8587, [%rd2+2340];
	add.s32 	%r8588, %r8587, 1;
	st.local.u32 	[%rd2+2340], %r8588;
	shl.b32 	%r8589, %r8587, 3;
	cvt.u64.u32 	%rd2449, %r8589;
	and.b64  	%rd2450, %rd2449, 2040;
	add.s64 	%rd2451, %rd2, %rd2450;
	st.local.u64 	[%rd2451+2344], %rd203;
$L__BB5_2115:
	{ .reg .b32 tmp; mov.b64 {tmp, %r8590}, %rd4589; }
	setp.ne.s32 	%p2581, %r2832, 0;
	shl.b32 	%r8591, %r2766, 3;
	or.b32  	%r8592, %r8591, %r2832;
	and.b32  	%r8593, %r8590, 7;
	setp.eq.s32 	%p2582, %r8593, 0;
	and.pred  	%p2583, %p2581, %p2582;
	selp.b32 	%r13287, %r8590, %r8592, %p2583;
	selp.b32 	%r13289, %r8592, %r8590, %p2583;
	and.b32  	%r8594, %r13287, 7;
	setp.ne.s32 	%p2584, %r8594, 0;
	@%p2584 bra 	$L__BB5_2120;
$L__BB5_2116:
	and.b32  	%r8595, %r13289, 7;
	setp.ne.s32 	%p2585, %r8595, 0;
	@%p2585 bra 	$L__BB5_2126;
$L__BB5_2117:
	shr.u32 	%r2874, %r13289, 3;
	setp.gt.u32 	%p2586, %r13289, 65535;
	@%p2586 bra 	$L__BB5_2123;
	shl.b32 	%r8597, %r2874, 2;
	mov.u32 	%r8598, shared_mem;
	add.s32 	%r8599, %r8598, %r8597;
	add.s32 	%r2875, %r8599, 65536;
	atom.shared.exch.b32 	%r2876, [%r8599+65536], -1;
	setp.eq.s32 	%p2588, %r2876, -1;
	@%p2588 bra 	$L__BB5_2126;
	add.s32 	%r13411, %r13411, -1;
	atom.shared.exch.b32 	%r8600, [%r2875], 0;
	mov.u32 	%r13289, %r2876;
	bra.uni 	$L__BB5_2125;
$L__BB5_2120:
	cvt.u64.u32 	%rd2461, %r13289;
	shl.b64 	%rd2462, %rd2461, 32;
	cvt.u64.u32 	%rd2463, %r13287;
	or.b64  	%rd206, %rd2462, %rd2463;
	mul.wide.u32 	%rd2464, %r13287, 8;
	and.b32  	%r8615, %r13289, 7;
	cvt.u64.u32 	%rd2465, %r8615;
	mov.b64 	%rd2466, 56;
	cvt.u32.u64 	%r8616, %rd2466;
	cvt.u32.u64 	%r8617, %rd2464;
	and.b32  	%r8618, %r8617, %r8616;
	cvt.u32.u64 	%r8619, %rd2465;
	or.b32  	%r8620, %r8618, %r8619;
	mov.b64 	%rd2467, 9130730411292422402;
	shr.u64 	%rd2468, %rd2467, %r8620;
	mov.b64 	%rd2469, 1736168554312260608;
	shr.u64 	%rd2470, %rd2469, %r8620;
	mov.b64 	%rd2471, -506390041275138048;
	shr.u64 	%rd2472, %rd2471, %r8620;
	shl.b64 	%rd2473, %rd2472, 2;
	cvt.u32.u64 	%r8621, %rd2470;
	mov.b64 	%rd2474, 2;
	cvt.u32.u64 	%r8622, %rd2474;
	and.b32  	%r8623, %r8621, %r8622;
	cvt.u32.u64 	%r8624, %rd2468;
	mov.b64 	%rd2475, 1;
	cvt.u32.u64 	%r8625, %rd2475;
	and.b32  	%r8626, %r8624, %r8625;
	or.b32  	%r8627, %r8626, %r8623;
	cvt.u32.u64 	%r8628, %rd2473;
	mov.b64 	%rd2476, 4;
	cvt.u32.u64 	%r8629, %rd2476;
	and.b32  	%r8630, %r8628, %r8629;
	or.b32  	%r8631, %r8627, %r8630;
	mov.b16 	%rs148, 1;
	shl.b16 	%rs149, %rs148, %r8631;
	and.b16  	%rs150, %rs149, 29;
	setp.eq.s16 	%p2608, %rs150, 0;
	@%p2608 bra 	$L__BB5_2122;
	ld.local.u32 	%r8632, [%rd2+280];
	add.s32 	%r8633, %r8632, 1;
	st.local.u32 	[%rd2+280], %r8633;
	shl.b32 	%r8634, %r8632, 3;
	cvt.u64.u32 	%rd2477, %r8634;
	and.b64  	%rd2478, %rd2477, 2040;
	add.s64 	%rd2479, %rd2, %rd2478;
	st.local.u64 	[%rd2479+288], %rd206;
	mov.pred 	%p4966, 0;
	bra.uni 	$L__BB5_2509;
$L__BB5_2122:
	ld.local.u32 	%r8635, [%rd2+2340];
	add.s32 	%r8636, %r8635, 1;
	st.local.u32 	[%rd2+2340], %r8636;
	shl.b32 	%r8637, %r8635, 3;
	cvt.u64.u32 	%rd2480, %r8637;
	and.b64  	%rd2481, %rd2480, 2040;
	add.s64 	%rd2482, %rd2, %rd2481;
	st.local.u64 	[%rd2482+2344], %rd206;
	mov.pred 	%p4966, 0;
	bra.uni 	$L__BB5_2509;
$L__BB5_2123:
	mul.wide.u32 	%rd2452, %r2874, 4;
	add.s64 	%rd207, %rd4, %rd2452;
	atom.global.exch.b32 	%r2877, [%rd207], -1;
	setp.eq.s32 	%p2587, %r2877, -1;
	@%p2587 bra 	$L__BB5_2126;
	atom.global.exch.b32 	%r8596, [%rd207], 0;
	mov.u32 	%r13289, %r2877;
$L__BB5_2125:
	and.b32  	%r8601, %r13289, 7;
	setp.eq.s32 	%p2589, %r8601, 0;
	@%p2589 bra 	$L__BB5_2117;
$L__BB5_2126:
	setp.lt.u32 	%p2590, %r13287, 65529;
	@%p2590 bra 	$L__BB5_2131;
	and.b32  	%r2883, %r13289, 4;
	setp.eq.s32 	%p2591, %r2883, 0;
	and.b32  	%r8602, %r13289, 3;
	setp.ne.s32 	%p2592, %r8602, 0;
	and.pred  	%p2593, %p2591, %p2592;
	setp.gt.u32 	%p2594, %r13289, 65535;
	or.pred  	%p2595, %p2594, %p2593;
	@%p2595 bra 	$L__BB5_2131;
	and.b32  	%r8603, %r13289, 7;
	setp.eq.s32 	%p2596, %r8603, 0;
	mov.u32 	%r13296, %r13289;
	mov.u32 	%r13297, %r13287;
	@%p2596 bra 	$L__BB5_2136;
	setp.eq.s32 	%p2597, %r2883, 0;
	@%p2597 bra 	$L__BB5_2131;
	cvt.u64.u32 	%rd2453, %r13289;
	shl.b64 	%rd2454, %rd2453, 32;
	cvt.u64.u32 	%rd2455, %r13287;
	or.b64  	%rd2456, %rd2454, %rd2455;
	ld.local.u32 	%r8604, [%rd2+280];
	add.s32 	%r8605, %r8604, 1;
	st.local.u32 	[%rd2+280], %r8605;
	shl.b32 	%r8606, %r8604, 3;
	cvt.u64.u32 	%rd2457, %r8606;
	and.b64  	%rd2458, %rd2457, 2040;
	add.s64 	%rd2459, %rd2, %rd2458;
	st.local.u64 	[%rd2459+288], %rd2456;
	mov.pred 	%p4966, 0;
	bra.uni 	$L__BB5_2509;
$L__BB5_2131:
	shr.u32 	%r2884, %r13287, 3;
	setp.gt.u32 	%p2599, %r13287, 65535;
	@%p2599 bra 	$L__BB5_2134;
	shl.b32 	%r8608, %r2884, 2;
	mov.u32 	%r8609, shared_mem;
	add.s32 	%r8610, %r8609, %r8608;
	add.s32 	%r2885, %r8610, 65536;
	atom.shared.exch.b32 	%r13296, [%r8610+65536], %r13289;
	setp.eq.s32 	%p2603, %r13296, -1;
	mov.pred 	%p4966, 0;
	@%p2603 bra 	$L__BB5_2509;
	add.s32 	%r13411, %r13411, -1;
	atom.shared.exch.b32 	%r8611, [%r2885], 0;
	mov.u32 	%r13297, %r13289;
	bra.uni 	$L__BB5_2136;
$L__BB5_2134:
	mul.wide.u32 	%rd2460, %r2884, 4;
	add.s64 	%rd208, %rd4, %rd2460;
	atom.global.exch.b32 	%r13296, [%rd208], %r13289;
	setp.eq.s32 	%p2601, %r13296, -1;
	mov.pred 	%p4966, 0;
	@%p2601 bra 	$L__BB5_2509;
	atom.global.exch.b32 	%r8607, [%rd208], 0;
	mov.u32 	%r13297, %r13289;
$L__BB5_2136:
	and.b32  	%r8612, %r13296, 7;
	setp.ne.s32 	%p2604, %r8612, 0;
	and.b32  	%r8613, %r13297, 7;
	setp.eq.s32 	%p2605, %r8613, 0;
	and.pred  	%p2606, %p2604, %p2605;
	selp.b32 	%r13287, %r13297, %r13296, %p2606;
	selp.b32 	%r13289, %r13296, %r13297, %p2606;
	and.b32  	%r8614, %r13287, 7;
	setp.eq.s32 	%p2607, %r8614, 0;
	@%p2607 bra 	$L__BB5_2116;
	bra.uni 	$L__BB5_2120;
$L__BB5_2137:
	ld.local.v2.u32 	{%r7545, %r2894}, [%rd2+2336];
	sub.s32 	%r7546, %r7545, %r2894;
	add.s32 	%r2895, %r7546, 256;
	ld.local.u8 	%rs117, [%rd2+20];
	setp.eq.s16 	%p1900, %rs117, 0;
	@%p1900 bra 	$L__BB5_2140;
	ld.global.u32 	%r13298, [%rd10];
$L__BB5_2139:
	and.b32  	%r7547, %r13298, 16383;
	add.s32 	%r13300, %r7547, %r43;
	mul.wide.u32 	%rd2008, %r13300, 8;
	add.s64 	%rd2009, %rd1, %rd2008;
	ld.global.u64 	%rd2010, [%rd2009+268435464];
	add.s32 	%r13298, %r13298, 1;
	st.global.u32 	[%rd10], %r13298;
	setp.lt.u32 	%p1902, %r13300, 8192;
	setp.ne.s64 	%p1903, %rd2010, 0;
	or.pred  	%p1904, %p1902, %p1903;
	mov.pred 	%p4961, -1;
	@%p1904 bra 	$L__BB5_2139;
	bra.uni 	$L__BB5_2172;
$L__BB5_2140:
	ld.local.u32 	%r2900, [%rd2+4];
	add.s32 	%r13299, %r2900, 1;
	shl.b32 	%r7548, %r2900, 8;
	and.b32  	%r7549, %r7548, 7936;
	add.s32 	%r13300, %r7549, %r1;
	shl.b32 	%r7550, %r2900, 11;
	and.b32  	%r7551, %r7550, 63488;
	add.s32 	%r7552, %r3, %r7551;
	ld.shared.u64 	%rd2012, [%r7552];
	setp.ne.s32 	%p1906, %r13300, 0;
	setp.eq.s64 	%p1907, %rd2012, 0;
	and.pred  	%p1908, %p1906, %p1907;
	mov.pred 	%p4961, -1;
	@%p1908 bra 	$L__BB5_2171;
	add.s32 	%r2903, %r2900, 2;
	shl.b32 	%r7553, %r13299, 8;
	and.b32  	%r7554, %r7553, 7936;
	add.s32 	%r13300, %r7554, %r1;
	shl.b32 	%r7555, %r13299, 11;
	and.b32  	%r7556, %r7555, 63488;
	add.s32 	%r7557, %r3, %r7556;
	ld.shared.u64 	%rd2014, [%r7557];
	setp.ne.s32 	%p1910, %r13300, 0;
	setp.eq.s64 	%p1911, %rd2014, 0;
	and.pred  	%p1912, %p1910, %p1911;
	mov.u32 	%r13299, %r2903;
	@%p1912 bra 	$L__BB5_2171;
	add.s32 	%r13299, %r2900, 3;
	shl.b32 	%r7558, %r2903, 8;
	and.b32  	%r7559, %r7558, 7936;
	add.s32 	%r13300, %r7559, %r1;
	shl.b32 	%r7560, %r2903, 11;
	and.b32  	%r7561, %r7560, 63488;
	add.s32 	%r7562, %r3, %r7561;
	ld.shared.u64 	%rd2016, [%r7562];
	setp.ne.s32 	%p1914, %r13300, 0;
	setp.eq.s64 	%p1915, %rd2016, 0;
	and.pred  	%p1916, %p1914, %p1915;
	@%p1916 bra 	$L__BB5_2171;
	add.s32 	%r2907, %r2900, 4;
	shl.b32 	%r7563, %r13299, 8;
	and.b32  	%r7564, %r7563, 7936;
	add.s32 	%r13300, %r7564, %r1;
	shl.b32 	%r7565, %r13299, 11;
	and.b32  	%r7566, %r7565, 63488;
	add.s32 	%r7567, %r3, %r7566;
	ld.shared.u64 	%rd2018, [%r7567];
	setp.ne.s32 	%p1918, %r13300, 0;
	setp.eq.s64 	%p1919, %rd2018, 0;
	and.pred  	%p1920, %p1918, %p1919;
	mov.u32 	%r13299, %r2907;
	@%p1920 bra 	$L__BB5_2171;
	add.s32 	%r13299, %r2900, 5;
	shl.b32 	%r7568, %r2907, 8;
	and.b32  	%r7569, %r7568, 7936;
	add.s32 	%r13300, %r7569, %r1;
	shl.b32 	%r7570, %r2907, 11;
	and.b32  	%r7571, %r7570, 63488;
	add.s32 	%r7572, %r3, %r7571;
	ld.shared.u64 	%rd2020, [%r7572];
	setp.ne.s32 	%p1922, %r13300, 0;
	setp.eq.s64 	%p1923, %rd2020, 0;
	and.pred  	%p1924, %p1922, %p1923;
	@%p1924 bra 	$L__BB5_2171;
	add.s32 	%r2911, %r2900, 6;
	shl.b32 	%r7573, %r13299, 8;
	and.b32  	%r7574, %r7573, 7936;
	add.s32 	%r13300, %r7574, %r1;
	shl.b32 	%r7575, %r13299, 11;
	and.b32  	%r7576, %r7575, 63488;
	add.s32 	%r7577, %r3, %r7576;
	ld.shared.u64 	%rd2022, [%r7577];
	setp.ne.s32 	%p1926, %r13300, 0;
	setp.eq.s64 	%p1927, %rd2022, 0;
	and.pred  	%p1928, %p1926, %p1927;
	mov.u32 	%r13299, %r2911;
	@%p1928 bra 	$L__BB5_2171;
	add.s32 	%r13299, %r2900, 7;
	shl.b32 	%r7578, %r2911, 8;
	and.b32  	%r7579, %r7578, 7936;
	add.s32 	%r13300, %r7579, %r1;
	shl.b32 	%r7580, %r2911, 11;
	and.b32  	%r7581, %r7580, 63488;
	add.s32 	%r7582, %r3, %r7581;
	ld.shared.u64 	%rd2024, [%r7582];
	setp.ne.s32 	%p1930, %r13300, 0;
	setp.eq.s64 	%p1931, %rd2024, 0;
	and.pred  	%p1932, %p1930, %p1931;
	@%p1932 bra 	$L__BB5_2171;
	add.s32 	%r2915, %r2900, 8;
	shl.b32 	%r7583, %r13299, 8;
	and.b32  	%r7584, %r7583, 7936;
	add.s32 	%r13300, %r7584, %r1;
	shl.b32 	%r7585, %r13299, 11;
	and.b32  	%r7586, %r7585, 63488;
	add.s32 	%r7587, %r3, %r7586;
	ld.shared.u64 	%rd2026, [%r7587];
	setp.ne.s32 	%p1934, %r13300, 0;
	setp.eq.s64 	%p1935, %rd2026, 0;
	and.pred  	%p1936, %p1934, %p1935;
	mov.u32 	%r13299, %r2915;
	@%p1936 bra 	$L__BB5_2171;
	add.s32 	%r13299, %r2900, 9;
	shl.b32 	%r7588, %r2915, 8;
	and.b32  	%r7589, %r7588, 7936;
	add.s32 	%r13300, %r7589, %r1;
	shl.b32 	%r7590, %r2915, 11;
	and.b32  	%r7591, %r7590, 63488;
	add.s32 	%r7592, %r3, %r7591;
	ld.shared.u64 	%rd2028, [%r7592];
	setp.ne.s32 	%p1938, %r13300, 0;
	setp.eq.s64 	%p1939, %rd2028, 0;
	and.pred  	%p1940, %p1938, %p1939;
	@%p1940 bra 	$L__BB5_2171;
	add.s32 	%r2919, %r2900, 10;
	shl.b32 	%r7593, %r13299, 8;
	and.b32  	%r7594, %r7593, 7936;
	add.s32 	%r13300, %r7594, %r1;
	shl.b32 	%r7595, %r13299, 11;
	and.b32  	%r7596, %r7595, 63488;
	add.s32 	%r7597, %r3, %r7596;
	ld.shared.u64 	%rd2030, [%r7597];
	setp.ne.s32 	%p1942, %r13300, 0;
	setp.eq.s64 	%p1943, %rd2030, 0;
	and.pred  	%p1944, %p1942, %p1943;
	mov.u32 	%r13299, %r2919;
	@%p1944 bra 	$L__BB5_2171;
	add.s32 	%r13299, %r2900, 11;
	shl.b32 	%r7598, %r2919, 8;
	and.b32  	%r7599, %r7598, 7936;
	add.s32 	%r13300, %r7599, %r1;
	shl.b32 	%r7600, %r2919, 11;
	and.b32  	%r7601, %r7600, 63488;
	add.s32 	%r7602, %r3, %r7601;
	ld.shared.u64 	%rd2032, [%r7602];
	setp.ne.s32 	%p1946, %r13300, 0;
	setp.eq.s64 	%p1947, %rd2032, 0;
	and.pred  	%p1948, %p1946, %p1947;
	@%p1948 bra 	$L__BB5_2171;
	add.s32 	%r2923, %r2900, 12;
	shl.b32 	%r7603, %r13299, 8;
	and.b32  	%r7604, %r7603, 7936;
	add.s32 	%r13300, %r7604, %r1;
	shl.b32 	%r7605, %r13299, 11;
	and.b32  	%r7606, %r7605, 63488;
	add.s32 	%r7607, %r3, %r7606;
	ld.shared.u64 	%rd2034, [%r7607];
	setp.ne.s32 	%p1950, %r13300, 0;
	setp.eq.s64 	%p1951, %rd2034, 0;
	and.pred  	%p1952, %p1950, %p1951;
	mov.u32 	%r13299, %r2923;
	@%p1952 bra 	$L__BB5_2171;
	add.s32 	%r13299, %r2900, 13;
	shl.b32 	%r7608, %r2923, 8;
	and.b32  	%r7609, %r7608, 7936;
	add.s32 	%r13300, %r7609, %r1;
	shl.b32 	%r7610, %r2923, 11;
	and.b32  	%r7611, %r7610, 63488;
	add.s32 	%r7612, %r3, %r7611;
	ld.shared.u64 	%rd2036, [%r7612];
	setp.ne.s32 	%p1954, %r13300, 0;
	setp.eq.s64 	%p1955, %rd2036, 0;
	and.pred  	%p1956, %p1954, %p1955;
	@%p1956 bra 	$L__BB5_2171;
	add.s32 	%r2927, %r2900, 14;
	shl.b32 	%r7613, %r13299, 8;
	and.b32  	%r7614, %r7613, 7936;
	add.s32 	%r13300, %r7614, %r1;
	shl.b32 	%r7615, %r13299, 11;
	and.b32  	%r7616, %r7615, 63488;
	add.s32 	%r7617, %r3, %r7616;
	ld.shared.u64 	%rd2038, [%r7617];
	setp.ne.s32 	%p1958, %r13300, 0;
	setp.eq.s64 	%p1959, %rd2038, 0;
	and.pred  	%p1960, %p1958, %p1959;
	mov.u32 	%r13299, %r2927;
	@%p1960 bra 	$L__BB5_2171;
	add.s32 	%r13299, %r2900, 15;
	shl.b32 	%r7618, %r2927, 8;
	and.b32  	%r7619, %r7618, 7936;
	add.s32 	%r13300, %r7619, %r1;
	shl.b32 	%r7620, %r2927, 11;
	and.b32  	%r7621, %r7620, 63488;
	add.s32 	%r7622, %r3, %r7621;
	ld.shared.u64 	%rd2040, [%r7622];
	setp.ne.s32 	%p1962, %r13300, 0;
	setp.eq.s64 	%p1963, %rd2040, 0;
	and.pred  	%p1964, %p1962, %p1963;
	@%p1964 bra 	$L__BB5_2171;
	add.s32 	%r2931, %r2900, 16;
	shl.b32 	%r7623, %r13299, 8;
	and.b32  	%r7624, %r7623, 7936;
	add.s32 	%r13300, %r7624, %r1;
	shl.b32 	%r7625, %r13299, 11;
	and.b32  	%r7626, %r7625, 63488;
	add.s32 	%r7627, %r3, %r7626;
	ld.shared.u64 	%rd2042, [%r7627];
	setp.ne.s32 	%p1966, %r13300, 0;
	setp.eq.s64 	%p1967, %rd2042, 0;
	and.pred  	%p1968, %p1966, %p1967;
	mov.u32 	%r13299, %r2931;
	@%p1968 bra 	$L__BB5_2171;
	add.s32 	%r13299, %r2900, 17;
	shl.b32 	%r7628, %r2931, 8;
	and.b32  	%r7629, %r7628, 7936;
	add.s32 	%r13300, %r7629, %r1;
	shl.b32 	%r7630, %r2931, 11;
	and.b32  	%r7631, %r7630, 63488;
	add.s32 	%r7632, %r3, %r7631;
	ld.shared.u64 	%rd2044, [%r7632];
	setp.ne.s32 	%p1970, %r13300, 0;
	setp.eq.s64 	%p1971, %rd2044, 0;
	and.pred  	%p1972, %p1970, %p1971;
	@%p1972 bra 	$L__BB5_2171;
	add.s32 	%r2935, %r2900, 18;
	shl.b32 	%r7633, %r13299, 8;
	and.b32  	%r7634, %r7633, 7936;
	add.s32 	%r13300, %r7634, %r1;
	shl.b32 	%r7635, %r13299, 11;
	and.b32  	%r7636, %r7635, 63488;
	add.s32 	%r7637, %r3, %r7636;
	ld.shared.u64 	%rd2046, [%r7637];
	setp.ne.s32 	%p1974, %r13300, 0;
	setp.eq.s64 	%p1975, %rd2046, 0;
	and.pred  	%p1976, %p1974, %p1975;
	mov.u32 	%r13299, %r2935;
	@%p1976 bra 	$L__BB5_2171;
	add.s32 	%r13299, %r2900, 19;
	shl.b32 	%r7638, %r2935, 8;
	and.b32  	%r7639, %r7638, 7936;
	add.s32 	%r13300, %r7639, %r1;
	shl.b32 	%r7640, %r2935, 11;
	and.b32  	%r7641, %r7640, 63488;
	add.s32 	%r7642, %r3, %r7641;
	ld.shared.u64 	%rd2048, [%r7642];
	setp.ne.s32 	%p1978, %r13300, 0;
	setp.eq.s64 	%p1979, %rd2048, 0;
	and.pred  	%p1980, %p1978, %p1979;
	@%p1980 bra 	$L__BB5_2171;
	add.s32 	%r2939, %r2900, 20;
	shl.b32 	%r7643, %r13299, 8;
	and.b32  	%r7644, %r7643, 7936;
	add.s32 	%r13300, %r7644, %r1;
	shl.b32 	%r7645, %r13299, 11;
	and.b32  	%r7646, %r7645, 63488;
	add.s32 	%r7647, %r3, %r7646;
	ld.shared.u64 	%rd2050, [%r7647];
	setp.ne.s32 	%p1982, %r13300, 0;
	setp.eq.s64 	%p1983, %rd2050, 0;
	and.pred  	%p1984, %p1982, %p1983;
	mov.u32 	%r13299, %r2939;
	@%p1984 bra 	$L__BB5_2171;
	add.s32 	%r13299, %r2900, 21;
	shl.b32 	%r7648, %r2939, 8;
	and.b32  	%r7649, %r7648, 7936;
	add.s32 	%r13300, %r7649, %r1;
	shl.b32 	%r7650, %r2939, 11;
	and.b32  	%r7651, %r7650, 63488;
	add.s32 	%r7652, %r3, %r7651;
	ld.shared.u64 	%rd2052, [%r7652];
	setp.ne.s32 	%p1986, %r13300, 0;
	setp.eq.s64 	%p1987, %rd2052, 0;
	and.pred  	%p1988, %p1986, %p1987;
	@%p1988 bra 	$L__BB5_2171;
	add.s32 	%r2943, %r2900, 22;
	shl.b32 	%r7653, %r13299, 8;
	and.b32  	%r7654, %r7653, 7936;
	add.s32 	%r13300, %r7654, %r1;
	shl.b32 	%r7655, %r13299, 11;
	and.b32  	%r7656, %r7655, 63488;
	add.s32 	%r7657, %r3, %r7656;
	ld.shared.u64 	%rd2054, [%r7657];
	setp.ne.s32 	%p1990, %r13300, 0;
	setp.eq.s64 	%p1991, %rd2054, 0;
	and.pred  	%p1992, %p1990, %p1991;
	mov.u32 	%r13299, %r2943;
	@%p1992 bra 	$L__BB5_2171;
	add.s32 	%r13299, %r2900, 23;
	shl.b32 	%r7658, %r2943, 8;
	and.b32  	%r7659, %r7658, 7936;
	add.s32 	%r13300, %r7659, %r1;
	shl.b32 	%r7660, %r2943, 11;
	and.b32  	%r7661, %r7660, 63488;
	add.s32 	%r7662, %r3, %r7661;
	ld.shared.u64 	%rd2056, [%r7662];
	setp.ne.s32 	%p1994, %r13300, 0;
	setp.eq.s64 	%p1995, %rd2056, 0;
	and.pred  	%p1996, %p1994, %p1995;
	@%p1996 bra 	$L__BB5_2171;
	add.s32 	%r2947, %r2900, 24;
	shl.b32 	%r7663, %r13299, 8;
	and.b32  	%r7664, %r7663, 7936;
	add.s32 	%r13300, %r7664, %r1;
	shl.b32 	%r7665, %r13299, 11;
	and.b32  	%r7666, %r7665, 63488;
	add.s32 	%r7667, %r3, %r7666;
	ld.shared.u64 	%rd2058, [%r7667];
	setp.ne.s32 	%p1998, %r13300, 0;
	setp.eq.s64 	%p1999, %rd2058, 0;
	and.pred  	%p2000, %p1998, %p1999;
	mov.u32 	%r13299, %r2947;
	@%p2000 bra 	$L__BB5_2171;
	add.s32 	%r13299, %r2900, 25;
	shl.b32 	%r7668, %r2947, 8;
	and.b32  	%r7669, %r7668, 7936;
	add.s32 	%r13300, %r7669, %r1;
	shl.b32 	%r7670, %r2947, 11;
	and.b32  	%r7671, %r7670, 63488;
	add.s32 	%r7672, %r3, %r7671;
	ld.shared.u64 	%rd2060, [%r7672];
	setp.ne.s32 	%p2002, %r13300, 0;
	setp.eq.s64 	%p2003, %rd2060, 0;
	and.pred  	%p2004, %p2002, %p2003;
	@%p2004 bra 	$L__BB5_2171;
	add.s32 	%r2951, %r2900, 26;
	shl.b32 	%r7673, %r13299, 8;
	and.b32  	%r7674, %r7673, 7936;
	add.s32 	%r13300, %r7674, %r1;
	shl.b32 	%r7675, %r13299, 11;
	and.b32  	%r7676, %r7675, 63488;
	add.s32 	%r7677, %r3, %r7676;
	ld.shared.u64 	%rd2062, [%r7677];
	setp.ne.s32 	%p2006, %r13300, 0;
	setp.eq.s64 	%p2007, %rd2062, 0;
	and.pred  	%p2008, %p2006, %p2007;
	mov.u32 	%r13299, %r2951;
	@%p2008 bra 	$L__BB5_2171;
	add.s32 	%r13299, %r2900, 27;
	shl.b32 	%r7678, %r2951, 8;
	and.b32  	%r7679, %r7678, 7936;
	add.s32 	%r13300, %r7679, %r1;
	shl.b32 	%r7680, %r2951, 11;
	and.b32  	%r7681, %r7680, 63488;
	add.s32 	%r7682, %r3, %r7681;
	ld.shared.u64 	%rd2064, [%r7682];
	setp.ne.s32 	%p2010, %r13300, 0;
	setp.eq.s64 	%p2011, %rd2064, 0;
	and.pred  	%p2012, %p2010, %p2011;
	@%p2012 bra 	$L__BB5_2171;
	add.s32 	%r2955, %r2900, 28;
	shl.b32 	%r7683, %r13299, 8;
	and.b32  	%r7684, %r7683, 7936;
	add.s32 	%r13300, %r7684, %r1;
	shl.b32 	%r7685, %r13299, 11;
	and.b32  	%r7686, %r7685, 63488;
	add.s32 	%r7687, %r3, %r7686;
	ld.shared.u64 	%rd2066, [%r7687];
	setp.ne.s32 	%p2014, %r13300, 0;
	setp.eq.s64 	%p2015, %rd2066, 0;
	and.pred  	%p2016, %p2014, %p2015;
	mov.u32 	%r13299, %r2955;
	@%p2016 bra 	$L__BB5_2171;
	add.s32 	%r13299, %r2900, 29;
	shl.b32 	%r7688, %r2955, 8;
	and.b32  	%r7689, %r7688, 7936;
	add.s32 	%r13300, %r7689, %r1;
	shl.b32 	%r7690, %r2955, 11;
	and.b32  	%r7691, %r7690, 63488;
	add.s32 	%r7692, %r3, %r7691;
	ld.shared.u64 	%rd2068, [%r7692];
	setp.ne.s32 	%p2018, %r13300, 0;
	setp.eq.s64 	%p2019, %rd2068, 0;
	and.pred  	%p2020, %p2018, %p2019;
	@%p2020 bra 	$L__BB5_2171;
	add.s32 	%r2959, %r2900, 30;
	shl.b32 	%r7693, %r13299, 8;
	and.b32  	%r7694, %r7693, 7936;
	add.s32 	%r13300, %r7694, %r1;
	shl.b32 	%r7695, %r13299, 11;
	and.b32  	%r7696, %r7695, 63488;
	add.s32 	%r7697, %r3, %r7696;
	ld.shared.u64 	%rd2070, [%r7697];
	setp.ne.s32 	%p2022, %r13300, 0;
	setp.eq.s64 	%p2023, %rd2070, 0;
	and.pred  	%p2024, %p2022, %p2023;
	mov.u32 	%r13299, %r2959;
	@%p2024 bra 	$L__BB5_2171;
	ld.local.u32 	%r7698, [%rd2+24];
	shl.b32 	%r7699, %r2959, 8;
	and.b32  	%r7700, %r7699, 7936;
	add.s32 	%r7701, %r7700, %r1;
	shl.b32 	%r7702, %r2959, 11;
	and.b32  	%r7703, %r7702, 63488;
	add.s32 	%r7704, %r3, %r7703;
	ld.shared.u64 	%rd2072, [%r7704];
	setp.ne.s32 	%p2025, %r7701, 0;
	setp.eq.s64 	%p2026, %rd2072, 0;
	and.pred  	%p4961, %p2025, %p2026;
	selp.b32 	%r13300, %r7701, %r7698, %p4961;
	selp.b32 	%r7705, 31, 32, %p4961;
	add.s32 	%r13299, %r2900, %r7705;
$L__BB5_2171:
	st.local.u32 	[%rd2+4], %r13299;
$L__BB5_2172:
	st.local.u32 	[%rd2+24], %r13300;
	sub.s32 	%r7706, 257, %r1688;
	min.u32 	%r7707, %r2895, %r7706;
	setp.eq.s32 	%p2027, %r7707, 0;
	not.pred 	%p2028, %p4961;
	or.pred  	%p2029, %p2027, %p2028;
	@%p2029 bra 	$L__BB5_2505;
	shr.u32 	%r2966, %r1694, 3;
	shr.u32 	%r2967, %r1693, 3;
	setp.gt.u32 	%p2030, %r1693, 65535;
	@%p2030 bra 	$L__BB5_2175;
	add.s32 	%r13412, %r13412, -1;
	shl.b32 	%r7708, %r2967, 3;
	mov.u32 	%r7709, shared_mem;
	add.s32 	%r7710, %r7709, %r7708;
	atom.shared.exch.b64 	%rd4590, [%r7710], 0;
	bra.uni 	$L__BB5_2176;
$L__BB5_2175:
	mul.wide.u32 	%rd2074, %r2967, 8;
	add.s64 	%rd2075, %rd1, %rd2074;
	atom.global.exch.b64 	%rd4590, [%rd2075+268435464], 0;
$L__BB5_2176:
	cvt.u32.u64 	%r13332, %rd4590;
	{ .reg .b32 tmp; mov.b64 {tmp, %r13303}, %rd4590; }
	and.b32  	%r7711, %r13303, 7;
	setp.ne.s32 	%p2031, %r7711, 0;
	@%p2031 bra 	$L__BB5_2183;
$L__BB5_2177:
	shr.u32 	%r2974, %r13303, 3;
	setp.gt.u32 	%p2032, %r13303, 65535;
	@%p2032 bra 	$L__BB5_2180;
	shl.b32 	%r7713, %r2974, 2;
	mov.u32 	%r7714, shared_mem;
	add.s32 	%r7715, %r7714, %r7713;
	add.s32 	%r2975, %r7715, 65536;
	atom.shared.exch.b32 	%r2976, [%r7715+65536], -1;
	setp.eq.s32 	%p2034, %r2976, -1;
	@%p2034 bra 	$L__BB5_2183;
	add.s32 	%r13411, %r13411, -1;
	atom.shared.exch.b32 	%r7716, [%r2975], 0;
	mov.u32 	%r13303, %r2976;
	bra.uni 	$L__BB5_2182;
$L__BB5_2180:
	mul.wide.u32 	%rd2076, %r2974, 4;
	add.s64 	%rd212, %rd4, %rd2076;
	atom.global.exch.b32 	%r2977, [%rd212], -1;
	setp.eq.s32 	%p2033, %r2977, -1;
	@%p2033 bra 	$L__BB5_2183;
	atom.global.exch.b32 	%r7712, [%rd212], 0;
	mov.u32 	%r13303, %r2977;
$L__BB5_2182:
	and.b32  	%r7717, %r13303, 7;
	setp.eq.s32 	%p2035, %r7717, 0;
	@%p2035 bra 	$L__BB5_2177;
$L__BB5_2183:
	and.b64  	%rd2077, %rd4590, 7;
	setp.ne.s64 	%p2036, %rd2077, 3;
	@%p2036 bra 	$L__BB5_2323;
	shr.u32 	%r2983, %r13332, 3;
	cvt.u16.u32 	%rs121, %r2966;
	and.b16  	%rs6, %rs121, 15;
	cvt.u16.u32 	%rs122, %r2983;
	and.b16  	%rs7, %rs122, 15;
	or.b16  	%rs123, %rs121, %rs122;
	and.b16  	%rs124, %rs123, 15;
	setp.eq.s16 	%p2065, %rs124, 0;
	mov.b32 	%r13311, 1;
	@%p2065 bra 	$L__BB5_2301;
	setp.ne.s16 	%p2066, %rs6, 0;
	setp.eq.s16 	%p2067, %rs7, 0;
	or.pred  	%p2068, %p2066, %p2067;
	@%p2068 bra 	$L__BB5_2187;
	and.b32  	%r7947, %r2983, 536870896;
	shr.u32 	%r7948, %r1694, 7;
	and.b32  	%r7949, %r7948, 15;
	or.b32  	%r13311, %r7947, %r7949;
	bra.uni 	$L__BB5_2301;
$L__BB5_2187:
	setp.ne.s16 	%p2069, %rs7, 0;
	setp.eq.s16 	%p2070, %rs6, 0;
	or.pred  	%p2071, %p2070, %p2069;
	@%p2071 bra 	$L__BB5_2189;
	and.b32  	%r7944, %r2966, 536870896;
	shr.u32 	%r7945, %r13332, 7;
	and.b32  	%r7946, %r7945, 15;
	or.b32  	%r13311, %r7946, %r7944;
	bra.uni 	$L__BB5_2301;
$L__BB5_2189:
	min.u16 	%rs127, %rs6, %rs7;
	setp.gt.u16 	%p2072, %rs127, 3;
	@%p2072 bra 	$L__BB5_2301;
	max.u16 	%rs130, %rs6, %rs7;
	setp.lt.u16 	%p2073, %rs130, 4;
	@%p2073 bra 	$L__BB5_2301;
	setp.gt.u16 	%p2074, %rs6, 3;
	selp.b16 	%rs8, %rs6, %rs7, %p2074;
	selp.b16 	%rs131, %rs7, %rs6, %p2074;
	setp.eq.s16 	%p2075, %rs131, 3;
	@%p2075 bra 	$L__BB5_2248;
	setp.eq.s16 	%p2076, %rs131, 2;
	@%p2076 bra 	$L__BB5_2221;
	setp.ne.s16 	%p2077, %rs131, 1;
	@%p2077 bra 	$L__BB5_2301;
	shr.u32 	%r2986, %r1694, 7;
	and.b32  	%r2987, %r2986, 16777215;
	shr.u32 	%r2988, %r13332, 7;
	and.b32  	%r2989, %r2988, 16777215;
	setp.gt.s16 	%p2168, %rs8, 9;
	@%p2168 bra 	$L__BB5_2204;
	setp.gt.s16 	%p2176, %rs8, 6;
	@%p2176 bra 	$L__BB5_2200;
	setp.eq.s16 	%p2180, %rs8, 4;
	@%p2180 bra 	$L__BB5_2213;
	setp.eq.s16 	%p2181, %rs8, 5;
	@%p2181 bra 	$L__BB5_2214;
	setp.eq.s16 	%p2182, %rs8, 6;
	@%p2182 bra 	$L__BB5_2199;
	bra.uni 	$L__BB5_2301;
$L__BB5_2199:
	mul.lo.s32 	%r7935, %r2986, %r2988;
	shl.b32 	%r7936, %r7935, 4;
	and.b32  	%r7937, %r7936, 268435440;
	or.b32  	%r13311, %r7937, 1;
	bra.uni 	$L__BB5_2301;
$L__BB5_2200:
	setp.eq.s16 	%p2177, %rs8, 7;
	@%p2177 bra 	$L__BB5_2215;
	setp.eq.s16 	%p2178, %rs8, 8;
	@%p2178 bra 	$L__BB5_2216;
	setp.eq.s16 	%p2179, %rs8, 9;
	@%p2179 bra 	$L__BB5_2203;
	bra.uni 	$L__BB5_2301;
$L__BB5_2203:
	setp.eq.s32 	%p2186, %r2987, %r2989;
	selp.b32 	%r13311, 17, 1, %p2186;
	bra.uni 	$L__BB5_2301;
$L__BB5_2204:
	setp.gt.s16 	%p2169, %rs8, 12;
	@%p2169 bra 	$L__BB5_2209;
	setp.eq.s16 	%p2173, %rs8, 10;
	@%p2173 bra 	$L__BB5_2217;
	setp.eq.s16 	%p2174, %rs8, 11;
	@%p2174 bra 	$L__BB5_2218;
	setp.eq.s16 	%p2175, %rs8, 12;
	@%p2175 bra 	$L__BB5_2208;
	bra.uni 	$L__BB5_2301;
$L__BB5_2208:
	setp.gt.u32 	%p2183, %r2987, %r2989;
	selp.b32 	%r13311, 17, 1, %p2183;
	bra.uni 	$L__BB5_2301;
$L__BB5_2209:
	setp.eq.s16 	%p2170, %rs8, 13;
	@%p2170 bra 	$L__BB5_2219;
	setp.eq.s16 	%p2171, %rs8, 14;
	@%p2171 bra 	$L__BB5_2220;
	setp.eq.s16 	%p2172, %rs8, 15;
	@%p2172 bra 	$L__BB5_2212;
	bra.uni 	$L__BB5_2301;
$L__BB5_2212:
	xor.b32  	%r7922, %r2988, %r2986;
	shl.b32 	%r7923, %r7922, 4;
	and.b32  	%r7924, %r7923, 268435440;
	or.b32  	%r13311, %r7924, 1;
	bra.uni 	$L__BB5_2301;
$L__BB5_2213:
	add.s32 	%r7941, %r2989, %r2987;
	shl.b32 	%r7942, %r7941, 4;
	and.b32  	%r7943, %r7942, 268435440;
	or.b32  	%r13311, %r7943, 1;
	bra.uni 	$L__BB5_2301;
$L__BB5_2214:
	sub.s32 	%r7938, %r2987, %r2989;
	shl.b32 	%r7939, %r7938, 4;
	and.b32  	%r7940, %r7939, 268435440;
	or.b32  	%r13311, %r7940, 1;
	bra.uni 	$L__BB5_2301;
$L__BB5_2215:
	div.u32 	%r7933, %r2987, %r2989;
	shl.b32 	%r7934, %r7933, 4;
	or.b32  	%r13311, %r7934, 1;
	bra.uni 	$L__BB5_2301;
$L__BB5_2216:
	rem.u32 	%r7931, %r2987, %r2989;
	shl.b32 	%r7932, %r7931, 4;
	or.b32  	%r13311, %r7932, 1;
	bra.uni 	$L__BB5_2301;
$L__BB5_2217:
	setp.eq.s32 	%p2185, %r2987, %r2989;
	selp.b32 	%r13311, 1, 17, %p2185;
	bra.uni 	$L__BB5_2301;
$L__BB5_2218:
	setp.lt.u32 	%p2184, %r2987, %r2989;
	selp.b32 	%r13311, 17, 1, %p2184;
	bra.uni 	$L__BB5_2301;
$L__BB5_2219:
	and.b32  	%r7928, %r2988, %r2986;
	shl.b32 	%r7929, %r7928, 4;
	and.b32  	%r7930, %r7929, 268435440;
	or.b32  	%r13311, %r7930, 1;
	bra.uni 	$L__BB5_2301;
$L__BB5_2220:
	or.b32  	%r7925, %r2988, %r2986;
	shl.b32 	%r7926, %r7925, 4;
	and.b32  	%r7927, %r7926, 268435440;
	or.b32  	%r13311, %r7927, 1;
	bra.uni 	$L__BB5_2301;
$L__BB5_2221:
	shr.u32 	%r3002, %r1694, 7;
	and.b32  	%r3003, %r3002, 16777215;
	shr.u32 	%r3004, %r13332, 7;
	and.b32  	%r3005, %r3004, 16777215;
	mov.b32 	%r13311, 2;
	setp.gt.s16 	%p2149, %rs8, 9;
	@%p2149 bra 	$L__BB5_2231;
	setp.gt.s16 	%p2157, %rs8, 6;
	@%p2157 bra 	$L__BB5_2227;
	setp.eq.s16 	%p2161, %rs8, 4;
	@%p2161 bra 	$L__BB5_2240;
	setp.eq.s16 	%p2162, %rs8, 5;
	@%p2162 bra 	$L__BB5_2241;
	setp.eq.s16 	%p2163, %rs8, 6;
	@%p2163 bra 	$L__BB5_2226;
	bra.uni 	$L__BB5_2301;
$L__BB5_2226:
	mul.lo.s32 	%r7912, %r3002, %r3004;
	shl.b32 	%r7913, %r7912, 4;
	and.b32  	%r7914, %r7913, 16777200;
	or.b32  	%r13311, %r7914, 2;
	bra.uni 	$L__BB5_2301;
$L__BB5_2227:
	setp.eq.s16 	%p2158, %rs8, 7;
	@%p2158 bra 	$L__BB5_2242;
	setp.eq.s16 	%p2159, %rs8, 8;
	@%p2159 bra 	$L__BB5_2243;
	setp.eq.s16 	%p2160, %rs8, 9;
	@%p2160 bra 	$L__BB5_2230;
	bra.uni 	$L__BB5_2301;
$L__BB5_2230:
	setp.eq.s32 	%p2167, %r3003, %r3005;
	selp.b32 	%r13311, 18, 2, %p2167;
	bra.uni 	$L__BB5_2301;
$L__BB5_2231:
	setp.gt.s16 	%p2150, %rs8, 12;
	@%p2150 bra 	$L__BB5_2236;
	setp.eq.s16 	%p2154, %rs8, 10;
	@%p2154 bra 	$L__BB5_2244;
	setp.eq.s16 	%p2155, %rs8, 11;
	@%p2155 bra 	$L__BB5_2245;
	setp.eq.s16 	%p2156, %rs8, 12;
	@%p2156 bra 	$L__BB5_2235;
	bra.uni 	$L__BB5_2301;
$L__BB5_2235:
	setp.gt.u32 	%p2164, %r3003, %r3005;
	selp.b32 	%r13311, 18, 2, %p2164;
	bra.uni 	$L__BB5_2301;
$L__BB5_2236:
	setp.eq.s16 	%p2151, %rs8, 13;
	@%p2151 bra 	$L__BB5_2246;
	setp.eq.s16 	%p2152, %rs8, 14;
	@%p2152 bra 	$L__BB5_2247;
	setp.eq.s16 	%p2153, %rs8, 15;
	@%p2153 bra 	$L__BB5_2239;
	bra.uni 	$L__BB5_2301;
$L__BB5_2239:
	xor.b32  	%r7897, %r3004, %r3002;
	shl.b32 	%r7898, %r7897, 4;
	and.b32  	%r7899, %r7898, 16777200;
	or.b32  	%r13311, %r7899, 2;
	bra.uni 	$L__BB5_2301;
$L__BB5_2240:
	add.s32 	%r7918, %r3005, %r3003;
	shl.b32 	%r7919, %r7918, 4;
	and.b32  	%r7920, %r7919, 16777200;
	or.b32  	%r13311, %r7920, 2;
	bra.uni 	$L__BB5_2301;
$L__BB5_2241:
	sub.s32 	%r7915, %r3003, %r3005;
	shl.b32 	%r7916, %r7915, 4;
	and.b32  	%r7917, %r7916, 16777200;
	or.b32  	%r13311, %r7917, 2;
	bra.uni 	$L__BB5_2301;
$L__BB5_2242:
	div.u32 	%r7909, %r3003, %r3005;
	shl.b32 	%r7910, %r7909, 4;
	and.b32  	%r7911, %r7910, 16777200;
	or.b32  	%r13311, %r7911, 2;
	bra.uni 	$L__BB5_2301;
$L__BB5_2243:
	rem.u32 	%r7906, %r3003, %r3005;
	shl.b32 	%r7907, %r7906, 4;
	and.b32  	%r7908, %r7907, 16777200;
	or.b32  	%r13311, %r7908, 2;
	bra.uni 	$L__BB5_2301;
$L__BB5_2244:
	setp.eq.s32 	%p2166, %r3003, %r3005;
	selp.b32 	%r13311, 2, 18, %p2166;
	bra.uni 	$L__BB5_2301;
$L__BB5_2245:
	setp.lt.u32 	%p2165, %r3003, %r3005;
	selp.b32 	%r13311, 18, 2, %p2165;
	bra.uni 	$L__BB5_2301;
$L__BB5_2246:
	and.b32  	%r7903, %r3004, %r3002;
	shl.b32 	%r7904, %r7903, 4;
	and.b32  	%r7905, %r7904, 16777200;
	or.b32  	%r13311, %r7905, 2;
	bra.uni 	$L__BB5_2301;
$L__BB5_2247:
	or.b32  	%r7900, %r3004, %r3002;
	shl.b32 	%r7901, %r7900, 4;
	and.b32  	%r7902, %r7901, 16777200;
	or.b32  	%r13311, %r7902, 2;
	bra.uni 	$L__BB5_2301;
$L__BB5_2248:
	shr.u32 	%r7765, %r1694, 7;
	shr.u32 	%r7766, %r1694, 23;
	and.b32  	%r7767, %r7766, 127;
	and.b32  	%r7768, %r7765, 65535;
	shl.b32 	%r7769, %r2966, 4;
	and.b32  	%r7770, %r7769, -2147483648;
	and.b32  	%r7771, %r1694, 1073741696;
	add.s32 	%r7772, %r7771, 536870912;
	or.b32  	%r7773, %r7768, %r7767;
	setp.eq.s32 	%p2078, %r7773, 0;
	selp.b32 	%r7774, 0, %r7772, %p2078;
	or.b32  	%r7775, %r7774, %r7770;
	mov.b32 	%f39, %r7775;
	shr.u32 	%r7776, %r13332, 7;
	shr.u32 	%r7777, %r13332, 23;
	and.b32  	%r7778, %r7777, 127;
	and.b32  	%r7779, %r7776, 65535;
	shl.b32 	%r3018, %r2983, 4;
	and.b32  	%r7780, %r3018, -2147483648;
	and.b32  	%r7781, %r13332, 1073741696;
	add.s32 	%r7782, %r7781, 536870912;
	or.b32  	%r7783, %r7779, %r7778;
	setp.eq.s32 	%p2079, %r7783, 0;
	selp.b32 	%r7784, 0, %r7782, %p2079;
	or.b32  	%r7785, %r7784, %r7780;
	mov.b32 	%f40, %r7785;
	mov.b32 	%r13311, -67108861;
	setp.gt.s16 	%p2080, %rs8, 9;
	@%p2080 bra 	$L__BB5_2258;
	setp.gt.s16 	%p2088, %rs8, 6;
	@%p2088 bra 	$L__BB5_2254;
	setp.eq.s16 	%p2092, %rs8, 4;
	@%p2092 bra 	$L__BB5_2269;
	setp.eq.s16 	%p2093, %rs8, 5;
	@%p2093 bra 	$L__BB5_2270;
	setp.eq.s16 	%p2094, %rs8, 6;
	@%p2094 bra 	$L__BB5_2253;
	bra.uni 	$L__BB5_2301;
$L__BB5_2253:
	mul.f32 	%f422, %f39, %f40;
	mov.b32 	%r7866, %f422;
	shr.u32 	%r7867, %r7866, 8;
	and.b32  	%r7868, %r7867, 8388608;
	shr.u32 	%r7869, %r7866, 7;
	and.b32  	%r7870, %r7869, 16711680;
	add.s32 	%r7871, %r7870, 264241152;
	or.b32  	%r7872, %r7868, %r7871;
	and.b32  	%r7873, %r7869, 65535;
	or.b32  	%r7874, %r7872, %r7873;
	shl.b32 	%r7875, %r7874, 4;
	or.b32  	%r13311, %r7875, 3;
	bra.uni 	$L__BB5_2301;
$L__BB5_2254:
	setp.eq.s16 	%p2089, %rs8, 7;
	@%p2089 bra 	$L__BB5_2271;
	setp.eq.s16 	%p2090, %rs8, 8;
	@%p2090 bra 	$L__BB5_2272;
	setp.eq.s16 	%p2091, %rs8, 9;
	@%p2091 bra 	$L__BB5_2257;
	bra.uni 	$L__BB5_2301;
$L__BB5_2257:
	setp.eq.f32 	%p2134, %f39, %f40;
	selp.b32 	%r13311, 17, 1, %p2134;
	bra.uni 	$L__BB5_2301;
$L__BB5_2258:
	setp.gt.s16 	%p2081, %rs8, 12;
	@%p2081 bra 	$L__BB5_2263;
	setp.eq.s16 	%p2085, %rs8, 10;
	@%p2085 bra 	$L__BB5_2285;
	setp.eq.s16 	%p2086, %rs8, 11;
	@%p2086 bra 	$L__BB5_2286;
	setp.eq.s16 	%p2087, %rs8, 12;
	@%p2087 bra 	$L__BB5_2262;
	bra.uni 	$L__BB5_2301;
$L__BB5_2262:
	setp.gt.f32 	%p2131, %f39, %f40;
	selp.b32 	%r13311, 17, 1, %p2131;
	bra.uni 	$L__BB5_2301;
$L__BB5_2263:
	setp.eq.s16 	%p2082, %rs8, 13;
	@%p2082 bra 	$L__BB5_2287;
	setp.eq.s16 	%p2083, %rs8, 14;
	@%p2083 bra 	$L__BB5_2294;
	setp.eq.s16 	%p2084, %rs8, 15;
	mov.f32 	%f594, 0f3F800000;
	@%p2084 bra 	$L__BB5_2266;
	bra.uni 	$L__BB5_2301;
$L__BB5_2266:
	mul.f32 	%f271, %f40, 0f3F000000;
	cvt.rzi.f32.f32 	%f272, %f271;
	add.f32 	%f273, %f272, %f272;
	sub.f32 	%f274, %f40, %f273;
	abs.f32 	%f69, %f274;
	abs.f32 	%f70, %f39;
	setp.lt.f32 	%p2095, %f70, 0f00800000;
	mul.f32 	%f275, %f70, 0f4B800000;
	selp.f32 	%f276, %f275, %f70, %p2095;
	selp.f32 	%f277, 0fC1C00000, 0f00000000, %p2095;
	mov.b32 	%r7786, %f276;
	add.s32 	%r7787, %r7786, -1060439283;
	and.b32  	%r7788, %r7787, -8388608;
	sub.s32 	%r7789, %r7786, %r7788;
	mov.b32 	%f278, %r7789;
	cvt.rn.f32.s32 	%f279, %r7788;
	fma.rn.f32 	%f280, %f279, 0f34000000, %f277;
	add.f32 	%f281, %f278, 0fBF800000;
	add.f32 	%f282, %f278, 0f3F800000;
	rcp.approx.ftz.f32 	%f283, %f282;
	add.f32 	%f284, %f281, %f281;
	mul.f32 	%f285, %f284, %f283;
	mul.f32 	%f286, %f285, %f285;
	sub.f32 	%f287, %f281, %f285;
	add.f32 	%f288, %f287, %f287;
	neg.f32 	%f289, %f285;
	fma.rn.f32 	%f290, %f289, %f281, %f288;
	mul.rn.f32 	%f291, %f283, %f290;
	fma.rn.f32 	%f292, %f286, 0f3A2C32E4, 0f3B52E7DB;
	fma.rn.f32 	%f293, %f292, %f286, 0f3C93BB73;
	fma.rn.f32 	%f294, %f293, %f286, 0f3DF6384F;
	mul.rn.f32 	%f295, %f294, %f286;
	fma.rn.f32 	%f296, %f285, 0f3FB8AA3B, %f280;
	sub.f32 	%f297, %f280, %f296;
	fma.rn.f32 	%f298, %f285, 0f3FB8AA3B, %f297;
	fma.rn.f32 	%f299, %f291, 0f3FB8AA3B, %f298;
	fma.rn.f32 	%f300, %f285, 0f32A55E34, %f299;
	mul.f32 	%f301, %f295, 0f40400000;
	fma.rn.f32 	%f302, %f301, %f291, %f300;
	fma.rn.f32 	%f303, %f295, %f285, %f302;
	add.rn.f32 	%f304, %f296, %f303;
	neg.f32 	%f305, %f296;
	add.rn.f32 	%f306, %f304, %f305;
	neg.f32 	%f307, %f306;
	add.rn.f32 	%f308, %f303, %f307;
	mul.rn.f32 	%f309, %f304, %f40;
	neg.f32 	%f310, %f309;
	fma.rn.f32 	%f311, %f304, %f40, %f310;
	fma.rn.f32 	%f312, %f308, %f40, %f311;
	cvt.rni.f32.f32 	%f313, %f309;
	sub.f32 	%f314, %f309, %f313;
	add.f32 	%f315, %f314, %f312;
	fma.rn.f32 	%f316, %f315, 0f391FCB8E, 0f3AAF85ED;
	fma.rn.f32 	%f317, %f316, %f315, 0f3C1D9856;
	fma.rn.f32 	%f318, %f317, %f315, 0f3D6357BB;
	fma.rn.f32 	%f319, %f318, %f315, 0f3E75FDEC;
	fma.rn.f32 	%f320, %f319, %f315, 0f3F317218;
	fma.rn.f32 	%f321, %f320, %f315, 0f3F800000;
	cvt.rzi.s32.f32 	%r7790, %f313;
	setp.gt.f32 	%p2096, %f313, 0f00000000;
	selp.b32 	%r7791, 0, -2097152000, %p2096;
	add.s32 	%r7792, %r7791, 2130706432;
	mov.b32 	%f322, %r7792;
	mul.f32 	%f323, %f321, %f322;
	shl.b32 	%r7793, %r7790, 23;
	sub.s32 	%r7794, %r7793, %r7791;
	mov.b32 	%f324, %r7794;
	mul.f32 	%f325, %f323, %f324;
	abs.f32 	%f326, %f309;
	setp.gt.f32 	%p2097, %f326, 0f43180000;
	setp.lt.f32 	%p2098, %f309, 0f00000000;
	selp.f32 	%f327, 0f00000000, 0f7F800000, %p2098;
	selp.f32 	%f71, %f327, %f325, %p2097;
	setp.eq.f32 	%p2099, %f39, 0f3F800000;
	setp.eq.f32 	%p2100, %f40, 0f00000000;
	or.pred  	%p2101, %p2099, %p2100;
	@%p2101 bra 	$L__BB5_2300;
	setp.num.f32 	%p2102, %f70, %f70;
	abs.f32 	%f328, %f40;
	setp.num.f32 	%p2103, %f328, %f328;
	and.pred  	%p2104, %p2102, %p2103;
	@%p2104 bra 	$L__BB5_2295;
	add.rn.f32 	%f594, %f39, %f40;
	bra.uni 	$L__BB5_2300;
$L__BB5_2269:
	add.f32 	%f424, %f39, %f40;
	mov.b32 	%r7886, %f424;
	shr.u32 	%r7887, %r7886, 8;
	and.b32  	%r7888, %r7887, 8388608;
	shr.u32 	%r7889, %r7886, 7;
	and.b32  	%r7890, %r7889, 16711680;
	add.s32 	%r7891, %r7890, 264241152;
	or.b32  	%r7892, %r7888, %r7891;
	and.b32  	%r7893, %r7889, 65535;
	or.b32  	%r7894, %r7892, %r7893;
	shl.b32 	%r7895, %r7894, 4;
	or.b32  	%r13311, %r7895, 3;
	bra.uni 	$L__BB5_2301;
$L__BB5_2270:
	sub.f32 	%f423, %f39, %f40;
	mov.b32 	%r7876, %f423;
	shr.u32 	%r7877, %r7876, 8;
	and.b32  	%r7878, %r7877, 8388608;
	shr.u32 	%r7879, %r7876, 7;
	and.b32  	%r7880, %r7879, 16711680;
	add.s32 	%r7881, %r7880, 264241152;
	or.b32  	%r7882, %r7878, %r7881;
	and.b32  	%r7883, %r7879, 65535;
	or.b32  	%r7884, %r7882, %r7883;
	shl.b32 	%r7885, %r7884, 4;
	or.b32  	%r13311, %r7885, 3;
	bra.uni 	$L__BB5_2301;
$L__BB5_2271:
	div.rn.f32 	%f421, %f39, %f40;
	mov.b32 	%r7856, %f421;
	shr.u32 	%r7857, %r7856, 8;
	and.b32  	%r7858, %r7857, 8388608;
	shr.u32 	%r7859, %r7856, 7;
	and.b32  	%r7860, %r7859, 16711680;
	add.s32 	%r7861, %r7860, 264241152;
	or.b32  	%r7862, %r7858, %r7861;
	and.b32  	%r7863, %r7859, 65535;
	or.b32  	%r7864, %r7862, %r7863;
	shl.b32 	%r7865, %r7864, 4;
	or.b32  	%r13311, %r7865, 3;
	bra.uni 	$L__BB5_2301;
$L__BB5_2272:
	abs.f32 	%f41, %f40;
	abs.f32 	%f591, %f39;
	setp.lt.f32 	%p2135, %f591, %f41;
	@%p2135 bra 	$L__BB5_2284;
	mul.f32 	%f43, %f41, 0f4B000000;
	setp.gtu.f32 	%p2136, %f591, %f43;
	@%p2136 bra 	$L__BB5_2280;
	div.approx.f32 	%f398, %f591, %f41;
	cvt.rzi.f32.f32 	%f589, %f398;
	neg.f32 	%f45, %f41;
	fma.rn.f32 	%f46, %f45, %f589, %f591;
	mov.b32 	%r3023, %f46;
	mov.b32 	%r7838, %f41;
	setp.lt.u32 	%p2137, %r3023, %r7838;
	@%p2137 bra 	$L__BB5_2279;
	setp.lt.u32 	%p2138, %r3023, -2147483647;
	@%p2138 bra 	$L__BB5_2277;
	add.f32 	%f403, %f589, 0fBF800000;
	setp.lt.f32 	%p2141, %f46, %f45;
	add.f32 	%f404, %f403, 0fBF800000;
	selp.f32 	%f589, %f404, %f403, %p2141;
	bra.uni 	$L__BB5_2279;
$L__BB5_2277:
	add.f32 	%f589, %f589, 0f3F800000;
	add.f32 	%f399, %f41, %f41;
	setp.ltu.f32 	%p2139, %f46, %f399;
	@%p2139 bra 	$L__BB5_2279;
	add.f32 	%f400, %f589, 0f3F800000;
	fma.rn.f32 	%f401, %f41, 0fC0400000, %f46;
	setp.ge.f32 	%p2140, %f401, 0f00000000;
	add.f32 	%f402, %f400, 0f3F800000;
	selp.f32 	%f589, %f402, %f400, %p2140;
$L__BB5_2279:
	fma.rn.f32 	%f591, %f45, %f589, %f591;
	bra.uni 	$L__BB5_2284;
$L__BB5_2280:
	mov.b32 	%r3024, %f591;
	mov.b32 	%r7839, %f43;
	and.b32  	%r3025, %r7839, -8388608;
	and.b32  	%r7840, %r3024, 8388607;
	or.b32  	%r13309, %r7840, 1065353216;
	and.b32  	%r7841, %r7839, 8388607;
	or.b32  	%r3027, %r7841, 1065353216;
	mov.b32 	%f590, %r13309;
	sub.s32 	%r7842, %r3024, %r3025;
	add.s32 	%r7843, %r7842, 192937984;
	and.b32  	%r13310, %r7843, -8388608;
	setp.eq.s32 	%p2142, %r13310, 0;
	@%p2142 bra 	$L__BB5_2283;
	mov.b32 	%f405, %r3027;
	rcp.approx.ftz.f32 	%f53, %f405;
	neg.f32 	%f54, %f405;
$L__BB5_2282:
	min.u32 	%r7844, %r13310, 192937984;
	add.s32 	%r7845, %r13309, %r7844;
	mov.b32 	%f406, %r7845;
	mul.f32 	%f407, %f53, %f406;
	fma.rn.f32 	%f408, %f54, %f407, %f406;
	fma.rn.f32 	%f409, %f408, %f53, %f407;
	fma.rn.f32 	%f410, %f54, %f409, %f406;
	fma.rz.f32 	%f411, %f410, %f53, %f409;
	cvt.rzi.f32.f32 	%f412, %f411;
	fma.rn.f32 	%f590, %f54, %f412, %f406;
	sub.s32 	%r13310, %r13310, %r7844;
	mov.b32 	%r13309, %f590;
	setp.ne.s32 	%p2143, %r13310, 0;
	setp.ne.s32 	%p2144, %r13309, 0;
	and.pred  	%p2145, %p2143, %p2144;
	@%p2145 bra 	$L__BB5_2282;
$L__BB5_2283:
	mov.b32 	%f414, %r3025;
	setp.leu.f32 	%p2146, %f41, 0f00000000;
	setp.gt.u32 	%p2147, %r3024, 2139095039;
	selp.f32 	%f415, 0f7FFFFFFF, %f414, %p2146;
	selp.f32 	%f416, 0f7FFFFFFF, %f415, %p2147;
	mul.f32 	%f417, %f590, 0f34000000;
	mul.f32 	%f591, %f416, %f417;
$L__BB5_2284:
	abs.f32 	%f418, %f591;
	setp.nan.f32 	%p2148, %f418, %f418;
	copysign.f32 	%f419, %f39, %f591;
	selp.f32 	%f420, %f591, %f419, %p2148;
	mov.b32 	%r7846, %f420;
	shr.u32 	%r7847, %r7846, 8;
	and.b32  	%r7848, %r7847, 8388608;
	shr.u32 	%r7849, %r7846, 7;
	and.b32  	%r7850, %r7849, 16711680;
	add.s32 	%r7851, %r7850, 264241152;
	or.b32  	%r7852, %r7848, %r7851;
	and.b32  	%r7853, %r7849, 65535;
	or.b32  	%r7854, %r7852, %r7853;
	shl.b32 	%r7855, %r7854, 4;
	or.b32  	%r13311, %r7855, 3;
	bra.uni 	$L__BB5_2301;
$L__BB5_2285:
	setp.neu.f32 	%p2133, %f39, %f40;
	selp.b32 	%r13311, 17, 1, %p2133;
	bra.uni 	$L__BB5_2301;
$L__BB5_2286:
	setp.lt.f32 	%p2132, %f39, %f40;
	selp.b32 	%r13311, 17, 1, %p2132;
	bra.uni 	$L__BB5_2301;
$L__BB5_2287:
	abs.f32 	%f59, %f40;
	abs.f32 	%f60, %f39;
	setp.leu.f32 	%p2122, %f60, %f59;
	setp.gt.f32 	%p2123, %f60, %f59;
	selp.f32 	%f61, %f60, %f59, %p2123;
	selp.f32 	%f377, %f59, %f60, %p2123;
	div.rn.f32 	%f378, %f377, %f61;
	mul.f32 	%f379, %f378, %f378;
	fma.rn.f32 	%f380, %f379, 0f3B33710B, 0fBC807748;
	fma.rn.f32 	%f381, %f380, %f379, 0f3D2CDAB2;
	fma.rn.f32 	%f382, %f381, %f379, 0fBD992D10;
	fma.rn.f32 	%f383, %f382, %f379, 0f3DD9EA6C;
	fma.rn.f32 	%f384, %f383, %f379, 0fBE117CB1;
	fma.rn.f32 	%f385, %f384, %f379, 0f3E4CBCE0;
	fma.rn.f32 	%f386, %f385, %f379, 0fBEAAAA7D;
	mul.f32 	%f387, %f379, %f386;
	fma.rn.f32 	%f62, %f387, %f378, %f378;
	@%p2122 bra 	$L__BB5_2289;
	neg.f32 	%f390, %f62;
	fma.rn.f32 	%f391, 0f3F6EE581, 0f3FD774EB, %f390;
	fma.rn.f32 	%f392, 0f3F6EE581, 0f3FD774EB, %f62;
	setp.lt.s32 	%p2125, %r3018, 0;
	selp.f32 	%f592, %f392, %f391, %p2125;
	bra.uni 	$L__BB5_2290;
$L__BB5_2289:
	neg.f32 	%f388, %f62;
	fma.rn.f32 	%f389, 0f3FEEE581, 0f3FD774EB, %f388;
	setp.lt.s32 	%p2124, %r3018, 0;
	selp.f32 	%f592, %f389, %f62, %p2124;
$L__BB5_2290:
	setp.neu.f32 	%p2126, %f61, 0f00000000;
	@%p2126 bra 	$L__BB5_2292;
	setp.lt.s32 	%p2129, %r3018, 0;
	selp.f32 	%f593, 0f40490FDB, 0f00000000, %p2129;
	bra.uni 	$L__BB5_2293;
$L__BB5_2292:
	setp.eq.f32 	%p2127, %f59, %f60;
	setp.lt.s32 	%p2128, %r3018, 0;
	selp.f32 	%f393, 0f4016CBE4, 0f3F490FDB, %p2128;
	selp.f32 	%f593, %f393, %f592, %p2127;
$L__BB5_2293:
	add.f32 	%f394, %f60, %f59;
	abs.f32 	%f395, %f394;
	setp.nan.f32 	%p2130, %f395, %f395;
	copysign.f32 	%f396, %f39, %f593;
	selp.f32 	%f397, %f394, %f396, %p2130;
	mov.b32 	%r7828, %f397;
	shr.u32 	%r7829, %r7828, 8;
	and.b32  	%r7830, %r7829, 8388608;
	shr.u32 	%r7831, %r7828, 7;
	and.b32  	%r7832, %r7831, 16711680;
	add.s32 	%r7833, %r7832, 264241152;
	or.b32  	%r7834, %r7830, %r7833;
	and.b32  	%r7835, %r7831, 65535;
	or.b32  	%r7836, %r7834, %r7835;
	shl.b32 	%r7837, %r7836, 4;
	or.b32  	%r13311, %r7837, 3;
	bra.uni 	$L__BB5_2301;
$L__BB5_2294:
	setp.lt.f32 	%p2116, %f40, 0f00800000;
	mul.f32 	%f334, %f40, 0f4B000000;
	selp.f32 	%f335, %f334, %f40, %p2116;
	selp.f32 	%f336, 0fC1B80000, 0f00000000, %p2116;
	mov.b32 	%r7810, %f335;
	add.s32 	%r7811, %r7810, -1059760811;
	and.b32  	%r7812, %r7811, -8388608;
	sub.s32 	%r7813, %r7810, %r7812;
	mov.b32 	%f337, %r7813;
	cvt.rn.f32.s32 	%f338, %r7812;
	fma.rn.f32 	%f339, %f338, 0f34000000, %f336;
	add.f32 	%f340, %f337, 0fBF800000;
	fma.rn.f32 	%f341, %f340, 0fBE055027, 0f3E1039F6;
	fma.rn.f32 	%f342, %f341, %f340, 0fBDF8CDCC;
	fma.rn.f32 	%f343, %f342, %f340, 0f3E0F2955;
	fma.rn.f32 	%f344, %f343, %f340, 0fBE2AD8B9;
	fma.rn.f32 	%f345, %f344, %f340, 0f3E4CED0B;
	fma.rn.f32 	%f346, %f345, %f340, 0fBE7FFF22;
	fma.rn.f32 	%f347, %f346, %f340, 0f3EAAAA78;
	fma.rn.f32 	%f348, %f347, %f340, 0fBF000000;
	mul.f32 	%f349, %f340, %f348;
	fma.rn.f32 	%f350, %f349, %f340, %f340;
	fma.rn.f32 	%f351, %f339, 0f3F317218, %f350;
	setp.gt.u32 	%p2117, %r7810, 2139095039;
	fma.rn.f32 	%f352, %f335, 0f7F800000, 0f7F800000;
	selp.f32 	%f353, %f352, %f351, %p2117;
	setp.eq.f32 	%p2118, %f335, 0f00000000;
	selp.f32 	%f354, 0fFF800000, %f353, %p2118;
	setp.lt.f32 	%p2119, %f39, 0f00800000;
	mul.f32 	%f355, %f39, 0f4B000000;
	selp.f32 	%f356, %f355, %f39, %p2119;
	selp.f32 	%f357, 0fC1B80000, 0f00000000, %p2119;
	mov.b32 	%r7814, %f356;
	add.s32 	%r7815, %r7814, -1059760811;
	and.b32  	%r7816, %r7815, -8388608;
	sub.s32 	%r7817, %r7814, %r7816;
	mov.b32 	%f358, %r7817;
	cvt.rn.f32.s32 	%f359, %r7816;
	fma.rn.f32 	%f360, %f359, 0f34000000, %f357;
	add.f32 	%f361, %f358, 0fBF800000;
	fma.rn.f32 	%f362, %f361, 0fBE055027, 0f3E1039F6;
	fma.rn.f32 	%f363, %f362, %f361, 0fBDF8CDCC;
	fma.rn.f32 	%f364, %f363, %f361, 0f3E0F2955;
	fma.rn.f32 	%f365, %f364, %f361, 0fBE2AD8B9;
	fma.rn.f32 	%f366, %f365, %f361, 0f3E4CED0B;
	fma.rn.f32 	%f367, %f366, %f361, 0fBE7FFF22;
	fma.rn.f32 	%f368, %f367, %f361, 0f3EAAAA78;
	fma.rn.f32 	%f369, %f368, %f361, 0fBF000000;
	mul.f32 	%f370, %f361, %f369;
	fma.rn.f32 	%f371, %f370, %f361, %f361;
	fma.rn.f32 	%f372, %f360, 0f3F317218, %f371;
	setp.gt.u32 	%p2120, %r7814, 2139095039;
	fma.rn.f32 	%f373, %f356, 0f7F800000, 0f7F800000;
	selp.f32 	%f374, %f373, %f372, %p2120;
	setp.eq.f32 	%p2121, %f356, 0f00000000;
	selp.f32 	%f375, 0fFF800000, %f374, %p2121;
	div.rn.f32 	%f376, %f354, %f375;
	mov.b32 	%r7818, %f376;
	shr.u32 	%r7819, %r7818, 8;
	and.b32  	%r7820, %r7819, 8388608;
	shr.u32 	%r7821, %r7818, 7;
	and.b32  	%r7822, %r7821, 16711680;
	add.s32 	%r7823, %r7822, 264241152;
	or.b32  	%r7824, %r7820, %r7823;
	and.b32  	%r7825, %r7821, 65535;
	or.b32  	%r7826, %r7824, %r7825;
	shl.b32 	%r7827, %r7826, 4;
	or.b32  	%r13311, %r7827, 3;
	bra.uni 	$L__BB5_2301;
$L__BB5_2295:
	setp.neu.f32 	%p2105, %f39, 0f00000000;
	setp.neu.f32 	%p2106, %f70, 0f7F800000;
	and.pred  	%p2107, %p2105, %p2106;
	@%p2107 bra 	$L__BB5_2297;
	setp.neu.f32 	%p2114, %f69, 0f3F800000;
	add.f32 	%f333, %f39, %f39;
	mov.b32 	%r7795, %f333;
	setp.lt.f32 	%p2115, %f40, 0f00000000;
	xor.b32  	%r7796, %r7795, 2139095040;
	selp.b32 	%r7797, %r7796, %r7795, %p2115;
	and.b32  	%r7798, %r7797, 2147483647;
	selp.b32 	%r7799, %r7798, %r7797, %p2114;
	mov.b32 	%f594, %r7799;
	bra.uni 	$L__BB5_2300;
$L__BB5_2297:
	setp.eq.f32 	%p2108, %f39, 0fBF800000;
	setp.eq.f32 	%p2109, %f328, 0f7F800000;
	and.pred  	%p2110, %p2108, %p2109;
	@%p2110 bra 	$L__BB5_2300;
	setp.geu.f32 	%p2111, %f39, 0f00000000;
	mov.f32 	%f594, %f71;
	@%p2111 bra 	$L__BB5_2300;
	setp.neu.f32 	%p2112, %f69, 0f3F800000;
	neg.f32 	%f330, %f71;
	selp.f32 	%f331, %f71, %f330, %p2112;
	cvt.rmi.f32.f32 	%f332, %f40;
	setp.neu.f32 	%p2113, %f332, %f40;
	selp.f32 	%f594, 0f7FFFFFFF, %f331, %p2113;
$L__BB5_2300:
	mov.b32 	%r7800, %f594;
	shr.u32 	%r7801, %r7800, 8;
	and.b32  	%r7802, %r7801, 8388608;
	shr.u32 	%r7803, %r7800, 7;
	and.b32  	%r7804, %r7803, 16711680;
	add.s32 	%r7805, %r7804, 264241152;
	or.b32  	%r7806, %r7802, %r7805;
	and.b32  	%r7807, %r7803, 65535;
	or.b32  	%r7808, %r7806, %r7807;
	shl.b32 	%r7809, %r7808, 4;
	or.b32  	%r13311, %r7809, 3;
$L__BB5_2301:
	shl.b32 	%r7950, %r13311, 3;
	or.b32  	%r7951, %r7950, 3;
	and.b32  	%r7952, %r13303, 7;
	setp.eq.s32 	%p2187, %r7952, 0;
	selp.b32 	%r13316, %r13303, %r7951, %p2187;
	selp.b32 	%r13318, %r7951, %r13303, %p2187;
	and.b32  	%r7953, %r13316, 7;
	setp.ne.s32 	%p2188, %r7953, 0;
	@%p2188 bra 	$L__BB5_2306;
$L__BB5_2302:
	and.b32  	%r7954, %r13318, 7;
	setp.ne.s32 	%p2189, %r7954, 0;
	@%p2189 bra 	$L__BB5_2312;
$L__BB5_2303:
	shr.u32 	%r3052, %r13318, 3;
	setp.gt.u32 	%p2190, %r13318, 65535;
	@%p2190 bra 	$L__BB5_2309;
	shl.b32 	%r7956, %r3052, 2;
	mov.u32 	%r7957, shared_mem;
	add.s32 	%r7958, %r7957, %r7956;
	add.s32 	%r3053, %r7958, 65536;
	atom.shared.exch.b32 	%r3054, [%r7958+65536], -1;
	setp.eq.s32 	%p2192, %r3054, -1;
	@%p2192 bra 	$L__BB5_2312;
	add.s32 	%r13411, %r13411, -1;
	atom.shared.exch.b32 	%r7959, [%r3053], 0;
	mov.u32 	%r13318, %r3054;
	bra.uni 	$L__BB5_2311;
$L__BB5_2306:
	cvt.u64.u32 	%rd2116, %r13318;
	shl.b64 	%rd2117, %rd2116, 32;
	cvt.u64.u32 	%rd2118, %r13316;
	or.b64  	%rd213, %rd2117, %rd2118;
	mul.wide.u32 	%rd2119, %r13316, 8;
	and.b32  	%r7971, %r13318, 7;
	cvt.u64.u32 	%rd2120, %r7971;
	mov.b64 	%rd2121, 56;
	cvt.u32.u64 	%r7972, %rd2121;
	cvt.u32.u64 	%r7973, %rd2119;
	and.b32  	%r7974, %r7973, %r7972;
	cvt.u32.u64 	%r7975, %rd2120;
	or.b32  	%r7976, %r7974, %r7975;
	mov.b64 	%rd2122, 9130730411292422402;
	shr.u64 	%rd2123, %rd2122, %r7976;
	mov.b64 	%rd2124, 1736168554312260608;
	shr.u64 	%rd2125, %rd2124, %r7976;
	mov.b64 	%rd2126, -506390041275138048;
	shr.u64 	%rd2127, %rd2126, %r7976;
	shl.b64 	%rd2128, %rd2127, 2;
	cvt.u32.u64 	%r7977, %rd2125;
	mov.b64 	%rd2129, 2;
	cvt.u32.u64 	%r7978, %rd2129;
	and.b32  	%r7979, %r7977, %r7978;
	cvt.u32.u64 	%r7980, %rd2123;
	mov.b64 	%rd2130, 1;
	cvt.u32.u64 	%r7981, %rd2130;
	and.b32  	%r7982, %r7980, %r7981;
	or.b32  	%r7983, %r7982, %r7979;
	cvt.u32.u64 	%r7984, %rd2128;
	mov.b64 	%rd2131, 4;
	cvt.u32.u64 	%r7985, %rd2131;
	and.b32  	%r7986, %r7984, %r7985;
	or.b32  	%r7987, %r7983, %r7986;
	mov.b16 	%rs135, 1;
	shl.b16 	%rs136, %rs135, %r7987;
	and.b16  	%rs137, %rs136, 29;
	setp.eq.s16 	%p2212, %rs137, 0;
	@%p2212 bra 	$L__BB5_2308;
	st.local.u32 	[%rd2+280], %r1688;
	st.local.u64 	[%rd122+288], %rd213;
	mov.pred 	%p4966, 0;
	bra.uni 	$L__BB5_2509;
$L__BB5_2308:
	add.s32 	%r7988, %r2894, 1;
	st.local.u32 	[%rd2+2340], %r7988;
	shl.b32 	%r7989, %r2894, 3;
	cvt.u64.u32 	%rd2132, %r7989;
	and.b64  	%rd2133, %rd2132, 2040;
	add.s64 	%rd2134, %rd2, %rd2133;
	st.local.u64 	[%rd2134+2344], %rd213;
	mov.pred 	%p4966, 0;
	bra.uni 	$L__BB5_2509;
$L__BB5_2309:
	mul.wide.u32 	%rd2110, %r3052, 4;
	add.s64 	%rd214, %rd4, %rd2110;
	atom.global.exch.b32 	%r3055, [%rd214], -1;
	setp.eq.s32 	%p2191, %r3055, -1;
	@%p2191 bra 	$L__BB5_2312;
	atom.global.exch.b32 	%r7955, [%rd214], 0;
	mov.u32 	%r13318, %r3055;
$L__BB5_2311:
	and.b32  	%r7960, %r13318, 7;
	setp.eq.s32 	%p2193, %r7960, 0;
	@%p2193 bra 	$L__BB5_2303;
$L__BB5_2312:
	setp.lt.u32 	%p2194, %r13316, 65529;
	@%p2194 bra 	$L__BB5_2317;
	and.b32  	%r3061, %r13318, 4;
	setp.eq.s32 	%p2195, %r3061, 0;
	and.b32  	%r7961, %r13318, 3;
	setp.ne.s32 	%p2196, %r7961, 0;
	and.pred  	%p2197, %p2195, %p2196;
	setp.gt.u32 	%p2198, %r13318, 65535;
	or.pred  	%p2199, %p2198, %p2197;
	@%p2199 bra 	$L__BB5_2317;
	and.b32  	%r7962, %r13318, 7;
	setp.eq.s32 	%p2200, %r7962, 0;
	mov.u32 	%r13325, %r13318;
	mov.u32 	%r13326, %r13316;
	@%p2200 bra 	$L__BB5_2322;
	setp.eq.s32 	%p2201, %r3061, 0;
	@%p2201 bra 	$L__BB5_2317;
	cvt.u64.u32 	%rd2111, %r13318;
	shl.b64 	%rd2112, %rd2111, 32;
	cvt.u64.u32 	%rd2113, %r13316;
	or.b64  	%rd2114, %rd2112, %rd2113;
	st.local.u32 	[%rd2+280], %r1688;
	st.local.u64 	[%rd122+288], %rd2114;
	mov.pred 	%p4966, 0;
	bra.uni 	$L__BB5_2509;
$L__BB5_2317:
	shr.u32 	%r3062, %r13316, 3;
	setp.gt.u32 	%p2203, %r13316, 65535;
	@%p2203 bra 	$L__BB5_2320;
	shl.b32 	%r7964, %r3062, 2;
	mov.u32 	%r7965, shared_mem;
	add.s32 	%r7966, %r7965, %r7964;
	add.s32 	%r3063, %r7966, 65536;
	atom.shared.exch.b32 	%r13325, [%r7966+65536], %r13318;
	setp.eq.s32 	%p2207, %r13325, -1;
	mov.pred 	%p4966, 0;
	@%p2207 bra 	$L__BB5_2509;
	add.s32 	%r13411, %r13411, -1;
	atom.shared.exch.b32 	%r7967, [%r3063], 0;
	mov.u32 	%r13326, %r13318;
	bra.uni 	$L__BB5_2322;
$L__BB5_2320:
	mul.wide.u32 	%rd2115, %r3062, 4;
	add.s64 	%rd215, %rd4, %rd2115;
	atom.global.exch.b32 	%r13325, [%rd215], %r13318;
	setp.eq.s32 	%p2205, %r13325, -1;
	mov.pred 	%p4966, 0;
	@%p2205 bra 	$L__BB5_2509;
	atom.global.exch.b32 	%r7963, [%rd215], 0;
	mov.u32 	%r13326, %r13318;
$L__BB5_2322:
	and.b32  	%r7968, %r13325, 7;
	setp.ne.s32 	%p2208, %r7968, 0;
	and.b32  	%r7969, %r13326, 7;
	setp.eq.s32 	%p2209, %r7969, 0;
	and.pred  	%p2210, %p2208, %p2209;
	selp.b32 	%r13316, %r13326, %r13325, %p2210;
	selp.b32 	%r13318, %r13325, %r13326, %p2210;
	and.b32  	%r7970, %r13316, 7;
	setp.eq.s32 	%p2211, %r7970, 0;
	@%p2211 bra 	$L__BB5_2302;
	bra.uni 	$L__BB5_2306;
$L__BB5_2323:
	xor.b32  	%r7718, %r1694, -2147483648;
	cvt.u64.u32 	%rd2078, %r13303;
	shl.b64 	%rd2079, %rd2078, 32;
	cvt.u64.u32 	%rd2080, %r7718;
	or.b64  	%rd216, %rd2079, %rd2080;
	setp.gt.u32 	%p2037, %r13300, 8191;
	@%p2037 bra 	$L__BB5_2325;
	add.s32 	%r13412, %r13412, 1;
	shl.b32 	%r7719, %r13300, 3;
	mov.u32 	%r7720, shared_mem;
	add.s32 	%r7721, %r7720, %r7719;
	atom.shared.exch.b64 	%rd2084, [%r7721], %rd216;
	bra.uni 	$L__BB5_2326;
$L__BB5_2325:
	mul.wide.u32 	%rd2081, %r13300, 8;
	add.s64 	%rd2082, %rd1, %rd2081;
	atom.global.exch.b64 	%rd2083, [%rd2082+268435464], %rd216;
$L__BB5_2326:
	shl.b32 	%r7722, %r13300, 3;
	or.b32  	%r13334, %r7722, 6;
	and.b32  	%r7723, %r13332, 7;
	setp.ne.s32 	%p2038, %r7723, 0;
	@%p2038 bra 	$L__BB5_2331;
$L__BB5_2327:
	and.b32  	%r7724, %r13334, 7;
	setp.ne.s32 	%p2039, %r7724, 0;
	@%p2039 bra 	$L__BB5_2337;
$L__BB5_2328:
	shr.u32 	%r3083, %r13334, 3;
	setp.gt.u32 	%p2040, %r13334, 65535;
	@%p2040 bra 	$L__BB5_2334;
	shl.b32 	%r7726, %r3083, 2;
	mov.u32 	%r7727, shared_mem;
	add.s32 	%r7728, %r7727, %r7726;
	add.s32 	%r3084, %r7728, 65536;
	atom.shared.exch.b32 	%r3085, [%r7728+65536], -1;
	setp.eq.s32 	%p2042, %r3085, -1;
	@%p2042 bra 	$L__BB5_2337;
	add.s32 	%r13411, %r13411, -1;
	atom.shared.exch.b32 	%r7729, [%r3084], 0;
	mov.u32 	%r13334, %r3085;
	bra.uni 	$L__BB5_2336;
$L__BB5_2331:
	cvt.u64.u32 	%rd2091, %r13334;
	shl.b64 	%rd2092, %rd2091, 32;
	cvt.u64.u32 	%rd2093, %r13332;
	or.b64  	%rd217, %rd2092, %rd2093;
	mul.wide.u32 	%rd2094, %r13332, 8;
	and.b32  	%r7741, %r13334, 7;
	cvt.u64.u32 	%rd2095, %r7741;
	mov.b64 	%rd2096, 56;
	cvt.u32.u64 	%r7742, %rd2096;
	cvt.u32.u64 	%r7743, %rd2094;
	and.b32  	%r7744, %r7743, %r7742;
	cvt.u32.u64 	%r7745, %rd2095;
	or.b32  	%r7746, %r7744, %r7745;
	mov.b64 	%rd2097, 9130730411292422402;
	shr.u64 	%rd2098, %rd2097, %r7746;
	mov.b64 	%rd2099, 1736168554312260608;
	shr.u64 	%rd2100, %rd2099, %r7746;
	mov.b64 	%rd2101, -506390041275138048;
	shr.u64 	%rd2102, %rd2101, %r7746;
	shl.b64 	%rd2103, %rd2102, 2;
	cvt.u32.u64 	%r7747, %rd2100;
	mov.b64 	%rd2104, 2;
	cvt.u32.u64 	%r7748, %rd2104;
	and.b32  	%r7749, %r7747, %r7748;
	cvt.u32.u64 	%r7750, %rd2098;
	mov.b64 	%rd2105, 1;
	cvt.u32.u64 	%r7751, %rd2105;
	and.b32  	%r7752, %r7750, %r7751;
	or.b32  	%r7753, %r7752, %r7749;
	cvt.u32.u64 	%r7754, %rd2103;
	mov.b64 	%rd2106, 4;
	cvt.u32.u64 	%r7755, %rd2106;
	and.b32  	%r7756, %r7754, %r7755;
	or.b32  	%r7757, %r7753, %r7756;
	mov.b16 	%rs118, 1;
	shl.b16 	%rs119, %rs118, %r7757;
	and.b16  	%rs120, %rs119, 29;
	setp.eq.s16 	%p2062, %rs120, 0;
	@%p2062 bra 	$L__BB5_2333;
	st.local.u32 	[%rd2+280], %r1688;
	st.local.u64 	[%rd122+288], %rd217;
	mov.pred 	%p4966, 0;
	bra.uni 	$L__BB5_2509;
$L__BB5_2333:
	add.s32 	%r7758, %r2894, 1;
	st.local.u32 	[%rd2+2340], %r7758;
	shl.b32 	%r7759, %r2894, 3;
	cvt.u64.u32 	%rd2107, %r7759;
	and.b64  	%rd2108, %rd2107, 2040;
	add.s64 	%rd2109, %rd2, %rd2108;
	st.local.u64 	[%rd2109+2344], %rd217;
	mov.pred 	%p4966, 0;
	bra.uni 	$L__BB5_2509;
$L__BB5_2334:
	mul.wide.u32 	%rd2085, %r3083, 4;
	add.s64 	%rd218, %rd4, %rd2085;
	atom.global.exch.b32 	%r3086, [%rd218], -1;
	setp.eq.s32 	%p2041, %r3086, -1;
	@%p2041 bra 	$L__BB5_2337;
	atom.global.exch.b32 	%r7725, [%rd218], 0;
	mov.u32 	%r13334, %r3086;
$L__BB5_2336:
	and.b32  	%r7730, %r13334, 7;
	setp.eq.s32 	%p2043, %r7730, 0;
	@%p2043 bra 	$L__BB5_2328;
$L__BB5_2337:
	setp.lt.u32 	%p2044, %r13332, 65529;
	@%p2044 bra 	$L__BB5_2342;
	and.b32  	%r3092, %r13334, 4;
	setp.eq.s32 	%p2045, %r3092, 0;
	and.b32  	%r7731, %r13334, 3;
	setp.ne.s32 	%p2046, %r7731, 0;
	and.pred  	%p2047, %p2045, %p2046;
	setp.gt.u32 	%p2048, %r13334, 65535;
	or.pred  	%p2049, %p2048, %p2047;
	@%p2049 bra 	$L__BB5_2342;
	and.b32  	%r7732, %r13334, 7;
	setp.eq.s32 	%p2050, %r7732, 0;
	mov.u32 	%r13341, %r13334;
	mov.u32 	%r13342, %r13332;
	@%p2050 bra 	$L__BB5_2347;
	setp.eq.s32 	%p2051, %r3092, 0;
	@%p2051 bra 	$L__BB5_2342;
	cvt.u64.u32 	%rd2086, %r13334;
	shl.b64 	%rd2087, %rd2086, 32;
	cvt.u64.u32 	%rd2088, %r13332;
	or.b64  	%rd2089, %rd2087, %rd2088;
	st.local.u32 	[%rd2+280], %r1688;
	st.local.u64 	[%rd122+288], %rd2089;
	mov.pred 	%p4966, 0;
	bra.uni 	$L__BB5_2509;
$L__BB5_2342:
	shr.u32 	%r3093, %r13332, 3;
	setp.gt.u32 	%p2053, %r13332, 65535;
	@%p2053 bra 	$L__BB5_2345;
	shl.b32 	%r7734, %r3093, 2;
	mov.u32 	%r7735, shared_mem;
	add.s32 	%r7736, %r7735, %r7734;
	add.s32 	%r3094, %r7736, 65536;
	atom.shared.exch.b32 	%r13341, [%r7736+65536], %r13334;
	setp.eq.s32 	%p2057, %r13341, -1;
	mov.pred 	%p4966, 0;
	@%p2057 bra 	$L__BB5_2509;
	add.s32 	%r13411, %r13411, -1;
	atom.shared.exch.b32 	%r7737, [%r3094], 0;
	mov.u32 	%r13342, %r13334;
	bra.uni 	$L__BB5_2347;
$L__BB5_2345:
	mul.wide.u32 	%rd2090, %r3093, 4;
	add.s64 	%rd219, %rd4, %rd2090;
	atom.global.exch.b32 	%r13341, [%rd219], %r13334;
	setp.eq.s32 	%p2055, %r13341, -1;
	mov.pred 	%p4966, 0;
	@%p2055 bra 	$L__BB5_2509;
	atom.global.exch.b32 	%r7733, [%rd219], 0;
	mov.u32 	%r13342, %r13334;
$L__BB5_2347:
	and.b32  	%r7738, %r13341, 7;
	setp.ne.s32 	%p2058, %r7738, 0;
	and.b32  	%r7739, %r13342, 7;
	setp.eq.s32 	%p2059, %r7739, 0;
	and.pred  	%p2060, %p2058, %p2059;
	selp.b32 	%r13332, %r13342, %r13341, %p2060;
	selp.b32 	%r13334, %r13341, %r13342, %p2060;
	and.b32  	%r7740, %r13332, 7;
	setp.eq.s32 	%p2061, %r7740, 0;
	@%p2061 bra 	$L__BB5_2327;
	bra.uni 	$L__BB5_2331;
$L__BB5_2348:
	setp.eq.s16 	%p1673, %rs5, 6;
	@%p1673 bra 	$L__BB5_2137;
	ld.local.v2.u32 	{%r7271, %r7272}, [%rd2+2336];
	sub.s32 	%r7273, %r7271, %r7272;
	add.s32 	%r7274, %r7273, 256;
	sub.s32 	%r7275, 257, %r1688;
	min.u32 	%r3103, %r7274, %r7275;
	ld.local.u8 	%rs110, [%rd2+20];
	setp.eq.s16 	%p1678, %rs110, 0;
	@%p1678 bra 	$L__BB5_2354;
	ld.global.u32 	%r13343, [%rd10];
	mov.b32 	%r13345, 0;
$L__BB5_2351:
	and.b32  	%r7277, %r13343, 16383;
	add.s32 	%r3107, %r7277, %r43;
	mul.wide.u32 	%rd1799, %r3107, 8;
	add.s64 	%rd1800, %rd1, %rd1799;
	ld.global.u64 	%rd1801, [%rd1800+268435464];
	add.s32 	%r13343, %r13343, 1;
	st.global.u32 	[%rd10], %r13343;
	setp.lt.u32 	%p1679, %r3107, 8192;
	setp.ne.s64 	%p1680, %rd1801, 0;
	or.pred  	%p1681, %p1679, %p1680;
	@%p1681 bra 	$L__BB5_2353;
	add.s32 	%r3109, %r13345, 1;
	mul.wide.u32 	%rd1803, %r13345, 4;
	add.s64 	%rd1804, %rd2, %rd1803;
	st.local.u32 	[%rd1804+24], %r3107;
	mov.u32 	%r13345, %r3109;
$L__BB5_2353:
	setp.lt.u32 	%p1683, %r13345, 2;
	mov.pred 	%p4964, -1;
	@%p1683 bra 	$L__BB5_2351;
	bra.uni 	$L__BB5_2447;
$L__BB5_2354:
	ld.local.u32 	%r3111, [%rd2+4];
	shl.b32 	%r3112, %r3111, 8;
	and.b32  	%r7279, %r3112, 7936;
	add.s32 	%r3113, %r7279, %r1;
	shl.b32 	%r7280, %r3111, 11;
	and.b32  	%r7281, %r7280, 63488;
	add.s32 	%r7282, %r3, %r7281;
	ld.shared.u64 	%rd1805, [%r7282];
	setp.eq.s32 	%p1684, %r3113, 0;
	setp.ne.s64 	%p1685, %rd1805, 0;
	mov.b32 	%r13347, 0;
	or.pred  	%p1686, %p1684, %p1685;
	@%p1686 bra 	$L__BB5_2356;
	st.local.u32 	[%rd2+24], %r3113;
	mov.b32 	%r13347, 1;
$L__BB5_2356:
	add.s32 	%r13376, %r3111, 2;
	add.s32 	%r7284, %r3112, 256;
	and.b32  	%r7285, %r7284, 7936;
	add.s32 	%r3116, %r7285, %r1;
	shl.b32 	%r7286, %r7284, 3;
	and.b32  	%r7287, %r7286, 63488;
	add.s32 	%r7288, %r3, %r7287;
	ld.shared.u64 	%rd1807, [%r7288];
	setp.eq.s32 	%p1687, %r3116, 0;
	setp.ne.s64 	%p1688, %rd1807, 0;
	or.pred  	%p1689, %p1687, %p1688;
	@%p1689 bra 	$L__BB5_2358;
	add.s32 	%r3117, %r13347, 1;
	mul.wide.u32 	%rd1809, %r13347, 4;
	add.s64 	%rd1810, %rd2, %rd1809;
	st.local.u32 	[%rd1810+24], %r3116;
	mov.u32 	%r13347, %r3117;
$L__BB5_2358:
	setp.gt.u32 	%p1691, %r13347, 1;
	mov.pred 	%p4964, -1;
	@%p1691 bra 	$L__BB5_2446;
	add.s32 	%r3119, %r3111, 3;
	shl.b32 	%r7289, %r13376, 8;
	and.b32  	%r7290, %r7289, 7936;
	add.s32 	%r3120, %r7290, %r1;
	shl.b32 	%r7291, %r13376, 11;
	and.b32  	%r7292, %r7291, 63488;
	add.s32 	%r7293, %r3, %r7292;
	ld.shared.u64 	%rd1811, [%r7293];
	setp.eq.s32 	%p1692, %r3120, 0;
	setp.ne.s64 	%p1693, %rd1811, 0;
	or.pred  	%p1694, %p1692, %p1693;
	@%p1694 bra 	$L__BB5_2361;
	add.s32 	%r3121, %r13347, 1;
	mul.wide.u32 	%rd1813, %r13347, 4;
	add.s64 	%rd1814, %rd2, %rd1813;
	st.local.u32 	[%rd1814+24], %r3120;
	mov.u32 	%r13347, %r3121;
$L__BB5_2361:
	setp.gt.u32 	%p1696, %r13347, 1;
	mov.u32 	%r13376, %r3119;
	@%p1696 bra 	$L__BB5_2446;
	add.s32 	%r13376, %r3111, 4;
	shl.b32 	%r7294, %r3119, 8;
	and.b32  	%r7295, %r7294, 7936;
	add.s32 	%r3124, %r7295, %r1;
	shl.b32 	%r7296, %r3119, 11;
	and.b32  	%r7297, %r7296, 63488;
	add.s32 	%r7298, %r3, %r7297;
	ld.shared.u64 	%rd1815, [%r7298];
	setp.eq.s32 	%p1697, %r3124, 0;
	setp.ne.s64 	%p1698, %rd1815, 0;
	or.pred  	%p1699, %p1697, %p1698;
	@%p1699 bra 	$L__BB5_2364;
	add.s32 	%r3125, %r13347, 1;
	mul.wide.u32 	%rd1817, %r13347, 4;
	add.s64 	%rd1818, %rd2, %rd1817;
	st.local.u32 	[%rd1818+24], %r3124;
	mov.u32 	%r13347, %r3125;
$L__BB5_2364:
	setp.gt.u32 	%p1701, %r13347, 1;
	@%p1701 bra 	$L__BB5_2446;
	add.s32 	%r3127, %r3111, 5;
	shl.b32 	%r7299, %r13376, 8;
	and.b32  	%r7300, %r7299, 7936;
	add.s32 	%r3128, %r7300, %r1;
	shl.b32 	%r7301, %r13376, 11;
	and.b32  	%r7302, %r7301, 63488;
	add.s32 	%r7303, %r3, %r7302;
	ld.shared.u64 	%rd1819, [%r7303];
	setp.eq.s32 	%p1702, %r3128, 0;
	setp.ne.s64 	%p1703, %rd1819, 0;
	or.pred  	%p1704, %p1702, %p1703;
	@%p1704 bra 	$L__BB5_2367;
	add.s32 	%r3129, %r13347, 1;
	mul.wide.u32 	%rd1821, %r13347, 4;
	add.s64 	%rd1822, %rd2, %rd1821;
	st.local.u32 	[%rd1822+24], %r3128;
	mov.u32 	%r13347, %r3129;
$L__BB5_2367:
	setp.gt.u32 	%p1706, %r13347, 1;
	mov.u32 	%r13376, %r3127;
	@%p1706 bra 	$L__BB5_2446;
	add.s32 	%r13376, %r3111, 6;
	shl.b32 	%r7304, %r3127, 8;
	and.b32  	%r7305, %r7304, 7936;
	add.s32 	%r3132, %r7305, %r1;
	shl.b32 	%r7306, %r3127, 11;
	and.b32  	%r7307, %r7306, 63488;
	add.s32 	%r7308, %r3, %r7307;
	ld.shared.u64 	%rd1823, [%r7308];
	setp.eq.s32 	%p1707, %r3132, 0;
	setp.ne.s64 	%p1708, %rd1823, 0;
	or.pred  	%p1709, %p1707, %p1708;
	@%p1709 bra 	$L__BB5_2370;
	add.s32 	%r3133, %r13347, 1;
	mul.wide.u32 	%rd1825, %r13347, 4;
	add.s64 	%rd1826, %rd2, %rd1825;
	st.local.u32 	[%rd1826+24], %r3132;
	mov.u32 	%r13347, %r3133;
$L__BB5_2370:
	setp.gt.u32 	%p1711, %r13347, 1;
	@%p1711 bra 	$L__BB5_2446;
	add.s32 	%r3135, %r3111, 7;
	shl.b32 	%r7309, %r13376, 8;
	and.b32  	%r7310, %r7309, 7936;
	add.s32 	%r3136, %r7310, %r1;
	shl.b32 	%r7311, %r13376, 11;
	and.b32  	%r7312, %r7311, 63488;
	add.s32 	%r7313, %r3, %r7312;
	ld.shared.u64 	%rd1827, [%r7313];
	setp.eq.s32 	%p1712, %r3136, 0;
	setp.ne.s64 	%p1713, %rd1827, 0;
	or.pred  	%p1714, %p1712, %p1713;
	@%p1714 bra 	$L__BB5_2373;
	add.s32 	%r3137, %r13347, 1;
	mul.wide.u32 	%rd1829, %r13347, 4;
	add.s64 	%rd1830, %rd2, %rd1829;
	st.local.u32 	[%rd1830+24], %r3136;
	mov.u32 	%r13347, %r3137;
$L__BB5_2373:
	setp.gt.u32 	%p1716, %r13347, 1;
	mov.u32 	%r13376, %r3135;
	@%p1716 bra 	$L__BB5_2446;
	add.s32 	%r13376, %r3111, 8;
	shl.b32 	%r7314, %r3135, 8;
	and.b32  	%r7315, %r7314, 7936;
	add.s32 	%r3140, %r7315, %r1;
	shl.b32 	%r7316, %r3135, 11;
	and.b32  	%r7317, %r7316, 63488;
	add.s32 	%r7318, %r3, %r7317;
	ld.shared.u64 	%rd1831, [%r7318];
	setp.eq.s32 	%p1717, %r3140, 0;
	setp.ne.s64 	%p1718, %rd1831, 0;
	or.pred  	%p1719, %p1717, %p1718;
	@%p1719 bra 	$L__BB5_2376;
	add.s32 	%r3141, %r13347, 1;
	mul.wide.u32 	%rd1833, %r13347, 4;
	add.s64 	%rd1834, %rd2, %rd1833;
	st.local.u32 	[%rd1834+24], %r3140;
	mov.u32 	%r13347, %r3141;
$L__BB5_2376:
	setp.gt.u32 	%p1721, %r13347, 1;
	@%p1721 bra 	$L__BB5_2446;
	add.s32 	%r3143, %r3111, 9;
	shl.b32 	%r7319, %r13376, 8;
	and.b32  	%r7320, %r7319, 7936;
	add.s32 	%r3144, %r7320, %r1;
	shl.b32 	%r7321, %r13376, 11;
	and.b32  	%r7322, %r7321, 63488;
	add.s32 	%r7323, %r3, %r7322;
	ld.shared.u64 	%rd1835, [%r7323];
	setp.eq.s32 	%p1722, %r3144, 0;
	setp.ne.s64 	%p1723, %rd1835, 0;
	or.pred  	%p1724, %p1722, %p1723;
	@%p1724 bra 	$L__BB5_2379;
	add.s32 	%r3145, %r13347, 1;
	mul.wide.u32 	%rd1837, %r13347, 4;
	add.s64 	%rd1838, %rd2, %rd1837;
	st.local.u32 	[%rd1838+24], %r3144;
	mov.u32 	%r13347, %r3145;
$L__BB5_2379:
	setp.gt.u32 	%p1726, %r13347, 1;
	mov.u32 	%r13376, %r3143;
	@%p1726 bra 	$L__BB5_2446;
	add.s32 	%r13376, %r3111, 10;
	shl.b32 	%r7324, %r3143, 8;
	and.b32  	%r7325, %r7324, 7936;
	add.s32 	%r3148, %r7325, %r1;
	shl.b32 	%r7326, %r3143, 11;
	and.b32  	%r7327, %r7326, 63488;
	add.s32 	%r7328, %r3, %r7327;
	ld.shared.u64 	%rd1839, [%r7328];
	setp.eq.s32 	%p1727, %r3148, 0;
	setp.ne.s64 	%p1728, %rd1839, 0;
	or.pred  	%p1729, %p1727, %p1728;
	@%p1729 bra 	$L__BB5_2382;
	add.s32 	%r3149, %r13347, 1;
	mul.wide.u32 	%rd1841, %r13347, 4;
	add.s64 	%rd1842, %rd2, %rd1841;
	st.local.u32 	[%rd1842+24], %r3148;
	mov.u32 	%r13347, %r3149;
$L__BB5_2382:
	setp.gt.u32 	%p1731, %r13347, 1;
	@%p1731 bra 	$L__BB5_2446;
	add.s32 	%r3151, %r3111, 11;
	shl.b32 	%r7329, %r13376, 8;
	and.b32  	%r7330, %r7329, 7936;
	add.s32 	%r3152, %r7330, %r1;
	shl.b32 	%r7331, %r13376, 11;
	and.b32  	%r7332, %r7331, 63488;
	add.s32 	%r7333, %r3, %r7332;
	ld.shared.u64 	%rd1843, [%r7333];
	setp.eq.s32 	%p1732, %r3152, 0;
	setp.ne.s64 	%p1733, %rd1843, 0;
	or.pred  	%p1734, %p1732, %p1733;
	@%p1734 bra 	$L__BB5_2385;
	add.s32 	%r3153, %r13347, 1;
	mul.wide.u32 	%rd1845, %r13347, 4;
	add.s64 	%rd1846, %rd2, %rd1845;
	st.local.u32 	[%rd1846+24], %r3152;
	mov.u32 	%r13347, %r3153;
$L__BB5_2385:
	setp.gt.u32 	%p1736, %r13347, 1;
	mov.u32 	%r13376, %r3151;
	@%p1736 bra 	$L__BB5_2446;
	add.s32 	%r13376, %r3111, 12;
	shl.b32 	%r7334, %r3151, 8;
	and.b32  	%r7335, %r7334, 7936;
	add.s32 	%r3156, %r7335, %r1;
	shl.b32 	%r7336, %r3151, 11;
	and.b32  	%r7337, %r7336, 63488;
	add.s32 	%r7338, %r3, %r7337;
	ld.shared.u64 	%rd1847, [%r7338];
	setp.eq.s32 	%p1737, %r3156, 0;
	setp.ne.s64 	%p1738, %rd1847, 0;
	or.pred  	%p1739, %p1737, %p1738;
	@%p1739 bra 	$L__BB5_2388;
	add.s32 	%r3157, %r13347, 1;
	mul.wide.u32 	%rd1849, %r13347, 4;
	add.s64 	%rd1850, %rd2, %rd1849;
	st.local.u32 	[%rd1850+24], %r3156;
	mov.u32 	%r13347, %r3157;
$L__BB5_2388:
	setp.gt.u32 	%p1741, %r13347, 1;
	@%p1741 bra 	$L__BB5_2446;
	add.s32 	%r3159, %r3111, 13;
	shl.b32 	%r7339, %r13376, 8;
	and.b32  	%r7340, %r7339, 7936;
	add.s32 	%r3160, %r7340, %r1;
	shl.b32 	%r7341, %r13376, 11;
	and.b32  	%r7342, %r7341, 63488;
	add.s32 	%r7343, %r3, %r7342;
	ld.shared.u64 	%rd1851, [%r7343];
	setp.eq.s32 	%p1742, %r3160, 0;
	setp.ne.s64 	%p1743, %rd1851, 0;
	or.pred  	%p1744, %p1742, %p1743;
	@%p1744 bra 	$L__BB5_2391;
	add.s32 	%r3161, %r13347, 1;
	mul.wide.u32 	%rd1853, %r13347, 4;
	add.s64 	%rd1854, %rd2, %rd1853;
	st.local.u32 	[%rd1854+24], %r3160;
	mov.u32 	%r13347, %r3161;
$L__BB5_2391:
	setp.gt.u32 	%p1746, %r13347, 1;
	mov.u32 	%r13376, %r3159;
	@%p1746 bra 	$L__BB5_2446;
	add.s32 	%r13376, %r3111, 14;
	shl.b32 	%r7344, %r3159, 8;
	and.b32  	%r7345, %r7344, 7936;
	add.s32 	%r3164, %r7345, %r1;
	shl.b32 	%r7346, %r3159, 11;
	and.b32  	%r7347, %r7346, 63488;
	add.s32 	%r7348, %r3, %r7347;
	ld.shared.u64 	%rd1855, [%r7348];
	setp.eq.s32 	%p1747, %r3164, 0;
	setp.ne.s64 	%p1748, %rd1855, 0;
	or.pred  	%p1749, %p1747, %p1748;
	@%p1749 bra 	$L__BB5_2394;
	add.s32 	%r3165, %r13347, 1;
	mul.wide.u32 	%rd1857, %r13347, 4;
	add.s64 	%rd1858, %rd2, %rd1857;
	st.local.u32 	[%rd1858+24], %r3164;
	mov.u32 	%r13347, %r3165;
$L__BB5_2394:
	setp.gt.u32 	%p1751, %r13347, 1;
	@%p1751 bra 	$L__BB5_2446;
	add.s32 	%r3167, %r3111, 15;
	shl.b32 	%r7349, %r13376, 8;
	and.b32  	%r7350, %r7349, 7936;
	add.s32 	%r3168, %r7350, %r1;
	shl.b32 	%r7351, %r13376, 11;
	and.b32  	%r7352, %r7351, 63488;
	add.s32 	%r7353, %r3, %r7352;
	ld.shared.u64 	%rd1859, [%r7353];
	setp.eq.s32 	%p1752, %r3168, 0;
	setp.ne.s64 	%p1753, %rd1859, 0;
	or.pred  	%p1754, %p1752, %p1753;
	@%p1754 bra 	$L__BB5_2397;
	add.s32 	%r3169, %r13347, 1;
	mul.wide.u32 	%rd1861, %r13347, 4;
	add.s64 	%rd1862, %rd2, %rd1861;
	st.local.u32 	[%rd1862+24], %r3168;
	mov.u32 	%r13347, %r3169;
$L__BB5_2397:
	setp.gt.u32 	%p1756, %r13347, 1;
	mov.u32 	%r13376, %r3167;
	@%p1756 bra 	$L__BB5_2446;
	add.s32 	%r13376, %r3111, 16;
	shl.b32 	%r7354, %r3167, 8;
	and.b32  	%r7355, %r7354, 7936;
	add.s32 	%r3172, %r7355, %r1;
	shl.b32 	%r7356, %r3167, 11;
	and.b32  	%r7357, %r7356, 63488;
	add.s32 	%r7358, %r3, %r7357;
	ld.shared.u64 	%rd1863, [%r7358];
	setp.eq.s32 	%p1757, %r3172, 0;
	setp.ne.s64 	%p1758, %rd1863, 0;
	or.pred  	%p1759, %p1757, %p1758;
	@%p1759 bra 	$L__BB5_2400;
	add.s32 	%r3173, %r13347, 1;
	mul.wide.u32 	%rd1865, %r13347, 4;
	add.s64 	%rd1866, %rd2, %rd1865;
	st.local.u32 	[%rd1866+24], %r3172;
	mov.u32 	%r13347, %r3173;
$L__BB5_2400:
	setp.gt.u32 	%p1761, %r13347, 1;
	@%p1761 bra 	$L__BB5_2446;
	add.s32 	%r3175, %r3111, 17;
	shl.b32 	%r7359, %r13376, 8;
	and.b32  	%r7360, %r7359, 7936;
	add.s32 	%r3176, %r7360, %r1;
	shl.b32 	%r7361, %r13376, 11;
	and.b32  	%r7362, %r7361, 63488;
	add.s32 	%r7363, %r3, %r7362;
	ld.shared.u64 	%rd1867, [%r7363];
	setp.eq.s32 	%p1762, %r3176, 0;
	setp.ne.s64 	%p1763, %rd1867, 0;
	or.pred  	%p1764, %p1762, %p1763;
	@%p1764 bra 	$L__BB5_2403;
	add.s32 	%r3177, %r13347, 1;
	mul.wide.u32 	%rd1869, %r13347, 4;
	add.s64 	%rd1870, %rd2, %rd1869;
	st.local.u32 	[%rd1870+24], %r3176;
	mov.u32 	%r13347, %r3177;
$L__BB5_2403:
	setp.gt.u32 	%p1766, %r13347, 1;
	mov.u32 	%r13376, %r3175;
	@%p1766 bra 	$L__BB5_2446;
	add.s32 	%r13376, %r3111, 18;
	shl.b32 	%r7364, %r3175, 8;
	and.b32  	%r7365, %r7364, 7936;
	add.s32 	%r3180, %r7365, %r1;
	shl.b32 	%r7366, %r3175, 11;
	and.b32  	%r7367, %r7366, 63488;
	add.s32 	%r7368, %r3, %r7367;
	ld.shared.u64 	%rd1871, [%r7368];
	setp.eq.s32 	%p1767, %r3180, 0;
	setp.ne.s64 	%p1768, %rd1871, 0;
	or.pred  	%p1769, %p1767, %p1768;
	@%p1769 bra 	$L__BB5_2406;
	add.s32 	%r3181, %r13347, 1;
	mul.wide.u32 	%rd1873, %r13347, 4;
	add.s64 	%rd1874, %rd2, %rd1873;
	st.local.u32 	[%rd1874+24], %r3180;
	mov.u32 	%r13347, %r3181;
$L__BB5_2406:
	setp.gt.u32 	%p1771, %r13347, 1;
	@%p1771 bra 	$L__BB5_2446;
	add.s32 	%r3183, %r3111, 19;
	shl.b32 	%r7369, %r13376, 8;
	and.b32  	%r7370, %r7369, 7936;
	add.s32 	%r3184, %r7370, %r1;
	shl.b32 	%r7371, %r13376, 11;
	and.b32  	%r7372, %r7371, 63488;
	add.s32 	%r7373, %r3, %r7372;
	ld.shared.u64 	%rd1875, [%r7373];
	setp.eq.s32 	%p1772, %r3184, 0;
	setp.ne.s64 	%p1773, %rd1875, 0;
	or.pred  	%p1774, %p1772, %p1773;
	@%p1774 bra 	$L__BB5_2409;
	add.s32 	%r3185, %r13347, 1;
	mul.wide.u32 	%rd1877, %r13347, 4;
	add.s64 	%rd1878, %rd2, %rd1877;
	st.local.u32 	[%rd1878+24], %r3184;
	mov.u32 	%r13347, %r3185;
$L__BB5_2409:
	setp.gt.u32 	%p1776, %r13347, 1;
	mov.u32 	%r13376, %r3183;
	@%p1776 bra 	$L__BB5_2446;
	add.s32 	%r13376, %r3111, 20;
	shl.b32 	%r7374, %r3183, 8;
	and.b32  	%r7375, %r7374, 7936;
	add.s32 	%r3188, %r7375, %r1;
	shl.b32 	%r7376, %r3183, 11;
	and.b32  	%r7377, %r7376, 63488;
	add.s32 	%r7378, %r3, %r7377;
	ld.shared.u64 	%rd1879, [%r7378];
	setp.eq.s32 	%p1777, %r3188, 0;
	setp.ne.s64 	%p1778, %rd1879, 0;
	or.pred  	%p1779, %p1777, %p1778;
	@%p1779 bra 	$L__BB5_2412;
	add.s32 	%r3189, %r13347, 1;
	mul.wide.u32 	%rd1881, %r13347, 4;
	add.s64 	%rd1882, %rd2, %rd1881;
	st.local.u32 	[%rd1882+24], %r3188;
	mov.u32 	%r13347, %r3189;
$L__BB5_2412:
	setp.gt.u32 	%p1781, %r13347, 1;
	@%p1781 bra 	$L__BB5_2446;
	add.s32 	%r3191, %r3111, 21;
	shl.b32 	%r7379, %r13376, 8;
	and.b32  	%r7380, %r7379, 7936;
	add.s32 	%r3192, %r7380, %r1;
	shl.b32 	%r7381, %r13376, 11;
	and.b32  	%r7382, %r7381, 63488;
	add.s32 	%r7383, %r3, %r7382;
	ld.shared.u64 	%rd1883, [%r7383];
	setp.eq.s32 	%p1782, %r3192, 0;
	setp.ne.s64 	%p1783, %rd1883, 0;
	or.pred  	%p1784, %p1782, %p1783;
	@%p1784 bra 	$L__BB5_2415;
	add.s32 	%r3193, %r13347, 1;
	mul.wide.u32 	%rd1885, %r13347, 4;
	add.s64 	%rd1886, %rd2, %rd1885;
	st.local.u32 	[%rd1886+24], %r3192;
	mov.u32 	%r13347, %r3193;
$L__BB5_2415:
	setp.gt.u32 	%p1786, %r13347, 1;
	mov.u32 	%r13376, %r3191;
	@%p1786 bra 	$L__BB5_2446;
	add.s32 	%r13376, %r3111, 22;
	shl.b32 	%r7384, %r3191, 8;
	and.b32  	%r7385, %r7384, 7936;
	add.s32 	%r3196, %r7385, %r1;
	shl.b32 	%r7386, %r3191, 11;
	and.b32  	%r7387, %r7386, 63488;
	add.s32 	%r7388, %r3, %r7387;
	ld.shared.u64 	%rd1887, [%r7388];
	setp.eq.s32 	%p1787, %r3196, 0;
	setp.ne.s64 	%p1788, %rd1887, 0;
	or.pred  	%p1789, %p1787, %p1788;
	@%p1789 bra 	$L__BB5_2418;
	add.s32 	%r3197, %r13347, 1;
	mul.wide.u32 	%rd1889, %r13347, 4;
	add.s64 	%rd1890, %rd2, %rd1889;
	st.local.u32 	[%rd1890+24], %r3196;
	mov.u32 	%r13347, %r3197;
$L__BB5_2418:
	setp.gt.u32 	%p1791, %r13347, 1;
	@%p1791 bra 	$L__BB5_2446;
	add.s32 	%r3199, %r3111, 23;
	shl.b32 	%r7389, %r13376, 8;
	and.b32  	%r7390, %r7389, 7936;
	add.s32 	%r3200, %r7390, %r1;
	shl.b32 	%r7391, %r13376, 11;
	and.b32  	%r7392, %r7391, 63488;
	add.s32 	%r7393, %r3, %r7392;
	ld.shared.u64 	%rd1891, [%r7393];
	setp.eq.s32 	%p1792, %r3200, 0;
	setp.ne.s64 	%p1793, %rd1891, 0;
	or.pred  	%p1794, %p1792, %p1793;
	@%p1794 bra 	$L__BB5_2421;
	add.s32 	%r3201, %r13347, 1;
	mul.wide.u32 	%rd1893, %r13347, 4;
	add.s64 	%rd1894, %rd2, %rd1893;
	st.local.u32 	[%rd1894+24], %r3200;
	mov.u32 	%r13347, %r3201;
$L__BB5_2421:
	setp.gt.u32 	%p1796, %r13347, 1;
	mov.u32 	%r13376, %r3199;
	@%p1796 bra 	$L__BB5_2446;
	add.s32 	%r13376, %r3111, 24;
	shl.b32 	%r7394, %r3199, 8;
	and.b32  	%r7395, %r7394, 7936;
	add.s32 	%r3204, %r7395, %r1;
	shl.b32 	%r7396, %r3199, 11;
	and.b32  	%r7397, %r7396, 63488;
	add.s32 	%r7398, %r3, %r7397;
	ld.shared.u64 	%rd1895, [%r7398];
	setp.eq.s32 	%p1797, %r3204, 0;
	setp.ne.s64 	%p1798, %rd1895, 0;
	or.pred  	%p1799, %p1797, %p1798;
	@%p1799 bra 	$L__BB5_2424;
	add.s32 	%r3205, %r13347, 1;
	mul.wide.u32 	%rd1897, %r13347, 4;
	add.s64 	%rd1898, %rd2, %rd1897;
	st.local.u32 	[%rd1898+24], %r3204;
	mov.u32 	%r13347, %r3205;
$L__BB5_2424:
	setp.gt.u32 	%p1801, %r13347, 1;
	@%p1801 bra 	$L__BB5_2446;
	add.s32 	%r3207, %r3111, 25;
	shl.b32 	%r7399, %r13376, 8;
	and.b32  	%r7400, %r7399, 7936;
	add.s32 	%r3208, %r7400, %r1;
	shl.b32 	%r7401, %r13376, 11;
	and.b32  	%r7402, %r7401, 63488;
	add.s32 	%r7403, %r3, %r7402;
	ld.shared.u64 	%rd1899, [%r7403];
	setp.eq.s32 	%p1802, %r3208, 0;
	setp.ne.s64 	%p1803, %rd1899, 0;
	or.pred  	%p1804, %p1802, %p1803;
	@%p1804 bra 	$L__BB5_2427;
	add.s32 	%r3209, %r13347, 1;
	mul.wide.u32 	%rd1901, %r13347, 4;
	add.s64 	%rd1902, %rd2, %rd1901;
	st.local.u32 	[%rd1902+24], %r3208;
	mov.u32 	%r13347, %r3209;
$L__BB5_2427:
	setp.gt.u32 	%p1806, %r13347, 1;
	mov.u32 	%r13376, %r3207;
	@%p1806 bra 	$L__BB5_2446;
	add.s32 	%r13376, %r3111, 26;
	shl.b32 	%r7404, %r3207, 8;
	and.b32  	%r7405, %r7404, 7936;
	add.s32 	%r3212, %r7405, %r1;
	shl.b32 	%r7406, %r3207, 11;
	and.b32  	%r7407, %r7406, 63488;
	add.s32 	%r7408, %r3, %r7407;
	ld.shared.u64 	%rd1903, [%r7408];
	setp.eq.s32 	%p1807, %r3212, 0;
	setp.ne.s64 	%p1808, %rd1903, 0;
	or.pred  	%p1809, %p1807, %p1808;
	@%p1809 bra 	$L__BB5_2430;
	add.s32 	%r3213, %r13347, 1;
	mul.wide.u32 	%rd1905, %r13347, 4;
	add.s64 	%rd1906, %rd2, %rd1905;
	st.local.u32 	[%rd1906+24], %r3212;
	mov.u32 	%r13347, %r3213;
$L__BB5_2430:
	setp.gt.u32 	%p1811, %r13347, 1;
	@%p1811 bra 	$L__BB5_2446;
	add.s32 	%r3215, %r3111, 27;
	shl.b32 	%r7409, %r13376, 8;
	and.b32  	%r7410, %r7409, 7936;
	add.s32 	%r3216, %r7410, %r1;
	shl.b32 	%r7411, %r13376, 11;
	and.b32  	%r7412, %r7411, 63488;
	add.s32 	%r7413, %r3, %r7412;
	ld.shared.u64 	%rd1907, [%r7413];
	setp.eq.s32 	%p1812, %r3216, 0;
	setp.ne.s64 	%p1813, %rd1907, 0;
	or.pred  	%p1814, %p1812, %p1813;
	@%p1814 bra 	$L__BB5_2433;
	add.s32 	%r3217, %r13347, 1;
	mul.wide.u32 	%rd1909, %r13347, 4;
	add.s64 	%rd1910, %rd2, %rd1909;
	st.local.u32 	[%rd1910+24], %r3216;
	mov.u32 	%r13347, %r3217;
$L__BB5_2433:
	setp.gt.u32 	%p1816, %r13347, 1;
	mov.u32 	%r13376, %r3215;
	@%p1816 bra 	$L__BB5_2446;
	add.s32 	%r13376, %r3111, 28;
	shl.b32 	%r7414, %r3215, 8;
	and.b32  	%r7415, %r7414, 7936;
	add.s32 	%r3220, %r7415, %r1;
	shl.b32 	%r7416, %r3215, 11;
	and.b32  	%r7417, %r7416, 63488;
	add.s32 	%r7418, %r3, %r7417;
	ld.shared.u64 	%rd1911, [%r7418];
	setp.eq.s32 	%p1817, %r3220, 0;
	setp.ne.s64 	%p1818, %rd1911, 0;
	or.pred  	%p1819, %p1817, %p1818;
	@%p1819 bra 	$L__BB5_2436;
	add.s32 	%r3221, %r13347, 1;
	mul.wide.u32 	%rd1913, %r13347, 4;
	add.s64 	%rd1914, %rd2, %rd1913;
	st.local.u32 	[%rd1914+24], %r3220;
	mov.u32 	%r13347, %r3221;
$L__BB5_2436:
	setp.gt.u32 	%p1821, %r13347, 1;
	@%p1821 bra 	$L__BB5_2446;
	add.s32 	%r3223, %r3111, 29;
	shl.b32 	%r7419, %r13376, 8;
	and.b32  	%r7420, %r7419, 7936;
	add.s32 	%r3224, %r7420, %r1;
	shl.b32 	%r7421, %r13376, 11;
	and.b32  	%r7422, %r7421, 63488;
	add.s32 	%r7423, %r3, %r7422;
	ld.shared.u64 	%rd1915, [%r7423];
	setp.eq.s32 	%p1822, %r3224, 0;
	setp.ne.s64 	%p1823, %rd1915, 0;
	or.pred  	%p1824, %p1822, %p1823;
	@%p1824 bra 	$L__BB5_2439;
	add.s32 	%r3225, %r13347, 1;
	mul.wide.u32 	%rd1917, %r13347, 4;
	add.s64 	%rd1918, %rd2, %rd1917;
	st.local.u32 	[%rd1918+24], %r3224;
	mov.u32 	%r13347, %r3225;
$L__BB5_2439:
	setp.gt.u32 	%p1826, %r13347, 1;
	mov.u32 	%r13376, %r3223;
	@%p1826 bra 	$L__BB5_2446;
	add.s32 	%r13376, %r3111, 30;
	shl.b32 	%r7424, %r3223, 8;
	and.b32  	%r7425, %r7424, 7936;
	add.s32 	%r3228, %r7425, %r1;
	shl.b32 	%r7426, %r3223, 11;
	and.b32  	%r7427, %r7426, 63488;
	add.s32 	%r7428, %r3, %r7427;
	ld.shared.u64 	%rd1919, [%r7428];
	setp.eq.s32 	%p1827, %r3228, 0;
	setp.ne.s64 	%p1828, %rd1919, 0;
	or.pred  	%p1829, %p1827, %p1828;
	@%p1829 bra 	$L__BB5_2442;
	add.s32 	%r3229, %r13347, 1;
	mul.wide.u32 	%rd1921, %r13347, 4;
	add.s64 	%rd1922, %rd2, %rd1921;
	st.local.u32 	[%rd1922+24], %r3228;
	mov.u32 	%r13347, %r3229;
$L__BB5_2442:
	setp.gt.u32 	%p1831, %r13347, 1;
	@%p1831 bra 	$L__BB5_2446;
	shl.b32 	%r7429, %r13376, 8;
	and.b32  	%r7430, %r7429, 7936;
	add.s32 	%r3231, %r7430, %r1;
	shl.b32 	%r7431, %r13376, 11;
	and.b32  	%r7432, %r7431, 63488;
	add.s32 	%r7433, %r3, %r7432;
	ld.shared.u64 	%rd1923, [%r7433];
	setp.eq.s32 	%p1833, %r3231, 0;
	setp.ne.s64 	%p1834, %rd1923, 0;
	mov.pred 	%p4963, -1;
	or.pred  	%p1835, %p1833, %p1834;
	@%p1835 bra 	$L__BB5_2445;
	mul.wide.u32 	%rd1925, %r13347, 4;
	add.s64 	%rd1926, %rd2, %rd1925;
	st.local.u32 	[%rd1926+24], %r3231;
	setp.eq.s32 	%p4963, %r13347, 0;
$L__BB5_2445:
	selp.b32 	%r7434, 32, 31, %p4963;
	add.s32 	%r13376, %r3111, %r7434;
	not.pred 	%p4964, %p4963;
$L__BB5_2446:
	st.local.u32 	[%rd2+4], %r13376;
$L__BB5_2447:
	setp.eq.s32 	%p1836, %r3103, 0;
	not.pred 	%p1837, %p4964;
	or.pred  	%p1838, %p1836, %p1837;
	@%p1838 bra 	$L__BB5_2505;
	shr.u32 	%r3234, %r1693, 3;
	setp.gt.u32 	%p1839, %r1693, 65535;
	@%p1839 bra 	$L__BB5_2450;
	add.s32 	%r13412, %r13412, -1;
	shl.b32 	%r7435, %r3234, 3;
	mov.u32 	%r7436, shared_mem;
	add.s32 	%r7437, %r7436, %r7435;
	atom.shared.exch.b64 	%rd4591, [%r7437], 0;
	bra.uni 	$L__BB5_2451;
$L__BB5_2450:
	mul.wide.u32 	%rd1927, %r3234, 8;
	add.s64 	%rd1928, %rd1, %rd1927;
	atom.global.exch.b64 	%rd4591, [%rd1928+268435464], 0;
$L__BB5_2451:
	cvt.u32.u64 	%r3237, %rd4591;
	and.b32  	%r7438, %r1694, 2147483520;
	setp.ne.s32 	%p1840, %r7438, 0;
	@%p1840 bra 	$L__BB5_2477;
	shr.u64 	%rd1972, %rd4591, 32;
	ld.local.u32 	%r3238, [%rd2+24];
	or.b64  	%rd223, %rd1972, 8589934592;
	setp.gt.u32 	%p1871, %r3238, 8191;
	@%p1871 bra 	$L__BB5_2454;
	add.s32 	%r13412, %r13412, 1;
	shl.b32 	%r7495, %r3238, 3;
	mov.u32 	%r7496, shared_mem;
	add.s32 	%r7497, %r7496, %r7495;
	atom.shared.exch.b64 	%rd1976, [%r7497], %rd223;
	bra.uni 	$L__BB5_2455;
$L__BB5_2454:
	mul.wide.u32 	%rd1973, %r3238, 8;
	add.s64 	%rd1974, %rd1, %rd1973;
	atom.global.exch.b64 	%rd1975, [%rd1974+268435464], %rd223;
$L__BB5_2455:
	shl.b32 	%r7498, %r3238, 3;
	or.b32  	%r7499, %r7498, 4;
	and.b32  	%r7500, %r3237, 7;
	setp.eq.s32 	%p1872, %r7500, 0;
	selp.b32 	%r13383, %r3237, %r7499, %p1872;
	selp.b32 	%r13385, %r7499, %r3237, %p1872;
	and.b32  	%r7501, %r13383, 7;
	setp.ne.s32 	%p1873, %r7501, 0;
	@%p1873 bra 	$L__BB5_2460;
$L__BB5_2456:
	and.b32  	%r7502, %r13385, 7;
	setp.ne.s32 	%p1874, %r7502, 0;
	@%p1874 bra 	$L__BB5_2466;
$L__BB5_2457:
	shr.u32 	%r3251, %r13385, 3;
	setp.gt.u32 	%p1875, %r13385, 65535;
	@%p1875 bra 	$L__BB5_2463;
	shl.b32 	%r7504, %r3251, 2;
	mov.u32 	%r7505, shared_mem;
	add.s32 	%r7506, %r7505, %r7504;
	add.s32 	%r3252, %r7506, 65536;
	atom.shared.exch.b32 	%r3253, [%r7506+65536], -1;
	setp.eq.s32 	%p1877, %r3253, -1;
	@%p1877 bra 	$L__BB5_2466;
	add.s32 	%r13411, %r13411, -1;
	atom.shared.exch.b32 	%r7507, [%r3252], 0;
	mov.u32 	%r13385, %r3253;
	bra.uni 	$L__BB5_2465;
$L__BB5_2460:
	cvt.u64.u32 	%rd1986, %r13385;
	shl.b64 	%rd1987, %rd1986, 32;
	cvt.u64.u32 	%rd1988, %r13383;
	or.b64  	%rd224, %rd1987, %rd1988;
	mul.wide.u32 	%rd1989, %r13383, 8;
	and.b32  	%r7522, %r13385, 7;
	cvt.u64.u32 	%rd1990, %r7522;
	mov.b64 	%rd1991, 56;
	cvt.u32.u64 	%r7523, %rd1991;
	cvt.u32.u64 	%r7524, %rd1989;
	and.b32  	%r7525, %r7524, %r7523;
	cvt.u32.u64 	%r7526, %rd1990;
	or.b32  	%r7527, %r7525, %r7526;
	mov.b64 	%rd1992, 9130730411292422402;
	shr.u64 	%rd1993, %rd1992, %r7527;
	mov.b64 	%rd1994, 1736168554312260608;
	shr.u64 	%rd1995, %rd1994, %r7527;
	mov.b64 	%rd1996, -506390041275138048;
	shr.u64 	%rd1997, %rd1996, %r7527;
	shl.b64 	%rd1998, %rd1997, 2;
	cvt.u32.u64 	%r7528, %rd1995;
	mov.b64 	%rd1999, 2;
	cvt.u32.u64 	%r7529, %rd1999;
	and.b32  	%r7530, %r7528, %r7529;
	cvt.u32.u64 	%r7531, %rd1993;
	mov.b64 	%rd2000, 1;
	cvt.u32.u64 	%r7532, %rd2000;
	and.b32  	%r7533, %r7531, %r7532;
	or.b32  	%r7534, %r7533, %r7530;
	cvt.u32.u64 	%r7535, %rd1998;
	mov.b64 	%rd2001, 4;
	cvt.u32.u64 	%r7536, %rd2001;
	and.b32  	%r7537, %r7535, %r7536;
	or.b32  	%r7538, %r7534, %r7537;
	mov.b16 	%rs114, 1;
	shl.b16 	%rs115, %rs114, %r7538;
	and.b16  	%rs116, %rs115, 29;
	setp.eq.s16 	%p1897, %rs116, 0;
	@%p1897 bra 	$L__BB5_2462;
	ld.local.u32 	%r7539, [%rd2+280];
	add.s32 	%r7540, %r7539, 1;
	st.local.u32 	[%rd2+280], %r7540;
	shl.b32 	%r7541, %r7539, 3;
	cvt.u64.u32 	%rd2002, %r7541;
	and.b64  	%rd2003, %rd2002, 2040;
	add.s64 	%rd2004, %rd2, %rd2003;
	st.local.u64 	[%rd2004+288], %rd224;
	mov.pred 	%p4966, 0;
	bra.uni 	$L__BB5_2509;
$L__BB5_2462:
	ld.local.u32 	%r7542, [%rd2+2340];
	add.s32 	%r7543, %r7542, 1;
	st.local.u32 	[%rd2+2340], %r7543;
	shl.b32 	%r7544, %r7542, 3;
	cvt.u64.u32 	%rd2005, %r7544;
	and.b64  	%rd2006, %rd2005, 2040;
	add.s64 	%rd2007, %rd2, %rd2006;
	st.local.u64 	[%rd2007+2344], %rd224;
	mov.pred 	%p4966, 0;
	bra.uni 	$L__BB5_2509;
$L__BB5_2463:
	mul.wide.u32 	%rd1977, %r3251, 4;
	add.s64 	%rd225, %rd4, %rd1977;
	atom.global.exch.b32 	%r3254, [%rd225], -1;
	setp.eq.s32 	%p1876, %r3254, -1;
	@%p1876 bra 	$L__BB5_2466;
	atom.global.exch.b32 	%r7503, [%rd225], 0;
	mov.u32 	%r13385, %r3254;
$L__BB5_2465:
	and.b32  	%r7508, %r13385, 7;
	setp.eq.s32 	%p1878, %r7508, 0;
	@%p1878 bra 	$L__BB5_2457;
$L__BB5_2466:
	setp.lt.u32 	%p1879, %r13383, 65529;
	@%p1879 bra 	$L__BB5_2471;
	and.b32  	%r3260, %r13385, 4;
	setp.eq.s32 	%p1880, %r3260, 0;
	and.b32  	%r7509, %r13385, 3;
	setp.ne.s32 	%p1881, %r7509, 0;
	and.pred  	%p1882, %p1880, %p1881;
	setp.gt.u32 	%p1883, %r13385, 65535;
	or.pred  	%p1884, %p1883, %p1882;
	@%p1884 bra 	$L__BB5_2471;
	and.b32  	%r7510, %r13385, 7;
	setp.eq.s32 	%p1885, %r7510, 0;
	mov.u32 	%r13392, %r13385;
	mov.u32 	%r13393, %r13383;
	@%p1885 bra 	$L__BB5_2476;
	setp.eq.s32 	%p1886, %r3260, 0;
	@%p1886 bra 	$L__BB5_2471;
	cvt.u64.u32 	%rd1978, %r13385;
	shl.b64 	%rd1979, %rd1978, 32;
	cvt.u64.u32 	%rd1980, %r13383;
	or.b64  	%rd1981, %rd1979, %rd1980;
	ld.local.u32 	%r7511, [%rd2+280];
	add.s32 	%r7512, %r7511, 1;
	st.local.u32 	[%rd2+280], %r7512;
	shl.b32 	%r7513, %r7511, 3;
	cvt.u64.u32 	%rd1982, %r7513;
	and.b64  	%rd1983, %rd1982, 2040;
	add.s64 	%rd1984, %rd2, %rd1983;
	st.local.u64 	[%rd1984+288], %rd1981;
	mov.pred 	%p4966, 0;
	bra.uni 	$L__BB5_2509;
$L__BB5_2471:
	shr.u32 	%r3261, %r13383, 3;
	setp.gt.u32 	%p1888, %r13383, 65535;
	@%p1888 bra 	$L__BB5_2474;
	shl.b32 	%r7515, %r3261, 2;
	mov.u32 	%r7516, shared_mem;
	add.s32 	%r7517, %r7516, %r7515;
	add.s32 	%r3262, %r7517, 65536;
	atom.shared.exch.b32 	%r13392, [%r7517+65536], %r13385;
	setp.eq.s32 	%p1892, %r13392, -1;
	mov.pred 	%p4966, 0;
	@%p1892 bra 	$L__BB5_2509;
	add.s32 	%r13411, %r13411, -1;
	atom.shared.exch.b32 	%r7518, [%r3262], 0;
	mov.u32 	%r13393, %r13385;
	bra.uni 	$L__BB5_2476;
$L__BB5_2474:
	mul.wide.u32 	%rd1985, %r3261, 4;
	add.s64 	%rd226, %rd4, %rd1985;
	atom.global.exch.b32 	%r13392, [%rd226], %r13385;
	setp.eq.s32 	%p1890, %r13392, -1;
	mov.pred 	%p4966, 0;
	@%p1890 bra 	$L__BB5_2509;
	atom.global.exch.b32 	%r7514, [%rd226], 0;
	mov.u32 	%r13393, %r13385;
$L__BB5_2476:
	and.b32  	%r7519, %r13392, 7;
	setp.ne.s32 	%p1893, %r7519, 0;
	and.b32  	%r7520, %r13393, 7;
	setp.eq.s32 	%p1894, %r7520, 0;
	and.pred  	%p1895, %p1893, %p1894;
	selp.b32 	%r13383, %r13393, %r13392, %p1895;
	selp.b32 	%r13385, %r13392, %r13393, %p1895;
	and.b32  	%r7521, %r13383, 7;
	setp.eq.s32 	%p1896, %r7521, 0;
	@%p1896 bra 	$L__BB5_2456;
	bra.uni 	$L__BB5_2460;
$L__BB5_2477:
	ld.local.v2.u32 	{%r3271, %r3272}, [%rd2+24];
	cvt.u64.u32 	%rd1929, %r3272;
	shl.b64 	%rd1930, %rd1929, 35;
	or.b64  	%rd227, %rd1930, 17179869186;
	setp.gt.u32 	%p1841, %r3271, 8191;
	@%p1841 bra 	$L__BB5_2479;
	add.s32 	%r13412, %r13412, 1;
	shl.b32 	%r7439, %r3271, 3;
	mov.u32 	%r7440, shared_mem;
	add.s32 	%r7441, %r7440, %r7439;
	atom.shared.exch.b64 	%rd1934, [%r7441], %rd227;
	bra.uni 	$L__BB5_2480;
$L__BB5_2479:
	mul.wide.u32 	%rd1931, %r3271, 8;
	add.s64 	%rd1932, %rd1, %rd1931;
	atom.global.exch.b64 	%rd1933, [%rd1932+268435464], %rd227;
$L__BB5_2480:
	add.s32 	%r7442, %r1694, 2147483520;
	and.b32  	%r7443, %r7442, 2147483520;
	or.b32  	%r7444, %r7443, 11;
	and.b64  	%rd1935, %rd4591, -4294967296;
	cvt.u64.u32 	%rd1936, %r7444;
	or.b64  	%rd228, %rd1935, %rd1936;
	setp.gt.u32 	%p1842, %r3272, 8191;
	@%p1842 bra 	$L__BB5_2482;
	add.s32 	%r13412, %r13412, 1;
	shl.b32 	%r7445, %r3272, 3;
	mov.u32 	%r7446, shared_mem;
	add.s32 	%r7447, %r7446, %r7445;
	atom.shared.exch.b64 	%rd1940, [%r7447], %rd228;
	bra.uni 	$L__BB5_2483;
$L__BB5_2482:
	mul.wide.u32 	%rd1937, %r3272, 8;
	add.s64 	%rd1938, %rd1, %rd1937;
	atom.global.exch.b64 	%rd1939, [%rd1938+268435464], %rd228;
$L__BB5_2483:
	shl.b32 	%r7448, %r3271, 3;
	or.b32  	%r7449, %r7448, 4;
	and.b32  	%r7450, %r3237, 7;
	setp.eq.s32 	%p1843, %r7450, 0;
	selp.b32 	%r13400, %r3237, %r7449, %p1843;
	selp.b32 	%r13402, %r7449, %r3237, %p1843;
	and.b32  	%r7451, %r13400, 7;
	setp.ne.s32 	%p1844, %r7451, 0;
	@%p1844 bra 	$L__BB5_2488;
$L__BB5_2484:
	and.b32  	%r7452, %r13402, 7;
	setp.ne.s32 	%p1845, %r7452, 0;
	@%p1845 bra 	$L__BB5_2494;
$L__BB5_2485:
	shr.u32 	%r3287, %r13402, 3;
	setp.gt.u32 	%p1846, %r13402, 65535;
	@%p1846 bra 	$L__BB5_2491;
	shl.b32 	%r7454, %r3287, 2;
	mov.u32 	%r7455, shared_mem;
	add.s32 	%r7456, %r7455, %r7454;
	add.s32 	%r3288, %r7456, 65536;
	atom.shared.exch.b32 	%r3289, [%r7456+65536], -1;
	setp.eq.s32 	%p1848, %r3289, -1;
	@%p1848 bra 	$L__BB5_2494;
	add.s32 	%r13411, %r13411, -1;
	atom.shared.exch.b32 	%r7457, [%r3288], 0;
	mov.u32 	%r13402, %r3289;
	bra.uni 	$L__BB5_2493;
$L__BB5_2488:
	cvt.u64.u32 	%rd1950, %r13402;
	shl.b64 	%rd1951, %rd1950, 32;
	cvt.u64.u32 	%rd1952, %r13400;
	or.b64  	%rd229, %rd1951, %rd1952;
	mul.wide.u32 	%rd1953, %r13400, 8;
	and.b32  	%r7472, %r13402, 7;
	cvt.u64.u32 	%rd1954, %r7472;
	mov.b64 	%rd1955, 56;
	cvt.u32.u64 	%r7473, %rd1955;
	cvt.u32.u64 	%r7474, %rd1953;
	and.b32  	%r7475, %r7474, %r7473;
	cvt.u32.u64 	%r7476, %rd1954;
	or.b32  	%r7477, %r7475, %r7476;
	mov.b64 	%rd1956, 9130730411292422402;
	shr.u64 	%rd1957, %rd1956, %r7477;
	mov.b64 	%rd1958, 1736168554312260608;
	shr.u64 	%rd1959, %rd1958, %r7477;
	mov.b64 	%rd1960, -506390041275138048;
	shr.u64 	%rd1961, %rd1960, %r7477;
	shl.b64 	%rd1962, %rd1961, 2;
	cvt.u32.u64 	%r7478, %rd1959;
	mov.b64 	%rd1963, 2;
	cvt.u32.u64 	%r7479, %rd1963;
	and.b32  	%r7480, %r7478, %r7479;
	cvt.u32.u64 	%r7481, %rd1957;
	mov.b64 	%rd1964, 1;
	cvt.u32.u64 	%r7482, %rd1964;
	and.b32  	%r7483, %r7481, %r7482;
	or.b32  	%r7484, %r7483, %r7480;
	cvt.u32.u64 	%r7485, %rd1962;
	mov.b64 	%rd1965, 4;
	cvt.u32.u64 	%r7486, %rd1965;
	and.b32  	%r7487, %r7485, %r7486;
	or.b32  	%r7488, %r7484, %r7487;
	mov.b16 	%rs111, 1;
	shl.b16 	%rs112, %rs111, %r7488;
	and.b16  	%rs113, %rs112, 29;
	setp.eq.s16 	%p1868, %rs113, 0;
	@%p1868 bra 	$L__BB5_2490;
	ld.local.u32 	%r7489, [%rd2+280];
	add.s32 	%r7490, %r7489, 1;
	st.local.u32 	[%rd2+280], %r7490;
	shl.b32 	%r7491, %r7489, 3;
	cvt.u64.u32 	%rd1966, %r7491;
	and.b64  	%rd1967, %rd1966, 2040;
	add.s64 	%rd1968, %rd2, %rd1967;
	st.local.u64 	[%rd1968+288], %rd229;
	mov.pred 	%p4966, 0;
	bra.uni 	$L__BB5_2509;
$L__BB5_2490:
	ld.local.u32 	%r7492, [%rd2+2340];
	add.s32 	%r7493, %r7492, 1;
	st.local.u32 	[%rd2+2340], %r7493;
	shl.b32 	%r7494, %r7492, 3;
	cvt.u64.u32 	%rd1969, %r7494;
	and.b64  	%rd1970, %rd1969, 2040;
	add.s64 	%rd1971, %rd2, %rd1970;
	st.local.u64 	[%rd1971+2344], %rd229;
	mov.pred 	%p4966, 0;
	bra.uni 	$L__BB5_2509;
$L__BB5_2491:
	mul.wide.u32 	%rd1941, %r3287, 4;
	add.s64 	%rd230, %rd4, %rd1941;
	atom.global.exch.b32 	%r3290, [%rd230], -1;
	setp.eq.s32 	%p1847, %r3290, -1;
	@%p1847 bra 	$L__BB5_2494;
	atom.global.exch.b32 	%r7453, [%rd230], 0;
	mov.u32 	%r13402, %r3290;
$L__BB5_2493:
	and.b32  	%r7458, %r13402, 7;
	setp.eq.s32 	%p1849, %r7458, 0;
	@%p1849 bra 	$L__BB5_2485;
$L__BB5_2494:
	setp.lt.u32 	%p1850, %r13400, 65529;
	@%p1850 bra 	$L__BB5_2499;
	and.b32  	%r3296, %r13402, 4;
	setp.eq.s32 	%p1851, %r3296, 0;
	and.b32  	%r7459, %r13402, 3;
	setp.ne.s32 	%p1852, %r7459, 0;
	and.pred  	%p1853, %p1851, %p1852;
	setp.gt.u32 	%p1854, %r13402, 65535;
	or.pred  	%p1855, %p1854, %p1853;
	@%p1855 bra 	$L__BB5_2499;
	and.b32  	%r7460, %r13402, 7;
	setp.eq.s32 	%p1856, %r7460, 0;
	mov.u32 	%r13409, %r13402;
	mov.u32 	%r13410, %r13400;
	@%p1856 bra 	$L__BB5_2504;
	setp.eq.s32 	%p1857, %r3296, 0;
	@%p1857 bra 	$L__BB5_2499;
	cvt.u64.u32 	%rd1942, %r13402;
	shl.b64 	%rd1943, %rd1942, 32;
	cvt.u64.u32 	%rd1944, %r13400;
	or.b64  	%rd1945, %rd1943, %rd1944;
	ld.local.u32 	%r7461, [%rd2+280];
	add.s32 	%r7462, %r7461, 1;
	st.local.u32 	[%rd2+280], %r7462;
	shl.b32 	%r7463, %r7461, 3;
	cvt.u64.u32 	%rd1946, %r7463;
	and.b64  	%rd1947, %rd1946, 2040;
	add.s64 	%rd1948, %rd2, %rd1947;
	st.local.u64 	[%rd1948+288], %rd1945;
	mov.pred 	%p4966, 0;
	bra.uni 	$L__BB5_2509;
$L__BB5_2499:
	shr.u32 	%r3297, %r13400, 3;
	setp.gt.u32 	%p1859, %r13400, 65535;
	@%p1859 bra 	$L__BB5_2502;
	shl.b32 	%r7465, %r3297, 2;
	mov.u32 	%r7466, shared_mem;
	add.s32 	%r7467, %r7466, %r7465;
	add.s32 	%r3298, %r7467, 65536;
	atom.shared.exch.b32 	%r13409, [%r7467+65536], %r13402;
	setp.eq.s32 	%p1863, %r13409, -1;
	mov.pred 	%p4966, 0;
	@%p1863 bra 	$L__BB5_2509;
	add.s32 	%r13411, %r13411, -1;
	atom.shared.exch.b32 	%r7468, [%r3298], 0;
	mov.u32 	%r13410, %r13402;
	bra.uni 	$L__BB5_2504;
$L__BB5_2502:
	mul.wide.u32 	%rd1949, %r3297, 4;
	add.s64 	%rd231, %rd4, %rd1949;
	atom.global.exch.b32 	%r13409, [%rd231], %r13402;
	setp.eq.s32 	%p1861, %r13409, -1;
	mov.pred 	%p4966, 0;
	@%p1861 bra 	$L__BB5_2509;
	atom.global.exch.b32 	%r7464, [%rd231], 0;
	mov.u32 	%r13410, %r13402;
$L__BB5_2504:
	and.b32  	%r7469, %r13409, 7;
	setp.ne.s32 	%p1864, %r7469, 0;
	and.b32  	%r7470, %r13410, 7;
	setp.eq.s32 	%p1865, %r7470, 0;
	and.pred  	%p1866, %p1864, %p1865;
	selp.b32 	%r13400, %r13410, %r13409, %p1866;
	selp.b32 	%r13402, %r13409, %r13410, %p1866;
	and.b32  	%r7471, %r13400, 7;
	setp.eq.s32 	%p1867, %r7471, 0;
	@%p1867 bra 	$L__BB5_2484;
	bra.uni 	$L__BB5_2488;
$L__BB5_2505:
	cvt.u32.u16 	%r9635, %rs5;
	mov.b16 	%rs189, 1;
	shl.b16 	%rs190, %rs189, %r9635;
	and.b16  	%rs191, %rs190, 29;
	setp.eq.s16 	%p3266, %rs191, 0;
	@%p3266 bra 	$L__BB5_2507;
	ld.local.u32 	%r9636, [%rd2+280];
	add.s32 	%r9637, %r9636, 1;
	st.local.u32 	[%rd2+280], %r9637;
	shl.b32 	%r9638, %r9636, 3;
	cvt.u64.u32 	%rd3094, %r9638;
	and.b64  	%rd3095, %rd3094, 2040;
	add.s64 	%rd3096, %rd2, %rd3095;
	st.local.u64 	[%rd3096+288], %rd123;
	mov.pred 	%p4967, -1;
	bra.uni 	$L__BB5_2511;
$L__BB5_2507:
	ld.local.u32 	%r9639, [%rd2+2340];
	add.s32 	%r9640, %r9639, 1;
	st.local.u32 	[%rd2+2340], %r9640;
	shl.b32 	%r9641, %r9639, 3;
	cvt.u64.u32 	%rd3097, %r9641;
	and.b64  	%rd3098, %rd3097, 2040;
	add.s64 	%rd3099, %rd2, %rd3098;
	st.local.u64 	[%rd3099+2344], %rd123;
	mov.pred 	%p4967, -1;
	bra.uni 	$L__BB5_2511;
$L__BB5_2508:
	add.s32 	%r8985, %r12882, 1;
	st.local.u32 	[%rd2+2340], %r8985;
	shl.b32 	%r8986, %r12882, 3;
	cvt.u64.u32 	%rd2706, %r8986;
	and.b64  	%rd2707, %rd2706, 2040;
	add.s64 	%rd2708, %rd2, %rd2707;
	st.local.u64 	[%rd2708+2344], %rd135;
	mov.pred 	%p4966, -1;
$L__BB5_2509:
	@%p4966 bra 	$L__BB5_2511;
$L__BB5_2510:
	ld.local.u32 	%r9633, [%rd2+12];
	add.s32 	%r9634, %r9633, 1;
	st.local.u32 	[%rd2+12], %r9634;
$L__BB5_2511:
	ld.local.u32 	%r1688, [%rd2+280];
	setp.ne.s32 	%p3269, %r1688, 0;
	not.pred 	%p3270, %p4967;
	and.pred  	%p3271, %p3270, %p3269;
	@%p3271 bra 	$L__BB5_1269;
$L__BB5_2512:
	shr.u32 	%r9643, %r12249, 8;
	mov.b32 	%r9644, -1;
	shl.b32 	%r9645, %r9644, %r9643;
	not.b32 	%r9646, %r9645;
	and.b32  	%r9647, %r12249, %r9646;
	setp.ne.s32 	%p3272, %r9647, 0;
	@%p3272 bra 	$L__BB5_2546;
	ld.local.v2.u32 	{%r3317, %r13421}, [%rd2+2336];
	sub.s32 	%r9648, %r13421, %r3317;
	setp.lt.u32 	%p3273, %r9648, 2;
	mov.b64 	%rd4592, 0;
	@%p3273 bra 	$L__BB5_2515;
	shl.b32 	%r9649, %r3317, 3;
	cvt.u64.u32 	%rd3101, %r9649;
	and.b64  	%rd3102, %rd3101, 2040;
	add.s64 	%rd3103, %rd2, %rd3102;
	ld.local.u64 	%rd4592, [%rd3103+2344];
$L__BB5_2515:
	// begin inline asm
	activemask.b32 %r9650;
	// end inline asm
	// begin inline asm
	mov.b64 {%r9651,%r9652}, %rd4592;
	// end inline asm
	shfl.sync.bfly.b32	%r9654|%p3274, %r9652, 1, 31, %r9650;
	shfl.sync.bfly.b32	%r9653|%p3275, %r9651, 1, 31, %r9650;
	// begin inline asm
	mov.b64 %rd3105, {%r9653,%r9654};
	// end inline asm
	setp.ne.s64 	%p3276, %rd4592, 0;
	setp.eq.s64 	%p3277, %rd3105, 0;
	or.pred  	%p3278, %p3276, %p3277;
	@%p3278 bra 	$L__BB5_2517;
	add.s32 	%r3319, %r13421, 1;
	shl.b32 	%r9655, %r13421, 3;
	cvt.u64.u32 	%rd3106, %r9655;
	and.b64  	%rd3107, %rd3106, 2040;
	add.s64 	%rd3108, %rd2, %rd3107;
	st.local.u64 	[%rd3108+2344], %rd3105;
	mov.u32 	%r13421, %r3319;
$L__BB5_2517:
	setp.ne.s64 	%p3279, %rd4592, 0;
	setp.eq.s64 	%p3280, %rd3105, 0;
	and.pred  	%p3281, %p3279, %p3280;
	selp.u32 	%r9656, 1, 0, %p3281;
	add.s32 	%r3321, %r3317, %r9656;
	sub.s32 	%r9657, %r13421, %r3321;
	setp.lt.u32 	%p3282, %r9657, 2;
	mov.b64 	%rd4593, 0;
	@%p3282 bra 	$L__BB5_2519;
	shl.b32 	%r9658, %r3321, 3;
	cvt.u64.u32 	%rd3110, %r9658;
	and.b64  	%rd3111, %rd3110, 2040;
	add.s64 	%rd3112, %rd2, %rd3111;
	ld.local.u64 	%rd4593, [%rd3112+2344];
$L__BB5_2519:
	// begin inline asm
	activemask.b32 %r9659;
	// end inline asm
	// begin inline asm
	mov.b64 {%r9660,%r9661}, %rd4593;
	// end inline asm
	shfl.sync.bfly.b32	%r9663|%p3283, %r9661, 2, 31, %r9659;
	shfl.sync.bfly.b32	%r9662|%p3284, %r9660, 2, 31, %r9659;
	// begin inline asm
	mov.b64 %rd3114, {%r9662,%r9663};
	// end inline asm
	setp.ne.s64 	%p3285, %rd4593, 0;
	setp.eq.s64 	%p3286, %rd3114, 0;
	or.pred  	%p3287, %p3285, %p3286;
	@%p3287 bra 	$L__BB5_2521;
	add.s32 	%r3322, %r13421, 1;
	shl.b32 	%r9664, %r13421, 3;
	cvt.u64.u32 	%rd3115, %r9664;
	and.b64  	%rd3116, %rd3115, 2040;
	add.s64 	%rd3117, %rd2, %rd3116;
	st.local.u64 	[%rd3117+2344], %rd3114;
	mov.u32 	%r13421, %r3322;
$L__BB5_2521:
	setp.ne.s64 	%p3288, %rd4593, 0;
	setp.eq.s64 	%p3289, %rd3114, 0;
	and.pred  	%p3290, %p3288, %p3289;
	selp.u32 	%r9665, 1, 0, %p3290;
	add.s32 	%r3324, %r3321, %r9665;
	sub.s32 	%r9666, %r13421, %r3324;
	setp.lt.u32 	%p3291, %r9666, 2;
	mov.b64 	%rd4594, 0;
	@%p3291 bra 	$L__BB5_2523;
	shl.b32 	%r9667, %r3324, 3;
	cvt.u64.u32 	%rd3119, %r9667;
	and.b64  	%rd3120, %rd3119, 2040;
	add.s64 	%rd3121, %rd2, %rd3120;
	ld.local.u64 	%rd4594, [%rd3121+2344];
$L__BB5_2523:
	// begin inline asm
	activemask.b32 %r9668;
	// end inline asm
	// begin inline asm
	mov.b64 {%r9669,%r9670}, %rd4594;
	// end inline asm
	shfl.sync.bfly.b32	%r9672|%p3292, %r9670, 4, 31, %r9668;
	shfl.sync.bfly.b32	%r9671|%p3293, %r9669, 4, 31, %r9668;
	// begin inline asm
	mov.b64 %rd3123, {%r9671,%r9672};
	// end inline asm
	setp.ne.s64 	%p3294, %rd4594, 0;
	setp.eq.s64 	%p3295, %rd3123, 0;
	or.pred  	%p3296, %p3294, %p3295;
	@%p3296 bra 	$L__BB5_2525;
	add.s32 	%r3325, %r13421, 1;
	shl.b32 	%r9673, %r13421, 3;
	cvt.u64.u32 	%rd3124, %r9673;
	and.b64  	%rd3125, %rd3124, 2040;
	add.s64 	%rd3126, %rd2, %rd3125;
	st.local.u64 	[%rd3126+2344], %rd3123;
	mov.u32 	%r13421, %r3325;
$L__BB5_2525:
	setp.ne.s64 	%p3297, %rd4594, 0;
	setp.eq.s64 	%p3298, %rd3123, 0;
	and.pred  	%p3299, %p3297, %p3298;
	selp.u32 	%r9674, 1, 0, %p3299;
	add.s32 	%r3327, %r3324, %r9674;
	sub.s32 	%r9675, %r13421, %r3327;
	setp.lt.u32 	%p3300, %r9675, 2;
	mov.b64 	%rd4595, 0;
	@%p3300 bra 	$L__BB5_2527;
	shl.b32 	%r9676, %r3327, 3;
	cvt.u64.u32 	%rd3128, %r9676;
	and.b64  	%rd3129, %rd3128, 2040;
	add.s64 	%rd3130, %rd2, %rd3129;
	ld.local.u64 	%rd4595, [%rd3130+2344];
$L__BB5_2527:
	// begin inline asm
	activemask.b32 %r9677;
	// end inline asm
	// begin inline asm
	mov.b64 {%r9678,%r9679}, %rd4595;
	// end inline asm
	shfl.sync.bfly.b32	%r9681|%p3301, %r9679, 8, 31, %r9677;
	shfl.sync.bfly.b32	%r9680|%p3302, %r9678, 8, 31, %r9677;
	// begin inline asm
	mov.b64 %rd3132, {%r9680,%r9681};
	// end inline asm
	setp.ne.s64 	%p3303, %rd4595, 0;
	setp.eq.s64 	%p3304, %rd3132, 0;
	or.pred  	%p3305, %p3303, %p3304;
	@%p3305 bra 	$L__BB5_2529;
	add.s32 	%r3328, %r13421, 1;
	shl.b32 	%r9682, %r13421, 3;
	cvt.u64.u32 	%rd3133, %r9682;
	and.b64  	%rd3134, %rd3133, 2040;
	add.s64 	%rd3135, %rd2, %rd3134;
	st.local.u64 	[%rd3135+2344], %rd3132;
	mov.u32 	%r13421, %r3328;
$L__BB5_2529:
	setp.ne.s64 	%p3306, %rd4595, 0;
	setp.eq.s64 	%p3307, %rd3132, 0;
	and.pred  	%p3308, %p3306, %p3307;
	selp.u32 	%r9683, 1, 0, %p3308;
	add.s32 	%r3330, %r3327, %r9683;
	sub.s32 	%r9684, %r13421, %r3330;
	setp.lt.u32 	%p3309, %r9684, 2;
	mov.b64 	%rd4596, 0;
	@%p3309 bra 	$L__BB5_2531;
	shl.b32 	%r9685, %r3330, 3;
	cvt.u64.u32 	%rd3137, %r9685;
	and.b64  	%rd3138, %rd3137, 2040;
	add.s64 	%rd3139, %rd2, %rd3138;
	ld.local.u64 	%rd4596, [%rd3139+2344];
$L__BB5_2531:
	// begin inline asm
	activemask.b32 %r9686;
	// end inline asm
	// begin inline asm
	mov.b64 {%r9687,%r9688}, %rd4596;
	// end inline asm
	shfl.sync.bfly.b32	%r9690|%p3310, %r9688, 16, 31, %r9686;
	shfl.sync.bfly.b32	%r9689|%p3311, %r9687, 16, 31, %r9686;
	// begin inline asm
	mov.b64 %rd3141, {%r9689,%r9690};
	// end inline asm
	setp.ne.s64 	%p3312, %rd4596, 0;
	setp.eq.s64 	%p3313, %rd3141, 0;
	or.pred  	%p3314, %p3312, %p3313;
	@%p3314 bra 	$L__BB5_2533;
	add.s32 	%r3331, %r13421, 1;
	shl.b32 	%r9691, %r13421, 3;
	cvt.u64.u32 	%rd3142, %r9691;
	and.b64  	%rd3143, %rd3142, 2040;
	add.s64 	%rd3144, %rd2, %rd3143;
	st.local.u64 	[%rd3144+2344], %rd3141;
	mov.u32 	%r13421, %r3331;
$L__BB5_2533:
	setp.ne.s64 	%p3315, %rd4596, 0;
	setp.eq.s64 	%p3316, %rd3141, 0;
	and.pred  	%p3317, %p3315, %p3316;
	selp.u32 	%r9692, 1, 0, %p3317;
	add.s32 	%r3333, %r3330, %r9692;
	st.local.u32 	[%rd2+2340], %r13421;
	sub.s32 	%r9693, %r13421, %r3333;
	setp.lt.u32 	%p3318, %r9693, 2;
	mov.b64 	%rd4597, 0;
	@%p3318 bra 	$L__BB5_2535;
	shl.b32 	%r9694, %r3333, 3;
	cvt.u64.u32 	%rd3146, %r9694;
	and.b64  	%rd3147, %rd3146, 2040;
	add.s64 	%rd3148, %rd2, %rd3147;
	ld.local.u64 	%rd4597, [%rd3148+2344];
$L__BB5_2535:
	shl.b32 	%r9695, %r1, 3;
	mov.u32 	%r9696, _ZZ13share_redexesP2TME4pool;
	add.s32 	%r3334, %r9696, %r9695;
	st.shared.u64 	[%r3334], %rd4597;
	bar.sync 	0;
	xor.b32  	%r9697, %r9695, 256;
	add.s32 	%r9698, %r9696, %r9697;
	ld.shared.u64 	%rd3149, [%r9698];
	setp.ne.s64 	%p3319, %rd4597, 0;
	setp.eq.s64 	%p3320, %rd3149, 0;
	or.pred  	%p3321, %p3319, %p3320;
	@%p3321 bra 	$L__BB5_2537;
	add.s32 	%r3335, %r13421, 1;
	shl.b32 	%r9699, %r13421, 3;
	cvt.u64.u32 	%rd3150, %r9699;
	and.b64  	%rd3151, %rd3150, 2040;
	add.s64 	%rd3152, %rd2, %rd3151;
	st.local.u64 	[%rd3152+2344], %rd3149;
	mov.u32 	%r13421, %r3335;
$L__BB5_2537:
	and.pred  	%p3324, %p3319, %p3320;
	selp.u32 	%r9700, 1, 0, %p3324;
	add.s32 	%r3337, %r3333, %r9700;
	sub.s32 	%r9701, %r13421, %r3337;
	setp.lt.u32 	%p3325, %r9701, 2;
	mov.b64 	%rd4598, 0;
	@%p3325 bra 	$L__BB5_2539;
	shl.b32 	%r9702, %r3337, 3;
	cvt.u64.u32 	%rd3154, %r9702;
	and.b64  	%rd3155, %rd3154, 2040;
	add.s64 	%rd3156, %rd2, %rd3155;
	ld.local.u64 	%rd4598, [%rd3156+2344];
$L__BB5_2539:
	st.shared.u64 	[%r3334], %rd4598;
	bar.sync 	0;
	xor.b32  	%r9704, %r9695, 512;
	add.s32 	%r9706, %r9696, %r9704;
	ld.shared.u64 	%rd3157, [%r9706];
	setp.ne.s64 	%p3326, %rd4598, 0;
	setp.eq.s64 	%p3327, %rd3157, 0;
	or.pred  	%p3328, %p3326, %p3327;
	@%p3328 bra 	$L__BB5_2541;
	add.s32 	%r3338, %r13421, 1;
	shl.b32 	%r9707, %r13421, 3;
	cvt.u64.u32 	%rd3158, %r9707;
	and.b64  	%rd3159, %rd3158, 2040;
	add.s64 	%rd3160, %rd2, %rd3159;
	st.local.u64 	[%rd3160+2344], %rd3157;
	mov.u32 	%r13421, %r3338;
$L__BB5_2541:
	and.pred  	%p3331, %p3326, %p3327;
	selp.u32 	%r9708, 1, 0, %p3331;
	add.s32 	%r3340, %r3337, %r9708;
	sub.s32 	%r9709, %r13421, %r3340;
	setp.lt.u32 	%p3332, %r9709, 2;
	mov.b64 	%rd4599, 0;
	@%p3332 bra 	$L__BB5_2543;
	shl.b32 	%r9710, %r3340, 3;
	cvt.u64.u32 	%rd3162, %r9710;
	and.b64  	%rd3163, %rd3162, 2040;
	add.s64 	%rd3164, %rd2, %rd3163;
	ld.local.u64 	%rd4599, [%rd3164+2344];
$L__BB5_2543:
	st.shared.u64 	[%r3334], %rd4599;
	bar.sync 	0;
	xor.b32  	%r9712, %r9695, 1024;
	add.s32 	%r9714, %r9696, %r9712;
	ld.shared.u64 	%rd3165, [%r9714];
	setp.ne.s64 	%p3333, %rd4599, 0;
	setp.eq.s64 	%p3334, %rd3165, 0;
	or.pred  	%p3335, %p3333, %p3334;
	@%p3335 bra 	$L__BB5_2545;
	add.s32 	%r3341, %r13421, 1;
	shl.b32 	%r9715, %r13421, 3;
	cvt.u64.u32 	%rd3166, %r9715;
	and.b64  	%rd3167, %rd3166, 2040;
	add.s64 	%rd3168, %rd2, %rd3167;
	st.local.u64 	[%rd3168+2344], %rd3165;
	mov.u32 	%r13421, %r3341;
$L__BB5_2545:
	setp.ne.s64 	%p3336, %rd4599, 0;
	setp.eq.s64 	%p3337, %rd3165, 0;
	and.pred  	%p3338, %p3336, %p3337;
	selp.u32 	%r9716, 1, 0, %p3338;
	add.s32 	%r9717, %r3340, %r9716;
	st.local.v2.u32 	[%rd2+2336], {%r9717, %r13421};
$L__BB5_2546:
	setp.ne.s32 	%p3339, %r12249, %r13428;
	@%p3339 bra 	$L__BB5_2557;
	ld.local.v2.u32 	{%r9718, %r9719}, [%rd2+2336];
	add.s32 	%r9720, %r9719, %r1688;
	setp.ne.s32 	%p3340, %r9720, %r9718;
	selp.u32 	%r9721, 1, 0, %p3340;
	{ // callseq 1, 0
	.param .b32 param0;
	st.param.b32 	[param0], %r9721;
	.param .b32 retval0;
	call.uni (retval0), 
	_Z11block_countb, 
	(
	param0
	);
	ld.param.b32 	%r9722, [retval0];
	} // callseq 1
	{ // callseq 2, 0
	.param .b32 param0;
	st.param.b32 	[param0], %r13412;
	.param .b32 retval0;
	call.uni (retval0), 
	_Z9block_sumIiET_S0_, 
	(
	param0
	);
	ld.param.b32 	%r9725, [retval0];
	} // callseq 2
	{ // callseq 3, 0
	.param .b32 param0;
	st.param.b32 	[param0], %r13411;
	.param .b32 retval0;
	call.uni (retval0), 
	_Z9block_sumIiET_S0_, 
	(
	param0
	);
	ld.param.b32 	%r9727, [retval0];
	} // callseq 3
	shl.b32 	%r9730, %r9722, 4;
	max.u32 	%r9731, %r9725, %r9727;
	setp.le.u32 	%p3341, %r9731, %r9730;
	shl.b32 	%r13429, %r13429, 1;
	selp.b32 	%r9732, %r13429, 0, %p3341;
	add.s32 	%r13428, %r9732, %r12249;
	@%p3341 bra 	$L__BB5_2557;
	add.s64 	%rd3169, %rd1, 6711148552;
	atom.global.or.b32 	%r9733, [%rd3169], 1;
$L__BB5_2549:
	bar.sync 	0;
	ld.local.v2.u32 	{%r3348, %r13452}, [%rd2+2336];
	setp.le.u32 	%p3348, %r13452, %r3348;
	mov.b32 	%r13454, 0;
	@%p3348 bra 	$L__BB5_2611;
	ld.param.u32 	%r12225, [_Z9evaluatorP4GNetj_param_1];
	mov.u32 	%r9742, %ctaid.x;
	mov.u32 	%r9743, %ntid.x;
	mad.lo.s32 	%r9744, %r9742, %r9743, %r1;
	and.b32  	%r9745, %r12225, 1;
	setp.eq.b32 	%p3349, %r9745, 1;
	selp.b64 	%rd3170, 8, 134217736, %p3349;
	add.s64 	%rd256, %rd1, %rd3170;
	shl.b32 	%r9746, %r9744, 16;
	and.b32  	%r9747, %r9746, 8323072;
	shl.b32 	%r9748, %r9744, 1;
	and.b32  	%r9749, %r9748, -256;
	add.s32 	%r3350, %r9749, %r9747;
	mov.b32 	%r13454, 0;
$L__BB5_2551:
	mov.u32 	%r3353, %r13454;
	mov.u32 	%r3352, %r13452;
	add.s32 	%r13452, %r3352, -1;
	shl.b32 	%r9750, %r13452, 3;
	cvt.u64.u32 	%rd3171, %r9750;
	and.b64  	%rd3172, %rd3171, 2040;
	add.s64 	%rd257, %rd2, %rd3172;
	ld.local.u64 	%rd258, [%rd257+2344];
	ld.global.u32 	%r13434, [%rd10+131072];
$L__BB5_2552:
	and.b32  	%r9751, %r13434, 16383;
	add.s32 	%r3357, %r9751, %r43;
	mul.wide.u32 	%rd3173, %r3357, 4;
	add.s64 	%rd3174, %rd4, %rd3173;
	ld.global.u32 	%r9752, [%rd3174];
	add.s32 	%r13434, %r13434, 1;
	st.global.u32 	[%rd10+131072], %r13434;
	setp.lt.u32 	%p3350, %r3357, 8192;
	setp.ne.s32 	%p3351, %r9752, 0;
	or.pred  	%p3352, %p3350, %p3351;
	@%p3352 bra 	$L__BB5_2552;
	shl.b32 	%r3359, %r3357, 3;
$L__BB5_2554:
	and.b32  	%r9754, %r13434, 16383;
	add.s32 	%r3361, %r9754, %r43;
	mul.wide.u32 	%rd3175, %r3361, 4;
	add.s64 	%rd3176, %rd4, %rd3175;
	ld.global.u32 	%r9755, [%rd3176];
	add.s32 	%r13434, %r13434, 1;
	st.global.u32 	[%rd10+131072], %r13434;
	setp.lt.u32 	%p3353, %r3361, 8192;
	setp.ne.s32 	%p3354, %r9755, 0;
	or.pred  	%p3355, %p3353, %p3354;
	@%p3355 bra 	$L__BB5_2554;
	shl.b32 	%r3363, %r3361, 3;
	and.b32  	%r3364, %r3357, 536870911;
	setp.gt.u32 	%p3356, %r3364, 8191;
	@%p3356 bra 	$L__BB5_2561;
	shl.b32 	%r9758, %r3364, 2;
	mov.u32 	%r9759, shared_mem;
	add.s32 	%r9760, %r9759, %r9758;
	atom.shared.exch.b32 	%r9761, [%r9760+65536], -1;
	bra.uni 	$L__BB5_2562;
$L__BB5_2557:
	setp.gt.u32 	%p3342, %r42, 32767;
	@%p3342 bra 	$L__BB5_2559;
	ld.local.v2.u32 	{%r9734, %r9735}, [%rd2+2336];
	add.s32 	%r9736, %r9735, %r1688;
	setp.ne.s32 	%p3344, %r9736, %r9734;
	selp.u32 	%r9737, 1, 0, %p3344;
	{ // callseq 4, 0
	.param .b32 param0;
	st.param.b32 	[param0], %r9737;
	.param .b32 retval0;
	call.uni (retval0), 
	_Z9block_allb, 
	(
	param0
	);
	ld.param.b32 	%r9738, [retval0];
	} // callseq 4
	cvt.u16.u32 	%rs192, %r9738;
	setp.eq.s16 	%p3345, %rs192, 0;
	setp.lt.u32 	%p3346, %r12249, 8191;
	and.pred  	%p3347, %p3345, %p3346;
	@%p3347 bra 	$L__BB5_2560;
	bra.uni 	$L__BB5_2549;
$L__BB5_2559:
	setp.gt.u32 	%p3343, %r12249, 8190;
	@%p3343 bra 	$L__BB5_2549;
$L__BB5_2560:
	add.s32 	%r12249, %r12249, 1;
	bra.uni 	$L__BB5_22;
$L__BB5_2561:
	mul.wide.u32 	%rd3177, %r3364, 4;
	add.s64 	%rd3178, %rd4, %rd3177;
	atom.global.exch.b32 	%r9757, [%rd3178], -1;
$L__BB5_2562:
	and.b32  	%r3365, %r3361, 536870911;
	setp.gt.u32 	%p3357, %r3365, 8191;
	@%p3357 bra 	$L__BB5_2564;
	shl.b32 	%r9763, %r3365, 2;
	mov.u32 	%r9764, shared_mem;
	add.s32 	%r9765, %r9764, %r9763;
	atom.shared.exch.b32 	%r9766, [%r9765+65536], -1;
	bra.uni 	$L__BB5_2565;
$L__BB5_2564:
	mul.wide.u32 	%rd3179, %r3365, 4;
	add.s64 	%rd3180, %rd4, %rd3179;
	atom.global.exch.b32 	%r9762, [%rd3180], -1;
$L__BB5_2565:
	cvt.u32.u64 	%r13437, %rd258;
	mov.u32 	%r13436, %r3359;
$L__BB5_2566:
	and.b32  	%r9767, %r13437, 7;
	setp.ne.s32 	%p3358, %r9767, 0;
	@%p3358 bra 	$L__BB5_2575;
$L__BB5_2567:
	shr.u32 	%r3371, %r13437, 3;
	setp.gt.u32 	%p3359, %r13437, 65535;
	@%p3359 bra 	$L__BB5_2572;
	shl.b32 	%r9769, %r3371, 2;
	mov.u32 	%r9770, shared_mem;
	add.s32 	%r9771, %r9770, %r9769;
	add.s32 	%r3372, %r9771, 65536;
	atom.shared.exch.b32 	%r3373, [%r9771+65536], -1;
	setp.eq.s32 	%p3361, %r3373, -1;
	@%p3361 bra 	$L__BB5_2575;
	atom.shared.exch.b32 	%r9772, [%r3372], 0;
	mov.u32 	%r13437, %r3373;
	bra.uni 	$L__BB5_2574;
$L__BB5_2570:
	cvt.u64.u32 	%rd3190, %r13436;
	cvt.u64.u32 	%rd3191, %r13437;
	shl.b64 	%rd3192, %rd3191, 32;
	or.b64  	%rd259, %rd3192, %rd3190;
	mul.wide.u32 	%rd3193, %r13436, 8;
	and.b32  	%r9785, %r13437, 7;
	cvt.u64.u32 	%rd3194, %r9785;
	mov.b64 	%rd3195, 56;
	cvt.u32.u64 	%r9786, %rd3195;
	cvt.u32.u64 	%r9787, %rd3193;
	and.b32  	%r9788, %r9787, %r9786;
	cvt.u32.u64 	%r9789, %rd3194;
	or.b32  	%r9790, %r9788, %r9789;
	mov.b64 	%rd3196, 9130730411292422402;
	shr.u64 	%rd3197, %rd3196, %r9790;
	mov.b64 	%rd3198, 1736168554312260608;
	shr.u64 	%rd3199, %rd3198, %r9790;
	mov.b64 	%rd3200, -506390041275138048;
	shr.u64 	%rd3201, %rd3200, %r9790;
	shl.b64 	%rd3202, %rd3201, 2;
	cvt.u32.u64 	%r9791, %rd3199;
	mov.b64 	%rd3203, 2;
	cvt.u32.u64 	%r9792, %rd3203;
	and.b32  	%r9793, %r9791, %r9792;
	cvt.u32.u64 	%r9794, %rd3197;
	mov.b64 	%rd3204, 1;
	cvt.u32.u64 	%r9795, %rd3204;
	and.b32  	%r9796, %r9794, %r9795;
	or.b32  	%r9797, %r9796, %r9793;
	cvt.u32.u64 	%r9798, %rd3202;
	mov.b64 	%rd3205, 4;
	cvt.u32.u64 	%r9799, %rd3205;
	and.b32  	%r9800, %r9798, %r9799;
	or.b32  	%r9801, %r9797, %r9800;
	mov.b16 	%rs193, 1;
	shl.b16 	%rs194, %rs193, %r9801;
	and.b16  	%rs195, %rs194, 29;
	setp.eq.s16 	%p3378, %rs195, 0;
	@%p3378 bra 	$L__BB5_2586;
	add.s32 	%r3369, %r1688, 1;
	shl.b32 	%r9802, %r1688, 3;
	cvt.u64.u32 	%rd3206, %r9802;
	and.b64  	%rd3207, %rd3206, 2040;
	add.s64 	%rd3208, %rd2, %rd3207;
	st.local.u64 	[%rd3208+288], %rd259;
	mov.u32 	%r1688, %r3369;
	bra.uni 	$L__BB5_2587;
$L__BB5_2572:
	mul.wide.u32 	%rd3181, %r3371, 4;
	add.s64 	%rd260, %rd4, %rd3181;
	atom.global.exch.b32 	%r3374, [%rd260], -1;
	setp.eq.s32 	%p3360, %r3374, -1;
	@%p3360 bra 	$L__BB5_2575;
	atom.global.exch.b32 	%r9768, [%rd260], 0;
	mov.u32 	%r13437, %r3374;
$L__BB5_2574:
	and.b32  	%r9773, %r13437, 7;
	setp.eq.s32 	%p3362, %r9773, 0;
	@%p3362 bra 	$L__BB5_2567;
$L__BB5_2575:
	setp.lt.u32 	%p3363, %r13436, 65529;
	@%p3363 bra 	$L__BB5_2580;
	and.b32  	%r3377, %r13437, 4;
	setp.eq.s32 	%p3364, %r3377, 0;
	and.b32  	%r9774, %r13437, 3;
	setp.ne.s32 	%p3365, %r9774, 0;
	and.pred  	%p3366, %p3364, %p3365;
	setp.gt.u32 	%p3367, %r13437, 65535;
	or.pred  	%p3368, %p3367, %p3366;
	@%p3368 bra 	$L__BB5_2580;
	and.b32  	%r9775, %r13437, 7;
	setp.eq.s32 	%p3369, %r9775, 0;
	mov.u32 	%r13440, %r13437;
	mov.u32 	%r13441, %r13436;
	@%p3369 bra 	$L__BB5_2585;
	@%p3364 bra 	$L__BB5_2580;
	cvt.u64.u32 	%rd3182, %r13437;
	shl.b64 	%rd3183, %rd3182, 32;
	cvt.u64.u32 	%rd3184, %r13436;
	or.b64  	%rd3185, %rd3183, %rd3184;
	add.s32 	%r3378, %r1688, 1;
	shl.b32 	%r9776, %r1688, 3;
	cvt.u64.u32 	%rd3186, %r9776;
	and.b64  	%rd3187, %rd3186, 2040;
	add.s64 	%rd3188, %rd2, %rd3187;
	st.local.u64 	[%rd3188+288], %rd3185;
	mov.u32 	%r1688, %r3378;
	bra.uni 	$L__BB5_2587;
$L__BB5_2580:
	shr.u32 	%r3379, %r13436, 3;
	setp.gt.u32 	%p3371, %r13436, 65535;
	@%p3371 bra 	$L__BB5_2583;
	shl.b32 	%r9778, %r3379, 2;
	mov.u32 	%r9779, shared_mem;
	add.s32 	%r9780, %r9779, %r9778;
	add.s32 	%r3380, %r9780, 65536;
	atom.shared.exch.b32 	%r13440, [%r9780+65536], %r13437;
	setp.eq.s32 	%p3373, %r13440, -1;
	@%p3373 bra 	$L__BB5_2587;
	atom.shared.exch.b32 	%r9781, [%r3380], 0;
	mov.u32 	%r13441, %r13437;
	bra.uni 	$L__BB5_2585;
$L__BB5_2583:
	mul.wide.u32 	%rd3189, %r3379, 4;
	add.s64 	%rd261, %rd4, %rd3189;
	atom.global.exch.b32 	%r13440, [%rd261], %r13437;
	setp.eq.s32 	%p3372, %r13440, -1;
	@%p3372 bra 	$L__BB5_2587;
	atom.global.exch.b32 	%r9777, [%rd261], 0;
	mov.u32 	%r13441, %r13437;
$L__BB5_2585:
	and.b32  	%r9782, %r13440, 7;
	setp.ne.s32 	%p3374, %r9782, 0;
	and.b32  	%r9783, %r13441, 7;
	setp.eq.s32 	%p3375, %r9783, 0;
	and.pred  	%p3376, %p3374, %p3375;
	selp.b32 	%r13436, %r13441, %r13440, %p3376;
	selp.b32 	%r13437, %r13440, %r13441, %p3376;
	and.b32  	%r9784, %r13436, 7;
	setp.eq.s32 	%p3377, %r9784, 0;
	@%p3377 bra 	$L__BB5_2566;
	bra.uni 	$L__BB5_2570;
$L__BB5_2586:
	st.local.u64 	[%rd257+2344], %rd259;
	mov.u32 	%r13452, %r3352;
$L__BB5_2587:
	{ .reg .b32 tmp; mov.b64 {tmp, %r13446}, %rd258; }
	mov.u32 	%r13445, %r3363;
$L__BB5_2588:
	and.b32  	%r9803, %r13446, 7;
	setp.ne.s32 	%p3379, %r9803, 0;
	@%p3379 bra 	$L__BB5_2597;
$L__BB5_2589:
	shr.u32 	%r3395, %r13446, 3;
	setp.gt.u32 	%p3380, %r13446, 65535;
	@%p3380 bra 	$L__BB5_2594;
	shl.b32 	%r9805, %r3395, 2;
	mov.u32 	%r9806, shared_mem;
	add.s32 	%r9807, %r9806, %r9805;
	add.s32 	%r3396, %r9807, 65536;
	atom.shared.exch.b32 	%r3397, [%r9807+65536], -1;
	setp.eq.s32 	%p3382, %r3397, -1;
	@%p3382 bra 	$L__BB5_2597;
	atom.shared.exch.b32 	%r9808, [%r3396], 0;
	mov.u32 	%r13446, %r3397;
	bra.uni 	$L__BB5_2596;
$L__BB5_2592:
	cvt.u64.u32 	%rd3218, %r13445;
	cvt.u64.u32 	%rd3219, %r13446;
	shl.b64 	%rd3220, %rd3219, 32;
	or.b64  	%rd262, %rd3220, %rd3218;
	mul.wide.u32 	%rd3221, %r13445, 8;
	and.b32  	%r9821, %r13446, 7;
	cvt.u64.u32 	%rd3222, %r9821;
	mov.b64 	%rd3223, 56;
	cvt.u32.u64 	%r9822, %rd3223;
	cvt.u32.u64 	%r9823, %rd3221;
	and.b32  	%r9824, %r9823, %r9822;
	cvt.u32.u64 	%r9825, %rd3222;
	or.b32  	%r9826, %r9824, %r9825;
	mov.b64 	%rd3224, 9130730411292422402;
	shr.u64 	%rd3225, %rd3224, %r9826;
	mov.b64 	%rd3226, 1736168554312260608;
	shr.u64 	%rd3227, %rd3226, %r9826;
	mov.b64 	%rd3228, -506390041275138048;
	shr.u64 	%rd3229, %rd3228, %r9826;
	shl.b64 	%rd3230, %rd3229, 2;
	cvt.u32.u64 	%r9827, %rd3227;
	mov.b64 	%rd3231, 2;
	cvt.u32.u64 	%r9828, %rd3231;
	and.b32  	%r9829, %r9827, %r9828;
	cvt.u32.u64 	%r9830, %rd3225;
	mov.b64 	%rd3232, 1;
	cvt.u32.u64 	%r9831, %rd3232;
	and.b32  	%r9832, %r9830, %r9831;
	or.b32  	%r9833, %r9832, %r9829;
	cvt.u32.u64 	%r9834, %rd3230;
	mov.b64 	%rd3233, 4;
	cvt.u32.u64 	%r9835, %rd3233;
	and.b32  	%r9836, %r9834, %r9835;
	or.b32  	%r9837, %r9833, %r9836;
	mov.b16 	%rs196, 1;
	shl.b16 	%rs197, %rs196, %r9837;
	and.b16  	%rs198, %rs197, 29;
	setp.eq.s16 	%p3399, %rs198, 0;
	@%p3399 bra 	$L__BB5_2608;
	add.s32 	%r3392, %r1688, 1;
	shl.b32 	%r9838, %r1688, 3;
	cvt.u64.u32 	%rd3234, %r9838;
	and.b64  	%rd3235, %rd3234, 2040;
	add.s64 	%rd3236, %rd2, %rd3235;
	st.local.u64 	[%rd3236+288], %rd262;
	mov.u32 	%r1688, %r3392;
	bra.uni 	$L__BB5_2609;
$L__BB5_2594:
	mul.wide.u32 	%rd3209, %r3395, 4;
	add.s64 	%rd263, %rd4, %rd3209;
	atom.global.exch.b32 	%r3398, [%rd263], -1;
	setp.eq.s32 	%p3381, %r3398, -1;
	@%p3381 bra 	$L__BB5_2597;
	atom.global.exch.b32 	%r9804, [%rd263], 0;
	mov.u32 	%r13446, %r3398;
$L__BB5_2596:
	and.b32  	%r9809, %r13446, 7;
	setp.eq.s32 	%p3383, %r9809, 0;
	@%p3383 bra 	$L__BB5_2589;
$L__BB5_2597:
	setp.lt.u32 	%p3384, %r13445, 65529;
	@%p3384 bra 	$L__BB5_2602;
	and.b32  	%r3401, %r13446, 4;
	setp.eq.s32 	%p3385, %r3401, 0;
	and.b32  	%r9810, %r13446, 3;
	setp.ne.s32 	%p3386, %r9810, 0;
	and.pred  	%p3387, %p3385, %p3386;
	setp.gt.u32 	%p3388, %r13446, 65535;
	or.pred  	%p3389, %p3388, %p3387;
	@%p3389 bra 	$L__BB5_2602;
	and.b32  	%r9811, %r13446, 7;
	setp.eq.s32 	%p3390, %r9811, 0;
	mov.u32 	%r13449, %r13446;
	mov.u32 	%r13450, %r13445;
	@%p3390 bra 	$L__BB5_2607;
	setp.eq.s32 	%p3391, %r3401, 0;
	@%p3391 bra 	$L__BB5_2602;
	cvt.u64.u32 	%rd3210, %r13446;
	shl.b64 	%rd3211, %rd3210, 32;
	cvt.u64.u32 	%rd3212, %r13445;
	or.b64  	%rd3213, %rd3211, %rd3212;
	add.s32 	%r3402, %r1688, 1;
	shl.b32 	%r9812, %r1688, 3;
	cvt.u64.u32 	%rd3214, %r9812;
	and.b64  	%rd3215, %rd3214, 2040;
	add.s64 	%rd3216, %rd2, %rd3215;
	st.local.u64 	[%rd3216+288], %rd3213;
	mov.u32 	%r1688, %r3402;
	bra.uni 	$L__BB5_2609;
$L__BB5_2602:
	shr.u32 	%r3403, %r13445, 3;
	setp.gt.u32 	%p3392, %r13445, 65535;
	@%p3392 bra 	$L__BB5_2605;
	shl.b32 	%r9814, %r3403, 2;
	mov.u32 	%r9815, shared_mem;
	add.s32 	%r9816, %r9815, %r9814;
	add.s32 	%r3404, %r9816, 65536;
	atom.shared.exch.b32 	%r13449, [%r9816+65536], %r13446;
	setp.eq.s32 	%p3394, %r13449, -1;
	@%p3394 bra 	$L__BB5_2609;
	atom.shared.exch.b32 	%r9817, [%r3404], 0;
	mov.u32 	%r13450, %r13446;
	bra.uni 	$L__BB5_2607;
$L__BB5_2605:
	mul.wide.u32 	%rd3217, %r3403, 4;
	add.s64 	%rd264, %rd4, %rd3217;
	atom.global.exch.b32 	%r13449, [%rd264], %r13446;
	setp.eq.s32 	%p3393, %r13449, -1;
	@%p3393 bra 	$L__BB5_2609;
	atom.global.exch.b32 	%r9813, [%rd264], 0;
	mov.u32 	%r13450, %r13446;
$L__BB5_2607:
	and.b32  	%r9818, %r13449, 7;
	setp.ne.s32 	%p3395, %r9818, 0;
	and.b32  	%r9819, %r13450, 7;
	setp.eq.s32 	%p3396, %r9819, 0;
	and.pred  	%p3397, %p3395, %p3396;
	selp.b32 	%r13445, %r13450, %r13449, %p3397;
	selp.b32 	%r13446, %r13449, %r13450, %p3397;
	and.b32  	%r9820, %r13445, 7;
	setp.eq.s32 	%p3398, %r9820, 0;
	@%p3398 bra 	$L__BB5_2588;
	bra.uni 	$L__BB5_2592;
$L__BB5_2608:
	add.s32 	%r3393, %r13452, 1;
	shl.b32 	%r9839, %r13452, 3;
	cvt.u64.u32 	%rd3237, %r9839;
	and.b64  	%rd3238, %rd3237, 2040;
	add.s64 	%rd3239, %rd2, %rd3238;
	st.local.u64 	[%rd3239+2344], %rd262;
	mov.u32 	%r13452, %r3393;
$L__BB5_2609:
	cvt.u64.u32 	%rd3240, %r3363;
	shl.b64 	%rd3241, %rd3240, 32;
	cvt.u64.u32 	%rd3242, %r3359;
	or.b64  	%rd3243, %rd3241, %rd3242;
	add.s32 	%r13454, %r3353, 1;
	add.s32 	%r9840, %r3350, %r3353;
	mul.wide.u32 	%rd3244, %r9840, 8;
	add.s64 	%rd3245, %rd256, %rd3244;
	st.global.u64 	[%rd3245], %rd3243;
	setp.gt.u32 	%p3400, %r13452, %r3348;
	@%p3400 bra 	$L__BB5_2551;
	st.local.u32 	[%rd2+2340], %r13452;
$L__BB5_2611:
	bar.sync 	0;
	setp.eq.s32 	%p3401, %r1688, 0;
	@%p3401 bra 	$L__BB5_3856;
	mov.u64 	%rd4200, BOOK;
$L__BB5_2613:
	add.s32 	%r3417, %r1688, -1;
	st.local.u32 	[%rd2+280], %r3417;
	shl.b32 	%r9841, %r3417, 3;
	cvt.u64.u32 	%rd3246, %r9841;
	and.b64  	%rd3247, %rd3246, 2040;
	add.s64 	%rd265, %rd2, %rd3247;
	ld.local.u64 	%rd266, [%rd265+288];
	cvt.u32.u64 	%r3420, %rd266;
	shr.u64 	%rd267, %rd266, 32;
	shl.b64 	%rd3248, %rd266, 3;
	cvt.u32.u64 	%r9842, %rd267;
	mov.b64 	%rd3249, 7;
	cvt.u32.u64 	%r9843, %rd3249;
	and.b32  	%r9844, %r9842, %r9843;
	cvt.u32.u64 	%r9845, %rd3248;
	mov.b64 	%rd3250, 56;
	cvt.u32.u64 	%r9846, %rd3250;
	and.b32  	%r9847, %r9845, %r9846;
	or.b32  	%r9848, %r9847, %r9844;
	mov.b64 	%rd3251, 9130730411292422402;
	shr.u64 	%rd3252, %rd3251, %r9848;
	and.b64  	%rd3253, %rd3252, 1;
	mov.b64 	%rd3254, 1736168554312260608;
	shr.u64 	%rd3255, %rd3254, %r9848;
	and.b64  	%rd3256, %rd3255, 2;
	or.b64  	%rd3257, %rd3253, %rd3256;
	mov.b64 	%rd3258, -506390041275138048;
	shr.u64 	%rd3259, %rd3258, %r9848;
	shl.b64 	%rd3260, %rd3259, 2;
	and.b64  	%rd3261, %rd3260, 4;
	or.b64  	%rd3262, %rd3257, %rd3261;
	cvt.u16.u64 	%rs9, %rd3262;
	setp.eq.s64 	%p3402, %rd266, 0;
	@%p3402 bra 	$L__BB5_3855;
	and.b64  	%rd3263, %rd266, 7;
	setp.eq.s64 	%p3403, %rd3263, 1;
	setp.eq.s64 	%p3404, %rd267, 4294967288;
	and.pred  	%p3405, %p3403, %p3404;
	mov.b32 	%r3419, -8;
	@%p3405 bra 	$L__BB5_2746;
	cvt.u16.u64 	%rs200, %rd267;
	and.b16  	%rs201, %rs200, 7;
	cvt.u16.u64 	%rs202, %rd266;
	and.b16  	%rs203, %rs202, 7;
	setp.lt.u16 	%p3406, %rs201, %rs203;
	selp.b32 	%r3419, %r3420, %r9842, %p3406;
	selp.b32 	%r3420, %r9842, %r3420, %p3406;
	setp.gt.s16 	%p3407, %rs9, 3;
	@%p3407 bra 	$L__BB5_2625;
	setp.gt.s16 	%p3411, %rs9, 1;
	@%p3411 bra 	$L__BB5_3075;
	setp.eq.s16 	%p3413, %rs9, 0;
	@%p3413 bra 	$L__BB5_2618;
	bra.uni 	$L__BB5_2746;
$L__BB5_2618:
	and.b32  	%r11401, %r3420, 4;
	setp.eq.s32 	%p4427, %r11401, 0;
	and.b32  	%r11402, %r3420, 3;
	setp.ne.s32 	%p4428, %r11402, 0;
	and.pred  	%p4429, %p4427, %p4428;
	@%p4429 bra 	$L__BB5_2723;
	setp.lt.u32 	%p4430, %r3420, 65536;
	and.b32  	%r11403, %r3419, -65532;
	setp.ne.s32 	%p4431, %r11403, 4;
	or.pred  	%p4432, %p4430, %p4431;
	@%p4432 bra 	$L__BB5_2723;
	ld.local.v2.u32 	{%r11404, %r13481}, [%rd2+2336];
	sub.s32 	%r11405, %r11404, %r13481;
	add.s32 	%r11406, %r11405, 256;
	sub.s32 	%r11407, 257, %r1688;
	min.u32 	%r11408, %r11406, %r11407;
	setp.lt.u32 	%p4433, %r11408, 3;
	@%p4433 bra 	$L__BB5_3849;
	ld.local.u32 	%r11409, [%rd2+16];
	add.s32 	%r11410, %r11409, 1;
	st.local.u32 	[%rd2+16], %r11410;
	and.b32  	%r11411, %r3419, -8;
	mov.u32 	%r11412, shared_mem;
	add.s32 	%r11413, %r11412, %r11411;
	atom.shared.exch.b64 	%rd268, [%r11413], 0;
	cvt.u32.u64 	%r13465, %rd268;
	and.b32  	%r11414, %r13465, 7;
	setp.ne.s32 	%p4434, %r11414, 0;
	@%p4434 bra 	$L__BB5_2633;
$L__BB5_2622:
	shr.u32 	%r3424, %r13465, 3;
	setp.gt.u32 	%p4435, %r13465, 65535;
	@%p4435 bra 	$L__BB5_2630;
	shl.b32 	%r11416, %r3424, 2;
	add.s32 	%r11418, %r11412, %r11416;
	add.s32 	%r3425, %r11418, 65536;
	atom.shared.exch.b32 	%r3426, [%r11418+65536], -1;
	setp.eq.s32 	%p4437, %r3426, -1;
	@%p4437 bra 	$L__BB5_2633;
	atom.shared.exch.b32 	%r11419, [%r3425], 0;
	mov.u32 	%r13465, %r3426;
	bra.uni 	$L__BB5_2632;
$L__BB5_2625:
	setp.gt.s16 	%p3408, %rs9, 5;
	@%p3408 bra 	$L__BB5_3692;
	setp.eq.s16 	%p3410, %rs9, 4;
	@%p3410 bra 	$L__BB5_2627;
	bra.uni 	$L__BB5_3172;
$L__BB5_2627:
	ld.local.v2.u32 	{%r11218, %r4049}, [%rd2+2336];
	sub.s32 	%r11219, %r11218, %r4049;
	add.s32 	%r11220, %r11219, 256;
	sub.s32 	%r11221, 257, %r1688;
	min.u32 	%r11222, %r11220, %r11221;
	setp.lt.u32 	%p4322, %r11222, 2;
	@%p4322 bra 	$L__BB5_3849;
	shr.u32 	%r4023, %r3420, 3;
	setp.gt.u32 	%p4323, %r3420, 65535;
	@%p4323 bra 	$L__BB5_3124;
	shl.b32 	%r11223, %r4023, 3;
	mov.u32 	%r11224, shared_mem;
	add.s32 	%r11225, %r11224, %r11223;
	atom.shared.exch.b64 	%rd4602, [%r11225], 0;
	bra.uni 	$L__BB5_3125;
$L__BB5_2630:
	mul.wide.u32 	%rd4066, %r3424, 4;
	add.s64 	%rd269, %rd4, %rd4066;
	atom.global.exch.b32 	%r3427, [%rd269], -1;
	setp.eq.s32 	%p4436, %r3427, -1;
	@%p4436 bra 	$L__BB5_2633;
	atom.global.exch.b32 	%r11415, [%rd269], 0;
	mov.u32 	%r13465, %r3427;
$L__BB5_2632:
	and.b32  	%r11420, %r13465, 7;
	setp.eq.s32 	%p4438, %r11420, 0;
	@%p4438 bra 	$L__BB5_2622;
$L__BB5_2633:
	{ .reg .b32 tmp; mov.b64 {tmp, %r13476}, %rd268; }
	and.b32  	%r11421, %r13476, 7;
	setp.ne.s32 	%p4439, %r11421, 0;
	@%p4439 bra 	$L__BB5_2640;
$L__BB5_2634:
	shr.u32 	%r3432, %r13476, 3;
	setp.gt.u32 	%p4440, %r13476, 65535;
	@%p4440 bra 	$L__BB5_2637;
	shl.b32 	%r11423, %r3432, 2;
	add.s32 	%r11425, %r11412, %r11423;
	add.s32 	%r3433, %r11425, 65536;
	atom.shared.exch.b32 	%r3434, [%r11425+65536], -1;
	setp.eq.s32 	%p4442, %r3434, -1;
	@%p4442 bra 	$L__BB5_2640;
	atom.shared.exch.b32 	%r11426, [%r3433], 0;
	mov.u32 	%r13476, %r3434;
	bra.uni 	$L__BB5_2639;
$L__BB5_2637:
	mul.wide.u32 	%rd4067, %r3432, 4;
	add.s64 	%rd270, %rd4, %rd4067;
	atom.global.exch.b32 	%r3435, [%rd270], -1;
	setp.eq.s32 	%p4441, %r3435, -1;
	@%p4441 bra 	$L__BB5_2640;
	atom.global.exch.b32 	%r11422, [%rd270], 0;
	mov.u32 	%r13476, %r3435;
$L__BB5_2639:
	and.b32  	%r11427, %r13476, 7;
	setp.eq.s32 	%p4443, %r11427, 0;
	@%p4443 bra 	$L__BB5_2634;
$L__BB5_2640:
	and.b32  	%r11428, %r13465, 4;
	setp.eq.s32 	%p4444, %r11428, 0;
	and.b32  	%r11429, %r13465, 3;
	setp.ne.s32 	%p4445, %r11429, 0;
	and.pred  	%p4446, %p4444, %p4445;
	setp.gt.u32 	%p4447, %r13465, 65535;
	or.pred  	%p4448, %p4447, %p4446;
	mov.u32 	%r13472, %r13465;
	@%p4448 bra 	$L__BB5_2668;
	ld.global.u32 	%r13462, [%rd10+131072];
$L__BB5_2642:
	and.b32  	%r11430, %r13462, 16383;
	add.s32 	%r3440, %r11430, %r43;
	mul.wide.u32 	%rd4068, %r3440, 4;
	add.s64 	%rd4069, %rd4, %rd4068;
	ld.global.u32 	%r11431, [%rd4069];
	add.s32 	%r13462, %r13462, 1;
	st.global.u32 	[%rd10+131072], %r13462;
	setp.lt.u32 	%p4449, %r3440, 8192;
	setp.ne.s32 	%p4450, %r11431, 0;
	or.pred  	%p4451, %p4449, %p4450;
	@%p4451 bra 	$L__BB5_2642;
	shl.b32 	%r13472, %r3440, 3;
	and.b32  	%r3443, %r3440, 536870911;
	setp.gt.u32 	%p4452, %r3443, 8191;
	@%p4452 bra 	$L__BB5_2645;
	shl.b32 	%r11434, %r3443, 2;
	add.s32 	%r11436, %r11412, %r11434;
	atom.shared.exch.b32 	%r11437, [%r11436+65536], -1;
	bra.uni 	$L__BB5_2646;
$L__BB5_2645:
	mul.wide.u32 	%rd4070, %r3443, 4;
	add.s64 	%rd4071, %rd4, %rd4070;
	atom.global.exch.b32 	%r11433, [%rd4071], -1;
$L__BB5_2646:
	mov.u32 	%r13464, %r13472;
$L__BB5_2647:
	and.b32  	%r11438, %r13465, 7;
	setp.ne.s32 	%p4453, %r11438, 0;
	@%p4453 bra 	$L__BB5_2656;
$L__BB5_2648:
	shr.u32 	%r3448, %r13465, 3;
	setp.gt.u32 	%p4454, %r13465, 65535;
	@%p4454 bra 	$L__BB5_2653;
	shl.b32 	%r11440, %r3448, 2;
	add.s32 	%r11442, %r11412, %r11440;
	add.s32 	%r3449, %r11442, 65536;
	atom.shared.exch.b32 	%r3450, [%r11442+65536], -1;
	setp.eq.s32 	%p4456, %r3450, -1;
	@%p4456 bra 	$L__BB5_2656;
	atom.shared.exch.b32 	%r11443, [%r3449], 0;
	mov.u32 	%r13465, %r3450;
	bra.uni 	$L__BB5_2655;
$L__BB5_2651:
	cvt.u64.u32 	%rd4078, %r13464;
	cvt.u64.u32 	%rd4079, %r13465;
	shl.b64 	%rd4080, %rd4079, 32;
	or.b64  	%rd271, %rd4080, %rd4078;
	mul.wide.u32 	%rd4081, %r13464, 8;
	and.b32  	%r11455, %r13465, 7;
	cvt.u64.u32 	%rd4082, %r11455;
	mov.b64 	%rd4083, 56;
	cvt.u32.u64 	%r11456, %rd4083;
	cvt.u32.u64 	%r11457, %rd4081;
	and.b32  	%r11458, %r11457, %r11456;
	cvt.u32.u64 	%r11459, %rd4082;
	or.b32  	%r11460, %r11458, %r11459;
	mov.b64 	%rd4084, 9130730411292422402;
	shr.u64 	%rd4085, %rd4084, %r11460;
	mov.b64 	%rd4086, 1736168554312260608;
	shr.u64 	%rd4087, %rd4086, %r11460;
	mov.b64 	%rd4088, -506390041275138048;
	shr.u64 	%rd4089, %rd4088, %r11460;
	shl.b64 	%rd4090, %rd4089, 2;
	cvt.u32.u64 	%r11461, %rd4087;
	mov.b64 	%rd4091, 2;
	cvt.u32.u64 	%r11462, %rd4091;
	and.b32  	%r11463, %r11461, %r11462;
	cvt.u32.u64 	%r11464, %rd4085;
	mov.b64 	%rd4092, 1;
	cvt.u32.u64 	%r11465, %rd4092;
	and.b32  	%r11466, %r11464, %r11465;
	or.b32  	%r11467, %r11466, %r11463;
	cvt.u32.u64 	%r11468, %rd4090;
	mov.b64 	%rd4093, 4;
	cvt.u32.u64 	%r11469, %rd4093;
	and.b32  	%r11470, %r11468, %r11469;
	or.b32  	%r11471, %r11467, %r11470;
	mov.b16 	%rs257, 1;
	shl.b16 	%rs258, %rs257, %r11471;
	and.b16  	%rs259, %rs258, 29;
	setp.eq.s16 	%p4473, %rs259, 0;
	@%p4473 bra 	$L__BB5_2667;
	st.local.u32 	[%rd2+280], %r1688;
	st.local.u64 	[%rd265+288], %rd271;
	mov.u32 	%r3417, %r1688;
	bra.uni 	$L__BB5_2668;
$L__BB5_2653:
	mul.wide.u32 	%rd4072, %r3448, 4;
	add.s64 	%rd272, %rd4, %rd4072;
	atom.global.exch.b32 	%r3451, [%rd272], -1;
	setp.eq.s32 	%p4455, %r3451, -1;
	@%p4455 bra 	$L__BB5_2656;
	atom.global.exch.b32 	%r11439, [%rd272], 0;
	mov.u32 	%r13465, %r3451;
$L__BB5_2655:
	and.b32  	%r11444, %r13465, 7;
	setp.eq.s32 	%p4457, %r11444, 0;
	@%p4457 bra 	$L__BB5_2648;
$L__BB5_2656:
	setp.lt.u32 	%p4458, %r13464, 65529;
	@%p4458 bra 	$L__BB5_2661;
	and.b32  	%r3454, %r13465, 4;
	setp.eq.s32 	%p4459, %r3454, 0;
	and.b32  	%r11445, %r13465, 3;
	setp.ne.s32 	%p4460, %r11445, 0;
	and.pred  	%p4461, %p4459, %p4460;
	setp.gt.u32 	%p4462, %r13465, 65535;
	or.pred  	%p4463, %p4462, %p4461;
	@%p4463 bra 	$L__BB5_2661;
	and.b32  	%r11446, %r13465, 7;
	setp.eq.s32 	%p4464, %r11446, 0;
	mov.u32 	%r13468, %r13465;
	mov.u32 	%r13469, %r13464;
	@%p4464 bra 	$L__BB5_2666;
	@%p4459 bra 	$L__BB5_2661;
	cvt.u64.u32 	%rd4073, %r13465;
	shl.b64 	%rd4074, %rd4073, 32;
	cvt.u64.u32 	%rd4075, %r13464;
	or.b64  	%rd4076, %rd4074, %rd4075;
	st.local.u32 	[%rd2+280], %r1688;
	st.local.u64 	[%rd265+288], %rd4076;
	mov.u32 	%r3417, %r1688;
	bra.uni 	$L__BB5_2668;
$L__BB5_2661:
	shr.u32 	%r3455, %r13464, 3;
	setp.gt.u32 	%p4466, %r13464, 65535;
	@%p4466 bra 	$L__BB5_2664;
	shl.b32 	%r11448, %r3455, 2;
	add.s32 	%r11450, %r11412, %r11448;
	add.s32 	%r3456, %r11450, 65536;
	atom.shared.exch.b32 	%r13468, [%r11450+65536], %r13465;
	setp.eq.s32 	%p4468, %r13468, -1;
	@%p4468 bra 	$L__BB5_2668;
	atom.shared.exch.b32 	%r11451, [%r3456], 0;
	mov.u32 	%r13469, %r13465;
	bra.uni 	$L__BB5_2666;
$L__BB5_2664:
	mul.wide.u32 	%rd4077, %r3455, 4;
	add.s64 	%rd273, %rd4, %rd4077;
	atom.global.exch.b32 	%r13468, [%rd273], %r13465;
	setp.eq.s32 	%p4467, %r13468, -1;
	@%p4467 bra 	$L__BB5_2668;
	atom.global.exch.b32 	%r11447, [%rd273], 0;
	mov.u32 	%r13469, %r13465;
$L__BB5_2666:
	and.b32  	%r11452, %r13468, 7;
	setp.ne.s32 	%p4469, %r11452, 0;
	and.b32  	%r11453, %r13469, 7;
	setp.eq.s32 	%p4470, %r11453, 0;
	and.pred  	%p4471, %p4469, %p4470;
	selp.b32 	%r13464, %r13469, %r13468, %p4471;
	selp.b32 	%r13465, %r13468, %r13469, %p4471;
	and.b32  	%r11454, %r13464, 7;
	setp.eq.s32 	%p4472, %r11454, 0;
	@%p4472 bra 	$L__BB5_2647;
	bra.uni 	$L__BB5_2651;
$L__BB5_2667:
	add.s32 	%r3446, %r13481, 1;
	st.local.u32 	[%rd2+2340], %r3446;
	shl.b32 	%r11472, %r13481, 3;
	cvt.u64.u32 	%rd4094, %r11472;
	and.b64  	%rd4095, %rd4094, 2040;
	add.s64 	%rd4096, %rd2, %rd4095;
	st.local.u64 	[%rd4096+2344], %rd271;
	mov.u32 	%r13481, %r3446;
$L__BB5_2668:
	and.b32  	%r11473, %r13476, 4;
	setp.eq.s32 	%p4474, %r11473, 0;
	and.b32  	%r11474, %r13476, 3;
	setp.ne.s32 	%p4475, %r11474, 0;
	and.pred  	%p4476, %p4474, %p4475;
	setp.gt.u32 	%p4477, %r13476, 65535;
	or.pred  	%p4478, %p4477, %p4476;
	mov.u32 	%r13483, %r13476;
	@%p4478 bra 	$L__BB5_2696;
	ld.global.u32 	%r13473, [%rd10+131072];
$L__BB5_2670:
	and.b32  	%r11475, %r13473, 16383;
	add.s32 	%r3468, %r11475, %r43;
	mul.wide.u32 	%rd4097, %r3468, 4;
	add.s64 	%rd4098, %rd4, %rd4097;
	ld.global.u32 	%r11476, [%rd4098];
	add.s32 	%r13473, %r13473, 1;
	st.global.u32 	[%rd10+131072], %r13473;
	setp.lt.u32 	%p4479, %r3468, 8192;
	setp.ne.s32 	%p4480, %r11476, 0;
	or.pred  	%p4481, %p4479, %p4480;
	@%p4481 bra 	$L__BB5_2670;
	shl.b32 	%r13483, %r3468, 3;
	and.b32  	%r3471, %r3468, 536870911;
	setp.gt.u32 	%p4482, %r3471, 8191;
	@%p4482 bra 	$L__BB5_2673;
	shl.b32 	%r11479, %r3471, 2;
	mov.u32 	%r11480, shared_mem;
	add.s32 	%r11481, %r11480, %r11479;
	atom.shared.exch.b32 	%r11482, [%r11481+65536], -1;
	bra.uni 	$L__BB5_2674;
$L__BB5_2673:
	mul.wide.u32 	%rd4099, %r3471, 4;
	add.s64 	%rd4100, %rd4, %rd4099;
	atom.global.exch.b32 	%r11478, [%rd4100], -1;
$L__BB5_2674:
	mov.u32 	%r13475, %r13483;
$L__BB5_2675:
	and.b32  	%r11483, %r13476, 7;
	setp.ne.s32 	%p4483, %r11483, 0;
	@%p4483 bra 	$L__BB5_2684;
$L__BB5_2676:
	shr.u32 	%r3477, %r13476, 3;
	setp.gt.u32 	%p4484, %r13476, 65535;
	@%p4484 bra 	$L__BB5_2681;
	shl.b32 	%r11485, %r3477, 2;
	mov.u32 	%r11486, shared_mem;
	add.s32 	%r11487, %r11486, %r11485;
	add.s32 	%r3478, %r11487, 65536;
	atom.shared.exch.b32 	%r3479, [%r11487+65536], -1;
	setp.eq.s32 	%p4486, %r3479, -1;
	@%p4486 bra 	$L__BB5_2684;
	atom.shared.exch.b32 	%r11488, [%r3478], 0;
	mov.u32 	%r13476, %r3479;
	bra.uni 	$L__BB5_2683;
$L__BB5_2679:
	cvt.u64.u32 	%rd4110, %r13475;
	cvt.u64.u32 	%rd4111, %r13476;
	shl.b64 	%rd4112, %rd4111, 32;
	or.b64  	%rd274, %rd4112, %rd4110;
	mul.wide.u32 	%rd4113, %r13475, 8;
	and.b32  	%r11501, %r13476, 7;
	cvt.u64.u32 	%rd4114, %r11501;
	mov.b64 	%rd4115, 56;
	cvt.u32.u64 	%r11502, %rd4115;
	cvt.u32.u64 	%r11503, %rd4113;
	and.b32  	%r11504, %r11503, %r11502;
	cvt.u32.u64 	%r11505, %rd4114;
	or.b32  	%r11506, %r11504, %r11505;
	mov.b64 	%rd4116, 9130730411292422402;
	shr.u64 	%rd4117, %rd4116, %r11506;
	mov.b64 	%rd4118, 1736168554312260608;
	shr.u64 	%rd4119, %rd4118, %r11506;
	mov.b64 	%rd4120, -506390041275138048;
	shr.u64 	%rd4121, %rd4120, %r11506;
	shl.b64 	%rd4122, %rd4121, 2;
	cvt.u32.u64 	%r11507, %rd4119;
	mov.b64 	%rd4123, 2;
	cvt.u32.u64 	%r11508, %rd4123;
	and.b32  	%r11509, %r11507, %r11508;
	cvt.u32.u64 	%r11510, %rd4117;
	mov.b64 	%rd4124, 1;
	cvt.u32.u64 	%r11511, %rd4124;
	and.b32  	%r11512, %r11510, %r11511;
	or.b32  	%r11513, %r11512, %r11509;
	cvt.u32.u64 	%r11514, %rd4122;
	mov.b64 	%rd4125, 4;
	cvt.u32.u64 	%r11515, %rd4125;
	and.b32  	%r11516, %r11514, %r11515;
	or.b32  	%r11517, %r11513, %r11516;
	mov.b16 	%rs260, 1;
	shl.b16 	%rs261, %rs260, %r11517;
	and.b16  	%rs262, %rs261, 29;
	setp.eq.s16 	%p4503, %rs262, 0;
	@%p4503 bra 	$L__BB5_2695;
	add.s32 	%r3474, %r3417, 1;
	st.local.u32 	[%rd2+280], %r3474;
	shl.b32 	%r11518, %r3417, 3;
	cvt.u64.u32 	%rd4126, %r11518;
	and.b64  	%rd4127, %rd4126, 2040;
	add.s64 	%rd4128, %rd2, %rd4127;
	st.local.u64 	[%rd4128+288], %rd274;
	mov.u32 	%r3417, %r3474;
	bra.uni 	$L__BB5_2696;
$L__BB5_2681:
	mul.wide.u32 	%rd4101, %r3477, 4;
	add.s64 	%rd275, %rd4, %rd4101;
	atom.global.exch.b32 	%r3480, [%rd275], -1;
	setp.eq.s32 	%p4485, %r3480, -1;
	@%p4485 bra 	$L__BB5_2684;
	atom.global.exch.b32 	%r11484, [%rd275], 0;
	mov.u32 	%r13476, %r3480;
$L__BB5_2683:
	and.b32  	%r11489, %r13476, 7;
	setp.eq.s32 	%p4487, %r11489, 0;
	@%p4487 bra 	$L__BB5_2676;
$L__BB5_2684:
	setp.lt.u32 	%p4488, %r13475, 65529;
	@%p4488 bra 	$L__BB5_2689;
	and.b32  	%r3483, %r13476, 4;
	setp.eq.s32 	%p4489, %r3483, 0;
	and.b32  	%r11490, %r13476, 3;
	setp.ne.s32 	%p4490, %r11490, 0;
	and.pred  	%p4491, %p4489, %p4490;
	setp.gt.u32 	%p4492, %r13476, 65535;
	or.pred  	%p4493, %p4492, %p4491;
	@%p4493 bra 	$L__BB5_2689;
	and.b32  	%r11491, %r13476, 7;
	setp.eq.s32 	%p4494, %r11491, 0;
	mov.u32 	%r13479, %r13476;
	mov.u32 	%r13480, %r13475;
	@%p4494 bra 	$L__BB5_2694;
	setp.eq.s32 	%p4495, %r3483, 0;
	@%p4495 bra 	$L__BB5_2689;
	cvt.u64.u32 	%rd4102, %r13476;
	shl.b64 	%rd4103, %rd4102, 32;
	cvt.u64.u32 	%rd4104, %r13475;
	or.b64  	%rd4105, %rd4103, %rd4104;
	add.s32 	%r3484, %r3417, 1;
	st.local.u32 	[%rd2+280], %r3484;
	shl.b32 	%r11492, %r3417, 3;
	cvt.u64.u32 	%rd4106, %r11492;
	and.b64  	%rd4107, %rd4106, 2040;
	add.s64 	%rd4108, %rd2, %rd4107;
	st.local.u64 	[%rd4108+288], %rd4105;
	mov.u32 	%r3417, %r3484;
	bra.uni 	$L__BB5_2696;
$L__BB5_2689:
	shr.u32 	%r3485, %r13475, 3;
	setp.gt.u32 	%p4496, %r13475, 65535;
	@%p4496 bra 	$L__BB5_2692;
	shl.b32 	%r11494, %r3485, 2;
	mov.u32 	%r11495, shared_mem;
	add.s32 	%r11496, %r11495, %r11494;
	add.s32 	%r3486, %r11496, 65536;
	atom.shared.exch.b32 	%r13479, [%r11496+65536], %r13476;
	setp.eq.s32 	%p4498, %r13479, -1;
	@%p4498 bra 	$L__BB5_2696;
	atom.shared.exch.b32 	%r11497, [%r3486], 0;
	mov.u32 	%r13480, %r13476;
	bra.uni 	$L__BB5_2694;
$L__BB5_2692:
	mul.wide.u32 	%rd4109, %r3485, 4;
	add.s64 	%rd276, %rd4, %rd4109;
	atom.global.exch.b32 	%r13479, [%rd276], %r13476;
	setp.eq.s32 	%p4497, %r13479, -1;
	@%p4497 bra 	$L__BB5_2696;
	atom.global.exch.b32 	%r11493, [%rd276], 0;
	mov.u32 	%r13480, %r13476;
$L__BB5_2694:
	and.b32  	%r11498, %r13479, 7;
	setp.ne.s32 	%p4499, %r11498, 0;
	and.b32  	%r11499, %r13480, 7;
	setp.eq.s32 	%p4500, %r11499, 0;
	and.pred  	%p4501, %p4499, %p4500;
	selp.b32 	%r13475, %r13480, %r13479, %p4501;
	selp.b32 	%r13476, %r13479, %r13480, %p4501;
	and.b32  	%r11500, %r13475, 7;
	setp.eq.s32 	%p4502, %r11500, 0;
	@%p4502 bra 	$L__BB5_2675;
	bra.uni 	$L__BB5_2679;
$L__BB5_2695:
	add.s32 	%r3475, %r13481, 1;
	st.local.u32 	[%rd2+2340], %r3475;
	shl.b32 	%r11519, %r13481, 3;
	cvt.u64.u32 	%rd4129, %r11519;
	and.b64  	%rd4130, %rd4129, 2040;
	add.s64 	%rd4131, %rd2, %rd4130;
	st.local.u64 	[%rd4131+2344], %rd274;
	mov.u32 	%r13481, %r3475;
$L__BB5_2696:
	ld.global.u32 	%r13484, [%rd10];
$L__BB5_2697:
	and.b32  	%r11520, %r13484, 16383;
	add.s32 	%r3498, %r11520, %r43;
	mul.wide.u32 	%rd4132, %r3498, 8;
	add.s64 	%rd4133, %rd1, %rd4132;
	ld.global.u64 	%rd4134, [%rd4133+268435464];
	add.s32 	%r13484, %r13484, 1;
	st.global.u32 	[%rd10], %r13484;
	setp.lt.u32 	%p4504, %r3498, 8192;
	setp.ne.s64 	%p4505, %rd4134, 0;
	or.pred  	%p4506, %p4504, %p4505;
	@%p4506 bra 	$L__BB5_2697;
	shl.b32 	%r11521, %r3498, 3;
	and.b32  	%r11522, %r3419, 7;
	or.b32  	%r13489, %r11521, %r11522;
	and.b32  	%r3501, %r3498, 536870911;
	cvt.u64.u32 	%rd4136, %r13483;
	shl.b64 	%rd4137, %rd4136, 32;
	cvt.u64.u32 	%rd4138, %r13472;
	or.b64  	%rd277, %rd4137, %rd4138;
	setp.gt.u32 	%p4507, %r3501, 8191;
	@%p4507 bra 	$L__BB5_2700;
	shl.b32 	%r11523, %r3501, 3;
	mov.u32 	%r11524, shared_mem;
	add.s32 	%r11525, %r11524, %r11523;
	atom.shared.exch.b64 	%rd4142, [%r11525], %rd277;
	bra.uni 	$L__BB5_2701;
$L__BB5_2700:
	mul.wide.u32 	%rd4139, %r3501, 8;
	add.s64 	%rd4140, %rd1, %rd4139;
	atom.global.exch.b64 	%rd4141, [%rd4140+268435464], %rd277;
$L__BB5_2701:
	and.b32  	%r11526, %r3420, 7;
	setp.ne.s32 	%p4508, %r11526, 0;
	@%p4508 bra 	$L__BB5_2706;
$L__BB5_2702:
	and.b32  	%r11527, %r13489, 7;
	setp.ne.s32 	%p4509, %r11527, 0;
	@%p4509 bra 	$L__BB5_2712;
$L__BB5_2703:
	shr.u32 	%r3507, %r13489, 3;
	setp.gt.u32 	%p4510, %r13489, 65535;
	@%p4510 bra 	$L__BB5_2709;
	shl.b32 	%r11529, %r3507, 2;
	mov.u32 	%r11530, shared_mem;
	add.s32 	%r11531, %r11530, %r11529;
	add.s32 	%r3508, %r11531, 65536;
	atom.shared.exch.b32 	%r3509, [%r11531+65536], -1;
	setp.eq.s32 	%p4512, %r3509, -1;
	@%p4512 bra 	$L__BB5_2712;
	atom.shared.exch.b32 	%r11532, [%r3508], 0;
	mov.u32 	%r13489, %r3509;
	bra.uni 	$L__BB5_2711;
$L__BB5_2706:
	cvt.u64.u32 	%rd4152, %r13489;
	shl.b64 	%rd4153, %rd4152, 32;
	cvt.u64.u32 	%rd4154, %r3420;
	or.b64  	%rd278, %rd4153, %rd4154;
	mul.wide.u32 	%rd4155, %r3420, 8;
	and.b32  	%r11546, %r13489, 7;
	cvt.u64.u32 	%rd4156, %r11546;
	mov.b64 	%rd4157, 56;
	cvt.u32.u64 	%r11547, %rd4157;
	cvt.u32.u64 	%r11548, %rd4155;
	and.b32  	%r11549, %r11548, %r11547;
	cvt.u32.u64 	%r11550, %rd4156;
	or.b32  	%r11551, %r11549, %r11550;
	mov.b64 	%rd4158, 9130730411292422402;
	shr.u64 	%rd4159, %rd4158, %r11551;
	mov.b64 	%rd4160, 1736168554312260608;
	shr.u64 	%rd4161, %rd4160, %r11551;
	mov.b64 	%rd4162, -506390041275138048;
	shr.u64 	%rd4163, %rd4162, %r11551;
	shl.b64 	%rd4164, %rd4163, 2;
	cvt.u32.u64 	%r11552, %rd4161;
	mov.b64 	%rd4165, 2;
	cvt.u32.u64 	%r11553, %rd4165;
	and.b32  	%r11554, %r11552, %r11553;
	cvt.u32.u64 	%r11555, %rd4159;
	mov.b64 	%rd4166, 1;
	cvt.u32.u64 	%r11556, %rd4166;
	and.b32  	%r11557, %r11555, %r11556;
	or.b32  	%r11558, %r11557, %r11554;
	cvt.u32.u64 	%r11559, %rd4164;
	mov.b64 	%rd4167, 4;
	cvt.u32.u64 	%r11560, %rd4167;
	and.b32  	%r11561, %r11559, %r11560;
	or.b32  	%r11562, %r11558, %r11561;
	mov.b16 	%rs263, 1;
	shl.b16 	%rs264, %rs263, %r11562;
	and.b16  	%rs265, %rs264, 29;
	setp.eq.s16 	%p4529, %rs265, 0;
	@%p4529 bra 	$L__BB5_2708;
	add.s32 	%r11563, %r3417, 1;
	st.local.u32 	[%rd2+280], %r11563;
	shl.b32 	%r11564, %r3417, 3;
	cvt.u64.u32 	%rd4168, %r11564;
	and.b64  	%rd4169, %rd4168, 2040;
	add.s64 	%rd4170, %rd2, %rd4169;
	st.local.u64 	[%rd4170+288], %rd278;
	bra.uni 	$L__BB5_3855;
$L__BB5_2708:
	add.s32 	%r11565, %r13481, 1;
	st.local.u32 	[%rd2+2340], %r11565;
	shl.b32 	%r11566, %r13481, 3;
	cvt.u64.u32 	%rd4171, %r11566;
	and.b64  	%rd4172, %rd4171, 2040;
	add.s64 	%rd4173, %rd2, %rd4172;
	st.local.u64 	[%rd4173+2344], %rd278;
	bra.uni 	$L__BB5_3855;
$L__BB5_2709:
	mul.wide.u32 	%rd4143, %r3507, 4;
	add.s64 	%rd279, %rd4, %rd4143;
	atom.global.exch.b32 	%r3510, [%rd279], -1;
	setp.eq.s32 	%p4511, %r3510, -1;
	@%p4511 bra 	$L__BB5_2712;
	atom.global.exch.b32 	%r11528, [%rd279], 0;
	mov.u32 	%r13489, %r3510;
$L__BB5_2711:
	and.b32  	%r11533, %r13489, 7;
	setp.eq.s32 	%p4513, %r11533, 0;
	@%p4513 bra 	$L__BB5_2703;
$L__BB5_2712:
	setp.lt.u32 	%p4514, %r3420, 65529;
	@%p4514 bra 	$L__BB5_2717;
	and.b32  	%r3513, %r13489, 4;
	setp.eq.s32 	%p4515, %r3513, 0;
	and.b32  	%r11534, %r13489, 3;
	setp.ne.s32 	%p4516, %r11534, 0;
	and.pred  	%p4517, %p4515, %p4516;
	setp.gt.u32 	%p4518, %r13489, 65535;
	or.pred  	%p4519, %p4518, %p4517;
	@%p4519 bra 	$L__BB5_2717;
	and.b32  	%r11535, %r13489, 7;
	setp.eq.s32 	%p4520, %r11535, 0;
	mov.u32 	%r13492, %r13489;
	mov.u32 	%r13493, %r3420;
	@%p4520 bra 	$L__BB5_2722;
	setp.eq.s32 	%p4521, %r3513, 0;
	@%p4521 bra 	$L__BB5_2717;
	cvt.u64.u32 	%rd4144, %r13489;
	shl.b64 	%rd4145, %rd4144, 32;
	cvt.u64.u32 	%rd4146, %r3420;
	or.b64  	%rd4147, %rd4145, %rd4146;
	add.s32 	%r11536, %r3417, 1;
	st.local.u32 	[%rd2+280], %r11536;
	shl.b32 	%r11537, %r3417, 3;
	cvt.u64.u32 	%rd4148, %r11537;
	and.b64  	%rd4149, %rd4148, 2040;
	add.s64 	%rd4150, %rd2, %rd4149;
	st.local.u64 	[%rd4150+288], %rd4147;
	bra.uni 	$L__BB5_3855;
$L__BB5_2717:
	shr.u32 	%r3514, %r3420, 3;
	setp.gt.u32 	%p4522, %r3420, 65535;
	@%p4522 bra 	$L__BB5_2720;
	shl.b32 	%r11539, %r3514, 2;
	mov.u32 	%r11540, shared_mem;
	add.s32 	%r11541, %r11540, %r11539;
	add.s32 	%r3515, %r11541, 65536;
	atom.shared.exch.b32 	%r13492, [%r11541+65536], %r13489;
	setp.eq.s32 	%p4524, %r13492, -1;
	@%p4524 bra 	$L__BB5_3855;
	atom.shared.exch.b32 	%r11542, [%r3515], 0;
	mov.u32 	%r13493, %r13489;
	bra.uni 	$L__BB5_2722;
$L__BB5_2720:
	mul.wide.u32 	%rd4151, %r3514, 4;
	add.s64 	%rd280, %rd4, %rd4151;
	atom.global.exch.b32 	%r13492, [%rd280], %r13489;
	setp.eq.s32 	%p4523, %r13492, -1;
	@%p4523 bra 	$L__BB5_3855;
	atom.global.exch.b32 	%r11538, [%rd280], 0;
	mov.u32 	%r13493, %r13489;
$L__BB5_2722:
	and.b32  	%r11543, %r13492, 7;
	setp.ne.s32 	%p4525, %r11543, 0;
	and.b32  	%r11544, %r13493, 7;
	setp.eq.s32 	%p4526, %r11544, 0;
	and.pred  	%p4527, %p4525, %p4526;
	selp.b32 	%r3420, %r13493, %r13492, %p4527;
	selp.b32 	%r13489, %r13492, %r13493, %p4527;
	and.b32  	%r11545, %r3420, 7;
	setp.eq.s32 	%p4528, %r11545, 0;
	@%p4528 bra 	$L__BB5_2702;
	bra.uni 	$L__BB5_2706;
$L__BB5_2723:
	ld.local.v2.u32 	{%r11567, %r3522}, [%rd2+2336];
	sub.s32 	%r11568, %r11567, %r3522;
	add.s32 	%r11569, %r11568, 256;
	sub.s32 	%r11570, 257, %r1688;
	min.u32 	%r11571, %r11569, %r11570;
	setp.eq.s32 	%p4530, %r11571, 0;
	@%p4530 bra 	$L__BB5_3849;
	and.b32  	%r11572, %r3420, 7;
	setp.ne.s32 	%p4531, %r11572, 0;
	and.b32  	%r11573, %r3419, 7;
	setp.eq.s32 	%p4532, %r11573, 0;
	and.pred  	%p4533, %p4531, %p4532;
	selp.b32 	%r13496, %r3419, %r3420, %p4533;
	selp.b32 	%r13498, %r3420, %r3419, %p4533;
	and.b32  	%r11574, %r13496, 7;
	setp.ne.s32 	%p4534, %r11574, 0;
	@%p4534 bra 	$L__BB5_2729;
$L__BB5_2725:
	and.b32  	%r11575, %r13498, 7;
	setp.ne.s32 	%p4535, %r11575, 0;
	@%p4535 bra 	$L__BB5_2735;
$L__BB5_2726:
	shr.u32 	%r3530, %r13498, 3;
	setp.gt.u32 	%p4536, %r13498, 65535;
	@%p4536 bra 	$L__BB5_2732;
	shl.b32 	%r11577, %r3530, 2;
	mov.u32 	%r11578, shared_mem;
	add.s32 	%r11579, %r11578, %r11577;
	add.s32 	%r3531, %r11579, 65536;
	atom.shared.exch.b32 	%r3532, [%r11579+65536], -1;
	setp.eq.s32 	%p4538, %r3532, -1;
	@%p4538 bra 	$L__BB5_2735;
	atom.shared.exch.b32 	%r11580, [%r3531], 0;
	mov.u32 	%r13498, %r3532;
	bra.uni 	$L__BB5_2734;
$L__BB5_2729:
	cvt.u64.u32 	%rd4180, %r13498;
	shl.b64 	%rd4181, %rd4180, 32;
	cvt.u64.u32 	%rd4182, %r13496;
	or.b64  	%rd281, %rd4181, %rd4182;
	mul.wide.u32 	%rd4183, %r13496, 8;
	and.b32  	%r11592, %r13498, 7;
	cvt.u64.u32 	%rd4184, %r11592;
	mov.b64 	%rd4185, 56;
	cvt.u32.u64 	%r11593, %rd4185;
	cvt.u32.u64 	%r11594, %rd4183;
	and.b32  	%r11595, %r11594, %r11593;
	cvt.u32.u64 	%r11596, %rd4184;
	or.b32  	%r11597, %r11595, %r11596;
	mov.b64 	%rd4186, 9130730411292422402;
	shr.u64 	%rd4187, %rd4186, %r11597;
	mov.b64 	%rd4188, 1736168554312260608;
	shr.u64 	%rd4189, %rd4188, %r11597;
	mov.b64 	%rd4190, -506390041275138048;
	shr.u64 	%rd4191, %rd4190, %r11597;
	shl.b64 	%rd4192, %rd4191, 2;
	cvt.u32.u64 	%r11598, %rd4189;
	mov.b64 	%rd4193, 2;
	cvt.u32.u64 	%r11599, %rd4193;
	and.b32  	%r11600, %r11598, %r11599;
	cvt.u32.u64 	%r11601, %rd4187;
	mov.b64 	%rd4194, 1;
	cvt.u32.u64 	%r11602, %rd4194;
	and.b32  	%r11603, %r11601, %r11602;
	or.b32  	%r11604, %r11603, %r11600;
	cvt.u32.u64 	%r11605, %rd4192;
	mov.b64 	%rd4195, 4;
	cvt.u32.u64 	%r11606, %rd4195;
	and.b32  	%r11607, %r11605, %r11606;
	or.b32  	%r11608, %r11604, %r11607;
	mov.b16 	%rs266, 1;
	shl.b16 	%rs267, %rs266, %r11608;
	and.b16  	%rs268, %rs267, 29;
	setp.eq.s16 	%p4555, %rs268, 0;
	@%p4555 bra 	$L__BB5_2731;
	st.local.u32 	[%rd2+280], %r1688;
	st.local.u64 	[%rd265+288], %rd281;
	bra.uni 	$L__BB5_3855;
$L__BB5_2731:
	add.s32 	%r11609, %r3522, 1;
	st.local.u32 	[%rd2+2340], %r11609;
	shl.b32 	%r11610, %r3522, 3;
	cvt.u64.u32 	%rd4196, %r11610;
	and.b64  	%rd4197, %rd4196, 2040;
	add.s64 	%rd4198, %rd2, %rd4197;
	st.local.u64 	[%rd4198+2344], %rd281;
	bra.uni 	$L__BB5_3855;
$L__BB5_2732:
	mul.wide.u32 	%rd4174, %r3530, 4;
	add.s64 	%rd282, %rd4, %rd4174;
	atom.global.exch.b32 	%r3533, [%rd282], -1;
	setp.eq.s32 	%p4537, %r3533, -1;
	@%p4537 bra 	$L__BB5_2735;
	atom.global.exch.b32 	%r11576, [%rd282], 0;
	mov.u32 	%r13498, %r3533;
$L__BB5_2734:
	and.b32  	%r11581, %r13498, 7;
	setp.eq.s32 	%p4539, %r11581, 0;
	@%p4539 bra 	$L__BB5_2726;
$L__BB5_2735:
	setp.lt.u32 	%p4540, %r13496, 65529;
	@%p4540 bra 	$L__BB5_2740;
	and.b32  	%r3536, %r13498, 4;
	setp.eq.s32 	%p4541, %r3536, 0;
	and.b32  	%r11582, %r13498, 3;
	setp.ne.s32 	%p4542, %r11582, 0;
	and.pred  	%p4543, %p4541, %p4542;
	setp.gt.u32 	%p4544, %r13498, 65535;
	or.pred  	%p4545, %p4544, %p4543;
	@%p4545 bra 	$L__BB5_2740;
	and.b32  	%r11583, %r13498, 7;
	setp.eq.s32 	%p4546, %r11583, 0;
	mov.u32 	%r13501, %r13498;
	mov.u32 	%r13502, %r13496;
	@%p4546 bra 	$L__BB5_2745;
	setp.eq.s32 	%p4547, %r3536, 0;
	@%p4547 bra 	$L__BB5_2740;
	cvt.u64.u32 	%rd4175, %r13498;
	shl.b64 	%rd4176, %rd4175, 32;
	cvt.u64.u32 	%rd4177, %r13496;
	or.b64  	%rd4178, %rd4176, %rd4177;
	st.local.u32 	[%rd2+280], %r1688;
	st.local.u64 	[%rd265+288], %rd4178;
	bra.uni 	$L__BB5_3855;
$L__BB5_2740:
	shr.u32 	%r3537, %r13496, 3;
	setp.gt.u32 	%p4548, %r13496, 65535;
	@%p4548 bra 	$L__BB5_2743;
	shl.b32 	%r11585, %r3537, 2;
	mov.u32 	%r11586, shared_mem;
	add.s32 	%r11587, %r11586, %r11585;
	add.s32 	%r3538, %r11587, 65536;
	atom.shared.exch.b32 	%r13501, [%r11587+65536], %r13498;
	setp.eq.s32 	%p4550, %r13501, -1;
	@%p4550 bra 	$L__BB5_3855;
	atom.shared.exch.b32 	%r11588, [%r3538], 0;
	mov.u32 	%r13502, %r13498;
	bra.uni 	$L__BB5_2745;
$L__BB5_2743:
	mul.wide.u32 	%rd4179, %r3537, 4;
	add.s64 	%rd283, %rd4, %rd4179;
	atom.global.exch.b32 	%r13501, [%rd283], %r13498;
	setp.eq.s32 	%p4549, %r13501, -1;
	@%p4549 bra 	$L__BB5_3855;
	atom.global.exch.b32 	%r11584, [%rd283], 0;
	mov.u32 	%r13502, %r13498;
$L__BB5_2745:
	and.b32  	%r11589, %r13501, 7;
	setp.ne.s32 	%p4551, %r11589, 0;
	and.b32  	%r11590, %r13502, 7;
	setp.eq.s32 	%p4552, %r11590, 0;
	and.pred  	%p4553, %p4551, %p4552;
	selp.b32 	%r13496, %r13502, %r13501, %p4553;
	selp.b32 	%r13498, %r13501, %r13502, %p4553;
	and.b32  	%r11591, %r13496, 7;
	setp.eq.s32 	%p4554, %r11591, 0;
	@%p4554 bra 	$L__BB5_2725;
	bra.uni 	$L__BB5_2729;
$L__BB5_2746:
	shr.u32 	%r11611, %r3420, 3;
	mul.wide.u32 	%rd4199, %r11611, 568;
	add.s64 	%rd4201, %rd4200, %rd4199;
	add.s64 	%rd284, %rd4201, 8;
	ld.global.u8 	%rs269, [%rd4201+40];
	setp.eq.s16 	%p4556, %rs269, 0;
	and.b32  	%r3547, %r3419, 7;
	setp.ne.s32 	%p4557, %r3547, 5;
	or.pred  	%p4558, %p4556, %p4557;
	@%p4558 bra 	$L__BB5_2794;
	ld.local.v2.u32 	{%r12124, %r3575}, [%rd2+2336];
	sub.s32 	%r12125, %r12124, %r3575;
	add.s32 	%r12126, %r12125, 256;
	sub.s32 	%r12127, 257, %r1688;
	min.u32 	%r12128, %r12126, %r12127;
	setp.lt.u32 	%p4893, %r12128, 2;
	@%p4893 bra 	$L__BB5_3849;
	shr.u32 	%r3549, %r3419, 3;
	setp.gt.u32 	%p4894, %r3419, 65535;
	@%p4894 bra 	$L__BB5_2750;
	shl.b32 	%r12129, %r3549, 3;
	mov.u32 	%r12130, shared_mem;
	add.s32 	%r12131, %r12130, %r12129;
	atom.shared.exch.b64 	%rd4600, [%r12131], 0;
	bra.uni 	$L__BB5_2751;
$L__BB5_2750:
	mul.wide.u32 	%rd4501, %r3549, 8;
	add.s64 	%rd4502, %rd1, %rd4501;
	atom.global.exch.b64 	%rd4600, [%rd4502+268435464], 0;
$L__BB5_2751:
	cvt.u32.u64 	%r12132, %rd4600;
	{ .reg .b32 tmp; mov.b64 {tmp, %r3550}, %rd4600; }
	and.b32  	%r3551, %r3420, 7;
	setp.ne.s32 	%p4895, %r3551, 0;
	and.b32  	%r12133, %r12132, 7;
	setp.eq.s32 	%p4896, %r12133, 0;
	and.pred  	%p4897, %p4895, %p4896;
	selp.b32 	%r13507, %r12132, %r3420, %p4897;
	selp.b32 	%r13509, %r3420, %r12132, %p4897;
	and.b32  	%r12134, %r13507, 7;
	setp.ne.s32 	%p4898, %r12134, 0;
	@%p4898 bra 	$L__BB5_2756;
$L__BB5_2752:
	and.b32  	%r12135, %r13509, 7;
	setp.ne.s32 	%p4899, %r12135, 0;
	@%p4899 bra 	$L__BB5_2761;
$L__BB5_2753:
	shr.u32 	%r3560, %r13509, 3;
	setp.gt.u32 	%p4900, %r13509, 65535;
	@%p4900 bra 	$L__BB5_2758;
	shl.b32 	%r12137, %r3560, 2;
	mov.u32 	%r12138, shared_mem;
	add.s32 	%r12139, %r12138, %r12137;
	add.s32 	%r3561, %r12139, 65536;
	atom.shared.exch.b32 	%r3562, [%r12139+65536], -1;
	setp.eq.s32 	%p4902, %r3562, -1;
	@%p4902 bra 	$L__BB5_2761;
	atom.shared.exch.b32 	%r12140, [%r3561], 0;
	mov.u32 	%r13509, %r3562;
	bra.uni 	$L__BB5_2760;
$L__BB5_2756:
	cvt.u64.u32 	%rd4509, %r13509;
	shl.b64 	%rd4510, %rd4509, 32;
	cvt.u64.u32 	%rd4511, %r13507;
	or.b64  	%rd288, %rd4510, %rd4511;
	mul.wide.u32 	%rd4512, %r13507, 8;
	and.b32  	%r12152, %r13509, 7;
	cvt.u64.u32 	%rd4513, %r12152;
	mov.b64 	%rd4514, 56;
	cvt.u32.u64 	%r12153, %rd4514;
	cvt.u32.u64 	%r12154, %rd4512;
	and.b32  	%r12155, %r12154, %r12153;
	cvt.u32.u64 	%r12156, %rd4513;
	or.b32  	%r12157, %r12155, %r12156;
	mov.b64 	%rd4515, 9130730411292422402;
	shr.u64 	%rd4516, %rd4515, %r12157;
	mov.b64 	%rd4517, 1736168554312260608;
	shr.u64 	%rd4518, %rd4517, %r12157;
	mov.b64 	%rd4519, -506390041275138048;
	shr.u64 	%rd4520, %rd4519, %r12157;
	shl.b64 	%rd4521, %rd4520, 2;
	cvt.u32.u64 	%r12158, %rd4518;
	mov.b64 	%rd4522, 2;
	cvt.u32.u64 	%r12159, %rd4522;
	and.b32  	%r12160, %r12158, %r12159;
	cvt.u32.u64 	%r12161, %rd4516;
	mov.b64 	%rd4523, 1;
	cvt.u32.u64 	%r12162, %rd4523;
	and.b32  	%r12163, %r12161, %r12162;
	or.b32  	%r12164, %r12163, %r12160;
	cvt.u32.u64 	%r12165, %rd4521;
	mov.b64 	%rd4524, 4;
	cvt.u32.u64 	%r12166, %rd4524;
	and.b32  	%r12167, %r12165, %r12166;
	or.b32  	%r12168, %r12164, %r12167;
	mov.b16 	%rs277, 1;
	shl.b16 	%rs278, %rs277, %r12168;
	and.b16  	%rs279, %rs278, 29;
	setp.eq.s16 	%p4919, %rs279, 0;
	@%p4919 bra 	$L__BB5_2772;
	st.local.u32 	[%rd2+280], %r1688;
	st.local.u64 	[%rd265+288], %rd288;
	mov.u32 	%r3417, %r1688;
	bra.uni 	$L__BB5_2773;
$L__BB5_2758:
	mul.wide.u32 	%rd4503, %r3560, 4;
	add.s64 	%rd289, %rd4, %rd4503;
	atom.global.exch.b32 	%r3563, [%rd289], -1;
	setp.eq.s32 	%p4901, %r3563, -1;
	@%p4901 bra 	$L__BB5_2761;
	atom.global.exch.b32 	%r12136, [%rd289], 0;
	mov.u32 	%r13509, %r3563;
$L__BB5_2760:
	and.b32  	%r12141, %r13509, 7;
	setp.eq.s32 	%p4903, %r12141, 0;
	@%p4903 bra 	$L__BB5_2753;
$L__BB5_2761:
	setp.lt.u32 	%p4904, %r13507, 65529;
	@%p4904 bra 	$L__BB5_2766;
	and.b32  	%r3566, %r13509, 4;
	setp.eq.s32 	%p4905, %r3566, 0;
	and.b32  	%r12142, %r13509, 3;
	setp.ne.s32 	%p4906, %r12142, 0;
	and.pred  	%p4907, %p4905, %p4906;
	setp.gt.u32 	%p4908, %r13509, 65535;
	or.pred  	%p4909, %p4908, %p4907;
	@%p4909 bra 	$L__BB5_2766;
	and.b32  	%r12143, %r13509, 7;
	setp.eq.s32 	%p4910, %r12143, 0;
	mov.u32 	%r13512, %r13509;
	mov.u32 	%r13513, %r13507;
	@%p4910 bra 	$L__BB5_2771;
	@%p4905 bra 	$L__BB5_2766;
	cvt.u64.u32 	%rd4504, %r13509;
	shl.b64 	%rd4505, %rd4504, 32;
	cvt.u64.u32 	%rd4506, %r13507;
	or.b64  	%rd4507, %rd4505, %rd4506;
	st.local.u32 	[%rd2+280], %r1688;
	st.local.u64 	[%rd265+288], %rd4507;
	mov.u32 	%r3417, %r1688;
	bra.uni 	$L__BB5_2773;
$L__BB5_2766:
	shr.u32 	%r3567, %r13507, 3;
	setp.gt.u32 	%p4912, %r13507, 65535;
	@%p4912 bra 	$L__BB5_2769;
	shl.b32 	%r12145, %r3567, 2;
	mov.u32 	%r12146, shared_mem;
	add.s32 	%r12147, %r12146, %r12145;
	add.s32 	%r3568, %r12147, 65536;
	atom.shared.exch.b32 	%r13512, [%r12147+65536], %r13509;
	setp.eq.s32 	%p4914, %r13512, -1;
	@%p4914 bra 	$L__BB5_2773;
	atom.shared.exch.b32 	%r12148, [%r3568], 0;
	mov.u32 	%r13513, %r13509;
	bra.uni 	$L__BB5_2771;
$L__BB5_2769:
	mul.wide.u32 	%rd4508, %r3567, 4;
	add.s64 	%rd290, %rd4, %rd4508;
	atom.global.exch.b32 	%r13512, [%rd290], %r13509;
	setp.eq.s32 	%p4913, %r13512, -1;
	@%p4913 bra 	$L__BB5_2773;
	atom.global.exch.b32 	%r12144, [%rd290], 0;
	mov.u32 	%r13513, %r13509;
$L__BB5_2771:
	and.b32  	%r12149, %r13512, 7;
	setp.ne.s32 	%p4915, %r12149, 0;
	and.b32  	%r12150, %r13513, 7;
	setp.eq.s32 	%p4916, %r12150, 0;
	and.pred  	%p4917, %p4915, %p4916;
	selp.b32 	%r13507, %r13513, %r13512, %p4917;
	selp.b32 	%r13509, %r13512, %r13513, %p4917;
	and.b32  	%r12151, %r13507, 7;
	setp.eq.s32 	%p4918, %r12151, 0;
	@%p4918 bra 	$L__BB5_2752;
	bra.uni 	$L__BB5_2756;
$L__BB5_2772:
	add.s32 	%r3558, %r3575, 1;
	st.local.u32 	[%rd2+2340], %r3558;
	shl.b32 	%r12169, %r3575, 3;
	cvt.u64.u32 	%rd4525, %r12169;
	and.b64  	%rd4526, %rd4525, 2040;
	add.s64 	%rd4527, %rd2, %rd4526;
	st.local.u64 	[%rd4527+2344], %rd288;
	mov.u32 	%r3575, %r3558;
$L__BB5_2773:
	setp.ne.s32 	%p4920, %r3551, 0;
	and.b32  	%r12170, %r3550, 7;
	setp.eq.s32 	%p4921, %r12170, 0;
	and.pred  	%p4922, %p4920, %p4921;
	selp.b32 	%r13518, %r3550, %r3420, %p4922;
	selp.b32 	%r13520, %r3420, %r3550, %p4922;
	and.b32  	%r12171, %r13518, 7;
	setp.ne.s32 	%p4923, %r12171, 0;
	@%p4923 bra 	$L__BB5_2778;
$L__BB5_2774:
	and.b32  	%r12172, %r13520, 7;
	setp.ne.s32 	%p4924, %r12172, 0;
	@%p4924 bra 	$L__BB5_2783;
$L__BB5_2775:
	shr.u32 	%r3584, %r13520, 3;
	setp.gt.u32 	%p4925, %r13520, 65535;
	@%p4925 bra 	$L__BB5_2780;
	shl.b32 	%r12174, %r3584, 2;
	mov.u32 	%r12175, shared_mem;
	add.s32 	%r12176, %r12175, %r12174;
	add.s32 	%r3585, %r12176, 65536;
	atom.shared.exch.b32 	%r3586, [%r12176+65536], -1;
	setp.eq.s32 	%p4927, %r3586, -1;
	@%p4927 bra 	$L__BB5_2783;
	atom.shared.exch.b32 	%r12177, [%r3585], 0;
	mov.u32 	%r13520, %r3586;
	bra.uni 	$L__BB5_2782;
$L__BB5_2778:
	cvt.u64.u32 	%rd4537, %r13520;
	shl.b64 	%rd4538, %rd4537, 32;
	cvt.u64.u32 	%rd4539, %r13518;
	or.b64  	%rd291, %rd4538, %rd4539;
	mul.wide.u32 	%rd4540, %r13518, 8;
	and.b32  	%r12191, %r13520, 7;
	cvt.u64.u32 	%rd4541, %r12191;
	mov.b64 	%rd4542, 56;
	cvt.u32.u64 	%r12192, %rd4542;
	cvt.u32.u64 	%r12193, %rd4540;
	and.b32  	%r12194, %r12193, %r12192;
	cvt.u32.u64 	%r12195, %rd4541;
	or.b32  	%r12196, %r12194, %r12195;
	mov.b64 	%rd4543, 9130730411292422402;
	shr.u64 	%rd4544, %rd4543, %r12196;
	mov.b64 	%rd4545, 1736168554312260608;
	shr.u64 	%rd4546, %rd4545, %r12196;
	mov.b64 	%rd4547, -506390041275138048;
	shr.u64 	%rd4548, %rd4547, %r12196;
	shl.b64 	%rd4549, %rd4548, 2;
	cvt.u32.u64 	%r12197, %rd4546;
	mov.b64 	%rd4550, 2;
	cvt.u32.u64 	%r12198, %rd4550;
	and.b32  	%r12199, %r12197, %r12198;
	cvt.u32.u64 	%r12200, %rd4544;
	mov.b64 	%rd4551, 1;
	cvt.u32.u64 	%r12201, %rd4551;
	and.b32  	%r12202, %r12200, %r12201;
	or.b32  	%r12203, %r12202, %r12199;
	cvt.u32.u64 	%r12204, %rd4549;
	mov.b64 	%rd4552, 4;
	cvt.u32.u64 	%r12205, %rd4552;
	and.b32  	%r12206, %r12204, %r12205;
	or.b32  	%r12207, %r12203, %r12206;
	mov.b16 	%rs280, 1;
	shl.b16 	%rs281, %rs280, %r12207;
	and.b16  	%rs282, %rs281, 29;
	setp.eq.s16 	%p4944, %rs282, 0;
	@%p4944 bra 	$L__BB5_3851;
	add.s32 	%r12208, %r3417, 1;
	st.local.u32 	[%rd2+280], %r12208;
	shl.b32 	%r12209, %r3417, 3;
	cvt.u64.u32 	%rd4553, %r12209;
	and.b64  	%rd4554, %rd4553, 2040;
	add.s64 	%rd4555, %rd2, %rd4554;
	st.local.u64 	[%rd4555+288], %rd291;
	bra.uni 	$L__BB5_3852;
$L__BB5_2780:
	mul.wide.u32 	%rd4528, %r3584, 4;
	add.s64 	%rd292, %rd4, %rd4528;
	atom.global.exch.b32 	%r3587, [%rd292], -1;
	setp.eq.s32 	%p4926, %r3587, -1;
	@%p4926 bra 	$L__BB5_2783;
	atom.global.exch.b32 	%r12173, [%rd292], 0;
	mov.u32 	%r13520, %r3587;
$L__BB5_2782:
	and.b32  	%r12178, %r13520, 7;
	setp.eq.s32 	%p4928, %r12178, 0;
	@%p4928 bra 	$L__BB5_2775;
$L__BB5_2783:
	setp.lt.u32 	%p4929, %r13518, 65529;
	@%p4929 bra 	$L__BB5_2788;
	and.b32  	%r3590, %r13520, 4;
	setp.eq.s32 	%p4930, %r3590, 0;
	and.b32  	%r12179, %r13520, 3;
	setp.ne.s32 	%p4931, %r12179, 0;
	and.pred  	%p4932, %p4930, %p4931;
	setp.gt.u32 	%p4933, %r13520, 65535;
	or.pred  	%p4934, %p4933, %p4932;
	@%p4934 bra 	$L__BB5_2788;
	and.b32  	%r12180, %r13520, 7;
	setp.eq.s32 	%p4935, %r12180, 0;
	mov.u32 	%r13523, %r13520;
	mov.u32 	%r13524, %r13518;
	@%p4935 bra 	$L__BB5_2793;
	setp.eq.s32 	%p4936, %r3590, 0;
	@%p4936 bra 	$L__BB5_2788;
	cvt.u64.u32 	%rd4529, %r13520;
	shl.b64 	%rd4530, %rd4529, 32;
	cvt.u64.u32 	%rd4531, %r13518;
	or.b64  	%rd4532, %rd4530, %rd4531;
	add.s32 	%r12181, %r3417, 1;
	st.local.u32 	[%rd2+280], %r12181;
	shl.b32 	%r12182, %r3417, 3;
	cvt.u64.u32 	%rd4533, %r12182;
	and.b64  	%rd4534, %rd4533, 2040;
	add.s64 	%rd4535, %rd2, %rd4534;
	st.local.u64 	[%rd4535+288], %rd4532;
	bra.uni 	$L__BB5_3852;
$L__BB5_2788:
	shr.u32 	%r3591, %r13518, 3;
	setp.gt.u32 	%p4937, %r13518, 65535;
	@%p4937 bra 	$L__BB5_2791;
	shl.b32 	%r12184, %r3591, 2;
	mov.u32 	%r12185, shared_mem;
	add.s32 	%r12186, %r12185, %r12184;
	add.s32 	%r3592, %r12186, 65536;
	atom.shared.exch.b32 	%r13523, [%r12186+65536], %r13520;
	setp.eq.s32 	%p4939, %r13523, -1;
	@%p4939 bra 	$L__BB5_3852;
	atom.shared.exch.b32 	%r12187, [%r3592], 0;
	mov.u32 	%r13524, %r13520;
	bra.uni 	$L__BB5_2793;
$L__BB5_2791:
	mul.wide.u32 	%rd4536, %r3591, 4;
	add.s64 	%rd293, %rd4, %rd4536;
	atom.global.exch.b32 	%r13523, [%rd293], %r13520;
	setp.eq.s32 	%p4938, %r13523, -1;
	@%p4938 bra 	$L__BB5_3852;
	atom.global.exch.b32 	%r12183, [%rd293], 0;
	mov.u32 	%r13524, %r13520;
$L__BB5_2793:
	and.b32  	%r12188, %r13523, 7;
	setp.ne.s32 	%p4940, %r12188, 0;
	and.b32  	%r12189, %r13524, 7;
	setp.eq.s32 	%p4941, %r12189, 0;
	and.pred  	%p4942, %p4940, %p4941;
	selp.b32 	%r13518, %r13524, %r13523, %p4942;
	selp.b32 	%r13520, %r13523, %r13524, %p4942;
	and.b32  	%r12190, %r13518, 7;
	setp.eq.s32 	%p4943, %r12190, 0;
	@%p4943 bra 	$L__BB5_2774;
	bra.uni 	$L__BB5_2778;
$L__BB5_2794:
	ld.global.u32 	%r3599, [%rd284+36];
	ld.global.v2.u32 	{%r3600, %r3601}, [%rd284+40];
	ld.local.v2.u32 	{%r11612, %r11613}, [%rd2+2336];
	sub.s32 	%r11614, %r11612, %r11613;
	add.s32 	%r11615, %r11614, 256;
	sub.s32 	%r11616, 257, %r1688;
	min.u32 	%r3602, %r11615, %r11616;
	ld.local.u8 	%rs270, [%rd2+20];
	setp.eq.s16 	%p4559, %rs270, 0;
	@%p4559 bra 	$L__BB5_2805;
	and.b32  	%r3603, %r3600, 255;
	setp.eq.s32 	%p4560, %r3603, 0;
	mov.b32 	%r13564, 0;
	@%p4560 bra 	$L__BB5_2800;
	ld.global.u32 	%r13525, [%rd10];
	mov.b32 	%r13564, 0;
$L__BB5_2797:
	and.b32  	%r11619, %r13525, 16383;
	add.s32 	%r3607, %r11619, %r43;
	mul.wide.u32 	%rd4202, %r3607, 8;
	add.s64 	%rd4203, %rd1, %rd4202;
	ld.global.u64 	%rd4204, [%rd4203+268435464];
	add.s32 	%r13525, %r13525, 1;
	st.global.u32 	[%rd10], %r13525;
	setp.lt.u32 	%p4561, %r3607, 8192;
	setp.ne.s64 	%p4562, %rd4204, 0;
	or.pred  	%p4563, %p4561, %p4562;
	@%p4563 bra 	$L__BB5_2799;
	add.s32 	%r3609, %r13564, 1;
	mul.wide.u32 	%rd4206, %r13564, 4;
	add.s64 	%rd4207, %rd2, %rd4206;
	st.local.u32 	[%rd4207+24], %r3607;
	mov.u32 	%r13564, %r3609;
$L__BB5_2799:
	setp.lt.u32 	%p4564, %r13564, %r3603;
	@%p4564 bra 	$L__BB5_2797;
$L__BB5_2800:
	and.b32  	%r3612, %r3601, 255;
	setp.eq.s32 	%p4565, %r3612, 0;
	mov.b32 	%r13598, 0;
	@%p4565 bra 	$L__BB5_2995;
	ld.global.u32 	%r13529, [%rd10+131072];
	mov.b32 	%r13598, 0;
$L__BB5_2802:
	and.b32  	%r11622, %r13529, 16383;
	add.s32 	%r3616, %r11622, %r43;
	mul.wide.u32 	%rd4208, %r3616, 4;
	add.s64 	%rd4209, %rd4, %rd4208;
	ld.global.u32 	%r11623, [%rd4209];
	add.s32 	%r13529, %r13529, 1;
	st.global.u32 	[%rd10+131072], %r13529;
	setp.lt.u32 	%p4566, %r3616, 8192;
	setp.ne.s32 	%p4567, %r11623, 0;
	or.pred  	%p4568, %p4566, %p4567;
	@%p4568 bra 	$L__BB5_2804;
	add.s32 	%r3618, %r13598, 1;
	mul.wide.u32 	%rd4210, %r13598, 4;
	add.s64 	%rd4211, %rd2, %rd4210;
	st.local.u32 	[%rd4211+152], %r3616;
	mov.u32 	%r13598, %r3618;
$L__BB5_2804:
	setp.lt.u32 	%p4569, %r13598, %r3612;
	@%p4569 bra 	$L__BB5_2802;
	bra.uni 	$L__BB5_2995;
$L__BB5_2805:
	and.b32  	%r3620, %r3600, 255;
	setp.eq.s32 	%p4570, %r3620, 0;
	mov.b32 	%r13564, 0;
	@%p4570 bra 	$L__BB5_2900;
	ld.local.u32 	%r3621, [%rd2+4];
	add.s32 	%r13563, %r3621, 1;
	shl.b32 	%r11627, %r3621, 8;
	and.b32  	%r11628, %r11627, 7936;
	add.s32 	%r3623, %r11628, %r1;
	shl.b32 	%r11629, %r3621, 11;
	and.b32  	%r11630, %r11629, 63488;
	add.s32 	%r11631, %r3, %r11630;
	ld.shared.u64 	%rd4212, [%r11631];
	setp.eq.s32 	%p4571, %r3623, 0;
	setp.ne.s64 	%p4572, %rd4212, 0;
	mov.b32 	%r13532, 0;
	or.pred  	%p4573, %p4571, %p4572;
	@%p4573 bra 	$L__BB5_2808;
	st.local.u32 	[%rd2+24], %r3623;
	mov.b32 	%r13532, 1;
$L__BB5_2808:
	setp.ge.u32 	%p4574, %r13532, %r3620;
	mov.b32 	%r13564, 1;
	@%p4574 bra 	$L__BB5_2899;
	add.s32 	%r3625, %r3621, 2;
	shl.b32 	%r11634, %r13563, 8;
	and.b32  	%r11635, %r11634, 7936;
	add.s32 	%r3626, %r11635, %r1;
	shl.b32 	%r11636, %r13563, 11;
	and.b32  	%r11637, %r11636, 63488;
	add.s32 	%r11638, %r3, %r11637;
	ld.shared.u64 	%rd4214, [%r11638];
	setp.eq.s32 	%p4575, %r3626, 0;
	setp.ne.s64 	%p4576, %rd4214, 0;
	or.pred  	%p4577, %p4575, %p4576;
	mov.u32 	%r13564, %r13532;
	@%p4577 bra 	$L__BB5_2811;
	add.s32 	%r13564, %r13532, 1;
	mul.wide.u32 	%rd4216, %r13532, 4;
	add.s64 	%rd4217, %rd2, %rd4216;
	st.local.u32 	[%rd4217+24], %r3626;
$L__BB5_2811:
	setp.ge.u32 	%p4578, %r13564, %r3620;
	mov.u32 	%r13563, %r3625;
	@%p4578 bra 	$L__BB5_2899;
	add.s32 	%r13563, %r3621, 3;
	shl.b32 	%r11639, %r3625, 8;
	and.b32  	%r11640, %r11639, 7936;
	add.s32 	%r3630, %r11640, %r1;
	shl.b32 	%r11641, %r3625, 11;
	and.b32  	%r11642, %r11641, 63488;
	add.s32 	%r11643, %r3, %r11642;
	ld.shared.u64 	%rd4218, [%r11643];
	setp.eq.s32 	%p4579, %r3630, 0;
	setp.ne.s64 	%p4580, %rd4218, 0;
	or.pred  	%p4581, %p4579, %p4580;
	@%p4581 bra 	$L__BB5_2814;
	add.s32 	%r3631, %r13564, 1;
	mul.wide.u32 	%rd4220, %r13564, 4;
	add.s64 	%rd4221, %rd2, %rd4220;
	st.local.u32 	[%rd4221+24], %r3630;
	mov.u32 	%r13564, %r3631;
$L__BB5_2814:
	setp.ge.u32 	%p4582, %r13564, %r3620;
	@%p4582 bra 	$L__BB5_2899;
	add.s32 	%r3633, %r3621, 4;
	shl.b32 	%r11644, %r13563, 8;
	and.b32  	%r11645, %r11644, 7936;
	add.s32 	%r3634, %r11645, %r1;
	shl.b32 	%r11646, %r13563, 11;
	and.b32  	%r11647, %r11646, 63488;
	add.s32 	%r11648, %r3, %r11647;
	ld.shared.u64 	%rd4222, [%r11648];
	setp.eq.s32 	%p4583, %r3634, 0;
	setp.ne.s64 	%p4584, %rd4222, 0;
	or.pred  	%p4585, %p4583, %p4584;
	@%p4585 bra 	$L__BB5_2817;
	add.s32 	%r3635, %r13564, 1;
	mul.wide.u32 	%rd4224, %r13564, 4;
	add.s64 	%rd4225, %rd2, %rd4224;
	st.local.u32 	[%rd4225+24], %r3634;
	mov.u32 	%r13564, %r3635;
$L__BB5_2817:
	setp.ge.u32 	%p4586, %r13564, %r3620;
	mov.u32 	%r13563, %r3633;
	@%p4586 bra 	$L__BB5_2899;
	add.s32 	%r13563, %r3621, 5;
	shl.b32 	%r11649, %r3633, 8;
	and.b32  	%r11650, %r11649, 7936;
	add.s32 	%r3638, %r11650, %r1;
	shl.b32 	%r11651, %r3633, 11;
	and.b32  	%r11652, %r11651, 63488;
	add.s32 	%r11653, %r3, %r11652;
	ld.shared.u64 	%rd4226, [%r11653];
	setp.eq.s32 	%p4587, %r3638, 0;
	setp.ne.s64 	%p4588, %rd4226, 0;
	or.pred  	%p4589, %p4587, %p4588;
	@%p4589 bra 	$L__BB5_2820;
	add.s32 	%r3639, %r13564, 1;
	mul.wide.u32 	%rd4228, %r13564, 4;
	add.s64 	%rd4229, %rd2, %rd4228;
	st.local.u32 	[%rd4229+24], %r3638;
	mov.u32 	%r13564, %r3639;
$L__BB5_2820:
	setp.ge.u32 	%p4590, %r13564, %r3620;
	@%p4590 bra 	$L__BB5_2899;
	add.s32 	%r3641, %r3621, 6;
	shl.b32 	%r11654, %r13563, 8;
	and.b32  	%r11655, %r11654, 7936;
	add.s32 	%r3642, %r11655, %r1;
	shl.b32 	%r11656, %r13563, 11;
	and.b32  	%r11657, %r11656, 63488;
	add.s32 	%r11658, %r3, %r11657;
	ld.shared.u64 	%rd4230, [%r11658];
	setp.eq.s32 	%p4591, %r3642, 0;
	setp.ne.s64 	%p4592, %rd4230, 0;
	or.pred  	%p4593, %p4591, %p4592;
	@%p4593 bra 	$L__BB5_2823;
	add.s32 	%r3643, %r13564, 1;
	mul.wide.u32 	%rd4232, %r13564, 4;
	add.s64 	%rd4233, %rd2, %rd4232;
	st.local.u32 	[%rd4233+24], %r3642;
	mov.u32 	%r13564, %r3643;
$L__BB5_2823:
	setp.ge.u32 	%p4594, %r13564, %r3620;
	mov.u32 	%r13563, %r3641;
	@%p4594 bra 	$L__BB5_2899;
	add.s32 	%r13563, %r3621, 7;
	shl.b32 	%r11659, %r3641, 8;
	and.b32  	%r11660, %r11659, 7936;
	add.s32 	%r3646, %r11660, %r1;
	shl.b32 	%r11661, %r3641, 11;
	and.b32  	%r11662, %r11661, 63488;
	add.s32 	%r11663, %r3, %r11662;
	ld.shared.u64 	%rd4234, [%r11663];
	setp.eq.s32 	%p4595, %r3646, 0;
	setp.ne.s64 	%p4596, %rd4234, 0;
	or.pred  	%p4597, %p4595, %p4596;
	@%p4597 bra 	$L__BB5_2826;
	add.s32 	%r3647, %r13564, 1;
	mul.wide.u32 	%rd4236, %r13564, 4;
	add.s64 	%rd4237, %rd2, %rd4236;
	st.local.u32 	[%rd4237+24], %r3646;
	mov.u32 	%r13564, %r3647;
$L__BB5_2826:
	setp.ge.u32 	%p4598, %r13564, %r3620;
	@%p4598 bra 	$L__BB5_2899;
	add.s32 	%r3649, %r3621, 8;
	shl.b32 	%r11664, %r13563, 8;
	and.b32  	%r11665, %r11664, 7936;
	add.s32 	%r3650, %r11665, %r1;
	shl.b32 	%r11666, %r13563, 11;
	and.b32  	%r11667, %r11666, 63488;
	add.s32 	%r11668, %r3, %r11667;
	ld.shared.u64 	%rd4238, [%r11668];
	setp.eq.s32 	%p4599, %r3650, 0;
	setp.ne.s64 	%p4600, %rd4238, 0;
	or.pred  	%p4601, %p4599, %p4600;
	@%p4601 bra 	$L__BB5_2829;
	add.s32 	%r3651, %r13564, 1;
	mul.wide.u32 	%rd4240, %r13564, 4;
	add.s64 	%rd4241, %rd2, %rd4240;
	st.local.u32 	[%rd4241+24], %r3650;
	mov.u32 	%r13564, %r3651;
$L__BB5_2829:
	setp.ge.u32 	%p4602, %r13564, %r3620;
	mov.u32 	%r13563, %r3649;
	@%p4602 bra 	$L__BB5_2899;
	add.s32 	%r13563, %r3621, 9;
	shl.b32 	%r11669, %r3649, 8;
	and.b32  	%r11670, %r11669, 7936;
	add.s32 	%r3654, %r11670, %r1;
	shl.b32 	%r11671, %r3649, 11;
	and.b32  	%r11672, %r11671, 63488;
	add.s32 	%r11673, %r3, %r11672;
	ld.shared.u64 	%rd4242, [%r11673];
	setp.eq.s32 	%p4603, %r3654, 0;
	setp.ne.s64 	%p4604, %rd4242, 0;
	or.pred  	%p4605, %p4603, %p4604;
	@%p4605 bra 	$L__BB5_2832;
	add.s32 	%r3655, %r13564, 1;
	mul.wide.u32 	%rd4244, %r13564, 4;
	add.s64 	%rd4245, %rd2, %rd4244;
	st.local.u32 	[%rd4245+24], %r3654;
	mov.u32 	%r13564, %r3655;
$L__BB5_2832:
	setp.ge.u32 	%p4606, %r13564, %r3620;
	@%p4606 bra 	$L__BB5_2899;
	add.s32 	%r3657, %r3621, 10;
	shl.b32 	%r11674, %r13563, 8;
	and.b32  	%r11675, %r11674, 7936;
	add.s32 	%r3658, %r11675, %r1;
	shl.b32 	%r11676, %r13563, 11;
	and.b32  	%r11677, %r11676, 63488;
	add.s32 	%r11678, %r3, %r11677;
	ld.shared.u64 	%rd4246, [%r11678];
	setp.eq.s32 	%p4607, %r3658, 0;
	setp.ne.s64 	%p4608, %rd4246, 0;
	or.pred  	%p4609, %p4607, %p4608;
	@%p4609 bra 	$L__BB5_2835;
	add.s32 	%r3659, %r13564, 1;
	mul.wide.u32 	%rd4248, %r13564, 4;
	add.s64 	%rd4249, %rd2, %rd4248;
	st.local.u32 	[%rd4249+24], %r3658;
	mov.u32 	%r13564, %r3659;
$L__BB5_2835:
	setp.ge.u32 	%p4610, %r13564, %r3620;
	mov.u32 	%r13563, %r3657;
	@%p4610 bra 	$L__BB5_2899;
	add.s32 	%r13563, %r3621, 11;
	shl.b32 	%r11679, %r3657, 8;
	and.b32  	%r11680, %r11679, 7936;
	add.s32 	%r3662, %r11680, %r1;
	shl.b32 	%r11681, %r3657, 11;
	and.b32  	%r11682, %r11681, 63488;
	add.s32 	%r11683, %r3, %r11682;
	ld.shared.u64 	%rd4250, [%r11683];
	setp.eq.s32 	%p4611, %r3662, 0;
	setp.ne.s64 	%p4612, %rd4250, 0;
	or.pred  	%p4613, %p4611, %p4612;
	@%p4613 bra 	$L__BB5_2838;
	add.s32 	%r3663, %r13564, 1;
	mul.wide.u32 	%rd4252, %r13564, 4;
	add.s64 	%rd4253, %rd2, %rd4252;
	st.local.u32 	[%rd4253+24], %r3662;
	mov.u32 	%r13564, %r3663;
$L__BB5_2838:
	setp.ge.u32 	%p4614, %r13564, %r3620;
	@%p4614 bra 	$L__BB5_2899;
	add.s32 	%r3665, %r3621, 12;
	shl.b32 	%r11684, %r13563, 8;
	and.b32  	%r11685, %r11684, 7936;
	add.s32 	%r3666, %r11685, %r1;
	shl.b32 	%r11686, %r13563, 11;
	and.b32  	%r11687, %r11686, 63488;
	add.s32 	%r11688, %r3, %r11687;
	ld.shared.u64 	%rd4254, [%r11688];
	setp.eq.s32 	%p4615, %r3666, 0;
	setp.ne.s64 	%p4616, %rd4254, 0;
	or.pred  	%p4617, %p4615, %p4616;
	@%p4617 bra 	$L__BB5_2841;
	add.s32 	%r3667, %r13564, 1;
	mul.wide.u32 	%rd4256, %r13564, 4;
	add.s64 	%rd4257, %rd2, %rd4256;
	st.local.u32 	[%rd4257+24], %r3666;
	mov.u32 	%r13564, %r3667;
$L__BB5_2841:
	setp.ge.u32 	%p4618, %r13564, %r3620;
	mov.u32 	%r13563, %r3665;
	@%p4618 bra 	$L__BB5_2899;
	add.s32 	%r13563, %r3621, 13;
	shl.b32 	%r11689, %r3665, 8;
	and.b32  	%r11690, %r11689, 7936;
	add.s32 	%r3670, %r11690, %r1;
	shl.b32 	%r11691, %r3665, 11;
	and.b32  	%r11692, %r11691, 63488;
	add.s32 	%r11693, %r3, %r11692;
	ld.shared.u64 	%rd4258, [%r11693];
	setp.eq.s32 	%p4619, %r3670, 0;
	setp.ne.s64 	%p4620, %rd4258, 0;
	or.pred  	%p4621, %p4619, %p4620;
	@%p4621 bra 	$L__BB5_2844;
	add.s32 	%r3671, %r13564, 1;
	mul.wide.u32 	%rd4260, %r13564, 4;
	add.s64 	%rd4261, %rd2, %rd4260;
	st.local.u32 	[%rd4261+24], %r3670;
	mov.u32 	%r13564, %r3671;
$L__BB5_2844:
	setp.ge.u32 	%p4622, %r13564, %r3620;
	@%p4622 bra 	$L__BB5_2899;
	add.s32 	%r3673, %r3621, 14;
	shl.b32 	%r11694, %r13563, 8;
	and.b32  	%r11695, %r11694, 7936;
	add.s32 	%r3674, %r11695, %r1;
	shl.b32 	%r11696, %r13563, 11;
	and.b32  	%r11697, %r11696, 63488;
	add.s32 	%r11698, %r3, %r11697;
	ld.shared.u64 	%rd4262, [%r11698];
	setp.eq.s32 	%p4623, %r3674, 0;
	setp.ne.s64 	%p4624, %rd4262, 0;
	or.pred  	%p4625, %p4623, %p4624;
	@%p4625 bra 	$L__BB5_2847;
	add.s32 	%r3675, %r13564, 1;
	mul.wide.u32 	%rd4264, %r13564, 4;
	add.s64 	%rd4265, %rd2, %rd4264;
	st.local.u32 	[%rd4265+24], %r3674;
	mov.u32 	%r13564, %r3675;
$L__BB5_2847:
	setp.ge.u32 	%p4626, %r13564, %r3620;
	mov.u32 	%r13563, %r3673;
	@%p4626 bra 	$L__BB5_2899;
	add.s32 	%r13563, %r3621, 15;
	shl.b32 	%r11699, %r3673, 8;
	and.b32  	%r11700, %r11699, 7936;
	add.s32 	%r3678, %r11700, %r1;
	shl.b32 	%r11701, %r3673, 11;
	and.b32  	%r11702, %r11701, 63488;
	add.s32 	%r11703, %r3, %r11702;
	ld.shared.u64 	%rd4266, [%r11703];
	setp.eq.s32 	%p4627, %r3678, 0;
	setp.ne.s64 	%p4628, %rd4266, 0;
	or.pred  	%p4629, %p4627, %p4628;
	@%p4629 bra 	$L__BB5_2850;
	add.s32 	%r3679, %r13564, 1;
	mul.wide.u32 	%rd4268, %r13564, 4;
	add.s64 	%rd4269, %rd2, %rd4268;
	st.local.u32 	[%rd4269+24], %r3678;
	mov.u32 	%r13564, %r3679;
$L__BB5_2850:
	setp.ge.u32 	%p4630, %r13564, %r3620;
	@%p4630 bra 	$L__BB5_2899;
	add.s32 	%r3681, %r3621, 16;
	shl.b32 	%r11704, %r13563, 8;
	and.b32  	%r11705, %r11704, 7936;
	add.s32 	%r3682, %r11705, %r1;
	shl.b32 	%r11706, %r13563, 11;
	and.b32  	%r11707, %r11706, 63488;
	add.s32 	%r11708, %r3, %r11707;
	ld.shared.u64 	%rd4270, [%r11708];
	setp.eq.s32 	%p4631, %r3682, 0;
	setp.ne.s64 	%p4632, %rd4270, 0;
	or.pred  	%p4633, %p4631, %p4632;
	@%p4633 bra 	$L__BB5_2853;
	add.s32 	%r3683, %r13564, 1;
	mul.wide.u32 	%rd4272, %r13564, 4;
	add.s64 	%rd4273, %rd2, %rd4272;
	st.local.u32 	[%rd4273+24], %r3682;
	mov.u32 	%r13564, %r3683;
$L__BB5_2853:
	setp.ge.u32 	%p4634, %r13564, %r3620;
	mov.u32 	%r13563, %r3681;
	@%p4634 bra 	$L__BB5_2899;
	add.s32 	%r13563, %r3621, 17;
	shl.b32 	%r11709, %r3681, 8;
	and.b32  	%r11710, %r11709, 7936;
	add.s32 	%r3686, %r11710, %r1;
	shl.b32 	%r11711, %r3681, 11;
	and.b32  	%r11712, %r11711, 63488;
	add.s32 	%r11713, %r3, %r11712;
	ld.shared.u64 	%rd4274, [%r11713];
	setp.eq.s32 	%p4635, %r3686, 0;
	setp.ne.s64 	%p4636, %rd4274, 0;
	or.pred  	%p4637, %p4635, %p4636;
	@%p4637 bra 	$L__BB5_2856;
	add.s32 	%r3687, %r13564, 1;
	mul.wide.u32 	%rd4276, %r13564, 4;
	add.s64 	%rd4277, %rd2, %rd4276;
	st.local.u32 	[%rd4277+24], %r3686;
	mov.u32 	%r13564, %r3687;
$L__BB5_2856:
	setp.ge.u32 	%p4638, %r13564, %r3620;
	@%p4638 bra 	$L__BB5_2899;
	add.s32 	%r3689, %r3621, 18;
	shl.b32 	%r11714, %r13563, 8;
	and.b32  	%r11715, %r11714, 7936;
	add.s32 	%r3690, %r11715, %r1;
	shl.b32 	%r11716, %r13563, 11;
	and.b32  	%r11717, %r11716, 63488;
	add.s32 	%r11718, %r3, %r11717;
	ld.shared.u64 	%rd4278, [%r11718];
	setp.eq.s32 	%p4639, %r3690, 0;
	setp.ne.s64 	%p4640, %rd4278, 0;
	or.pred  	%p4641, %p4639, %p4640;
	@%p4641 bra 	$L__BB5_2859;
	add.s32 	%r3691, %r13564, 1;
	mul.wide.u32 	%rd4280, %r13564, 4;
	add.s64 	%rd4281, %rd2, %rd4280;
	st.local.u32 	[%rd4281+24], %r3690;
	mov.u32 	%r13564, %r3691;
$L__BB5_2859:
	setp.ge.u32 	%p4642, %r13564, %r3620;
	mov.u32 	%r13563, %r3689;
	@%p4642 bra 	$L__BB5_2899;
	add.s32 	%r13563, %r3621, 19;
	shl.b32 	%r11719, %r3689, 8;
	and.b32  	%r11720, %r11719, 7936;
	add.s32 	%r3694, %r11720, %r1;
	shl.b32 	%r11721, %r3689, 11;
	and.b32  	%r11722, %r11721, 63488;
	add.s32 	%r11723, %r3, %r11722;
	ld.shared.u64 	%rd4282, [%r11723];
	setp.eq.s32 	%p4643, %r3694, 0;
	setp.ne.s64 	%p4644, %rd4282, 0;
	or.pred  	%p4645, %p4643, %p4644;
	@%p4645 bra 	$L__BB5_2862;
	add.s32 	%r3695, %r13564, 1;
	mul.wide.u32 	%rd4284, %r13564, 4;
	add.s64 	%rd4285, %rd2, %rd4284;
	st.local.u32 	[%rd4285+24], %r3694;
	mov.u32 	%r13564, %r3695;
$L__BB5_2862:
	setp.ge.u32 	%p4646, %r13564, %r3620;
	@%p4646 bra 	$L__BB5_2899;
	add.s32 	%r3697, %r3621, 20;
	shl.b32 	%r11724, %r13563, 8;
	and.b32  	%r11725, %r11724, 7936;
	add.s32 	%r3698, %r11725, %r1;
	shl.b32 	%r11726, %r13563, 11;
	and.b32  	%r11727, %r11726, 63488;
	add.s32 	%r11728, %r3, %r11727;
	ld.shared.u64 	%rd4286, [%r11728];
	setp.eq.s32 	%p4647, %r3698, 0;
	setp.ne.s64 	%p4648, %rd4286, 0;
	or.pred  	%p4649, %p4647, %p4648;
	@%p4649 bra 	$L__BB5_2865;
	add.s32 	%r3699, %r13564, 1;
	mul.wide.u32 	%rd4288, %r13564, 4;
	add.s64 	%rd4289, %rd2, %rd4288;
	st.local.u32 	[%rd4289+24], %r3698;
	mov.u32 	%r13564, %r3699;
$L__BB5_2865:
	setp.ge.u32 	%p4650, %r13564, %r3620;
	mov.u32 	%r13563, %r3697;
	@%p4650 bra 	$L__BB5_2899;
	add.s32 	%r13563, %r3621, 21;
	shl.b32 	%r11729, %r3697, 8;
	and.b32  	%r11730, %r11729, 7936;
	add.s32 	%r3702, %r11730, %r1;
	shl.b32 	%r11731, %r3697, 11;
	and.b32  	%r11732, %r11731, 63488;
	add.s32 	%r11733, %r3, %r11732;
	ld.shared.u64 	%rd4290, [%r11733];
	setp.eq.s32 	%p4651, %r3702, 0;
	setp.ne.s64 	%p4652, %rd4290, 0;
	or.pred  	%p4653, %p4651, %p4652;
	@%p4653 bra 	$L__BB5_2868;
	add.s32 	%r3703, %r13564, 1;
	mul.wide.u32 	%rd4292, %r13564, 4;
	add.s64 	%rd4293, %rd2, %rd4292;
	st.local.u32 	[%rd4293+24], %r3702;
	mov.u32 	%r13564, %r3703;
$L__BB5_2868:
	setp.ge.u32 	%p4654, %r13564, %r3620;
	@%p4654 bra 	$L__BB5_2899;
	add.s32 	%r3705, %r3621, 22;
	shl.b32 	%r11734, %r13563, 8;
	and.b32  	%r11735, %r11734, 7936;
	add.s32 	%r3706, %r11735, %r1;
	shl.b32 	%r11736, %r13563, 11;
	and.b32  	%r11737, %r11736, 63488;
	add.s32 	%r11738, %r3, %r11737;
	ld.shared.u64 	%rd4294, [%r11738];
	setp.eq.s32 	%p4655, %r3706, 0;
	setp.ne.s64 	%p4656, %rd4294, 0;
	or.pred  	%p4657, %p4655, %p4656;
	@%p4657 bra 	$L__BB5_2871;
	add.s32 	%r3707, %r13564, 1;
	mul.wide.u32 	%rd4296, %r13564, 4;
	add.s64 	%rd4297, %rd2, %rd4296;
	st.local.u32 	[%rd4297+24], %r3706;
	mov.u32 	%r13564, %r3707;
$L__BB5_2871:
	setp.ge.u32 	%p4658, %r13564, %r3620;
	mov.u32 	%r13563, %r3705;
	@%p4658 bra 	$L__BB5_2899;
	add.s32 	%r13563, %r3621, 23;
	shl.b32 	%r11739, %r3705, 8;
	and.b32  	%r11740, %r11739, 7936;
	add.s32 	%r3710, %r11740, %r1;
	shl.b32 	%r11741, %r3705, 11;
	and.b32  	%r11742, %r11741, 63488;
	add.s32 	%r11743, %r3, %r11742;
	ld.shared.u64 	%rd4298, [%r11743];
	setp.eq.s32 	%p4659, %r3710, 0;
	setp.ne.s64 	%p4660, %rd4298, 0;
	or.pred  	%p4661, %p4659, %p4660;
	@%p4661 bra 	$L__BB5_2874;
	add.s32 	%r3711, %r13564, 1;
	mul.wide.u32 	%rd4300, %r13564, 4;
	add.s64 	%rd4301, %rd2, %rd4300;
	st.local.u32 	[%rd4301+24], %r3710;
	mov.u32 	%r13564, %r3711;
$L__BB5_2874:
	setp.ge.u32 	%p4662, %r13564, %r3620;
	@%p4662 bra 	$L__BB5_2899;
	add.s32 	%r3713, %r3621, 24;
	shl.b32 	%r11744, %r13563, 8;
	and.b32  	%r11745, %r11744, 7936;
	add.s32 	%r3714, %r11745, %r1;
	shl.b32 	%r11746, %r13563, 11;
	and.b32  	%r11747, %r11746, 63488;
	add.s32 	%r11748, %r3, %r11747;
	ld.shared.u64 	%rd4302, [%r11748];
	setp.eq.s32 	%p4663, %r3714, 0;
	setp.ne.s64 	%p4664, %rd4302, 0;
	or.pred  	%p4665, %p4663, %p4664;
	@%p4665 bra 	$L__BB5_2877;
	add.s32 	%r3715, %r13564, 1;
	mul.wide.u32 	%rd4304, %r13564, 4;
	add.s64 	%rd4305, %rd2, %rd4304;
	st.local.u32 	[%rd4305+24], %r3714;
	mov.u32 	%r13564, %r3715;
$L__BB5_2877:
	setp.ge.u32 	%p4666, %r13564, %r3620;
	mov.u32 	%r13563, %r3713;
	@%p4666 bra 	$L__BB5_2899;
	add.s32 	%r13563, %r3621, 25;
	shl.b32 	%r11749, %r3713, 8;
	and.b32  	%r11750, %r11749, 7936;
	add.s32 	%r3718, %r11750, %r1;
	shl.b32 	%r11751, %r3713, 11;
	and.b32  	%r11752, %r11751, 63488;
	add.s32 	%r11753, %r3, %r11752;
	ld.shared.u64 	%rd4306, [%r11753];
	setp.eq.s32 	%p4667, %r3718, 0;
	setp.ne.s64 	%p4668, %rd4306, 0;
	or.pred  	%p4669, %p4667, %p4668;
	@%p4669 bra 	$L__BB5_2880;
	add.s32 	%r3719, %r13564, 1;
	mul.wide.u32 	%rd4308, %r13564, 4;
	add.s64 	%rd4309, %rd2, %rd4308;
	st.local.u32 	[%rd4309+24], %r3718;
	mov.u32 	%r13564, %r3719;
$L__BB5_2880:
	setp.ge.u32 	%p4670, %r13564, %r3620;
	@%p4670 bra 	$L__BB5_2899;
	add.s32 	%r3721, %r3621, 26;
	shl.b32 	%r11754, %r13563, 8;
	and.b32  	%r11755, %r11754, 7936;
	add.s32 	%r3722, %r11755, %r1;
	shl.b32 	%r11756, %r13563, 11;
	and.b32  	%r11757, %r11756, 63488;
	add.s32 	%r11758, %r3, %r11757;
	ld.shared.u64 	%rd4310, [%r11758];
	setp.eq.s32 	%p4671, %r3722, 0;
	setp.ne.s64 	%p4672, %rd4310, 0;
	or.pred  	%p4673, %p4671, %p4672;
	@%p4673 bra 	$L__BB5_2883;
	add.s32 	%r3723, %r13564, 1;
	mul.wide.u32 	%rd4312, %r13564, 4;
	add.s64 	%rd4313, %rd2, %rd4312;
	st.local.u32 	[%rd4313+24], %r3722;
	mov.u32 	%r13564, %r3723;
$L__BB5_2883:
	setp.ge.u32 	%p4674, %r13564, %r3620;
	mov.u32 	%r13563, %r3721;
	@%p4674 bra 	$L__BB5_2899;
	add.s32 	%r13563, %r3621, 27;
	shl.b32 	%r11759, %r3721, 8;
	and.b32  	%r11760, %r11759, 7936;
	add.s32 	%r3726, %r11760, %r1;
	shl.b32 	%r11761, %r3721, 11;
	and.b32  	%r11762, %r11761, 63488;
	add.s32 	%r11763, %r3, %r11762;
	ld.shared.u64 	%rd4314, [%r11763];
	setp.eq.s32 	%p4675, %r3726, 0;
	setp.ne.s64 	%p4676, %rd4314, 0;
	or.pred  	%p4677, %p4675, %p4676;
	@%p4677 bra 	$L__BB5_2886;
	add.s32 	%r3727, %r13564, 1;
	mul.wide.u32 	%rd4316, %r13564, 4;
	add.s64 	%rd4317, %rd2, %rd4316;
	st.local.u32 	[%rd4317+24], %r3726;
	mov.u32 	%r13564, %r3727;
$L__BB5_2886:
	setp.ge.u32 	%p4678, %r13564, %r3620;
	@%p4678 bra 	$L__BB5_2899;
	add.s32 	%r3729, %r3621, 28;
	shl.b32 	%r11764, %r13563, 8;
	and.b32  	%r11765, %r11764, 7936;
	add.s32 	%r3730, %r11765, %r1;
	shl.b32 	%r11766, %r13563, 11;
	and.b32  	%r11767, %r11766, 63488;
	add.s32 	%r11768, %r3, %r11767;
	ld.shared.u64 	%rd4318, [%r11768];
	setp.eq.s32 	%p4679, %r3730, 0;
	setp.ne.s64 	%p4680, %rd4318, 0;
	or.pred  	%p4681, %p4679, %p4680;
	@%p4681 bra 	$L__BB5_2889;
	add.s32 	%r3731, %r13564, 1;
	mul.wide.u32 	%rd4320, %r13564, 4;
	add.s64 	%rd4321, %rd2, %rd4320;
	st.local.u32 	[%rd4321+24], %r3730;
	mov.u32 	%r13564, %r3731;
$L__BB5_2889:
	setp.ge.u32 	%p4682, %r13564, %r3620;
	mov.u32 	%r13563, %r3729;
	@%p4682 bra 	$L__BB5_2899;
	add.s32 	%r13563, %r3621, 29;
	shl.b32 	%r11769, %r3729, 8;
	and.b32  	%r11770, %r11769, 7936;
	add.s32 	%r3734, %r11770, %r1;
	shl.b32 	%r11771, %r3729, 11;
	and.b32  	%r11772, %r11771, 63488;
	add.s32 	%r11773, %r3, %r11772;
	ld.shared.u64 	%rd4322, [%r11773];
	setp.eq.s32 	%p4683, %r3734, 0;
	setp.ne.s64 	%p4684, %rd4322, 0;
	or.pred  	%p4685, %p4683, %p4684;
	@%p4685 bra 	$L__BB5_2892;
	add.s32 	%r3735, %r13564, 1;
	mul.wide.u32 	%rd4324, %r13564, 4;
	add.s64 	%rd4325, %rd2, %rd4324;
	st.local.u32 	[%rd4325+24], %r3734;
	mov.u32 	%r13564, %r3735;
$L__BB5_2892:
	setp.ge.u32 	%p4686, %r13564, %r3620;
	@%p4686 bra 	$L__BB5_2899;
	add.s32 	%r3737, %r3621, 30;
	shl.b32 	%r11774, %r13563, 8;
	and.b32  	%r11775, %r11774, 7936;
	add.s32 	%r3738, %r11775, %r1;
	shl.b32 	%r11776, %r13563, 11;
	and.b32  	%r11777, %r11776, 63488;
	add.s32 	%r11778, %r3, %r11777;
	ld.shared.u64 	%rd4326, [%r11778];
	setp.eq.s32 	%p4687, %r3738, 0;
	setp.ne.s64 	%p4688, %rd4326, 0;
	or.pred  	%p4689, %p4687, %p4688;
	@%p4689 bra 	$L__BB5_2895;
	add.s32 	%r3739, %r13564, 1;
	mul.wide.u32 	%rd4328, %r13564, 4;
	add.s64 	%rd4329, %rd2, %rd4328;
	st.local.u32 	[%rd4329+24], %r3738;
	mov.u32 	%r13564, %r3739;
$L__BB5_2895:
	setp.ge.u32 	%p4690, %r13564, %r3620;
	mov.u32 	%r13563, %r3737;
	@%p4690 bra 	$L__BB5_2899;
	shl.b32 	%r11779, %r3737, 8;
	and.b32  	%r11780, %r11779, 7936;
	add.s32 	%r3741, %r11780, %r1;
	shl.b32 	%r11781, %r3737, 11;
	and.b32  	%r11782, %r11781, 63488;
	add.s32 	%r11783, %r3, %r11782;
	ld.shared.u64 	%rd4330, [%r11783];
	setp.eq.s32 	%p4691, %r3741, 0;
	setp.ne.s64 	%p4692, %rd4330, 0;
	or.pred  	%p4693, %p4691, %p4692;
	@%p4693 bra 	$L__BB5_2898;
	add.s32 	%r3742, %r13564, 1;
	mul.wide.u32 	%rd4332, %r13564, 4;
	add.s64 	%rd4333, %rd2, %rd4332;
	st.local.u32 	[%rd4333+24], %r3741;
	mov.u32 	%r13564, %r3742;
$L__BB5_2898:
	setp.lt.u32 	%p4694, %r13564, %r3620;
	selp.b32 	%r11784, 32, 31, %p4694;
	add.s32 	%r13563, %r3621, %r11784;
$L__BB5_2899:
	st.local.u32 	[%rd2+4], %r13563;
$L__BB5_2900:
	and.b32  	%r3748, %r3601, 255;
	setp.eq.s32 	%p4695, %r3748, 0;
	mov.b32 	%r13598, 0;
	@%p4695 bra 	$L__BB5_2995;
	ld.local.u32 	%r3749, [%rd2+8];
	add.s32 	%r13597, %r3749, 1;
	shl.b32 	%r11787, %r3749, 8;
	and.b32  	%r11788, %r11787, 7936;
	add.s32 	%r3751, %r11788, %r1;
	shl.b32 	%r11789, %r3749, 10;
	and.b32  	%r11790, %r11789, 31744;
	add.s32 	%r11791, %r4, %r11790;
	ld.shared.u32 	%r11792, [%r11791];
	setp.eq.s32 	%p4696, %r3751, 0;
	setp.ne.s32 	%p4697, %r11792, 0;
	mov.b32 	%r13566, 0;
	or.pred  	%p4698, %p4696, %p4697;
	@%p4698 bra 	$L__BB5_2903;
	st.local.u32 	[%rd2+152], %r3751;
	mov.b32 	%r13566, 1;
$L__BB5_2903:
	setp.ge.u32 	%p4699, %r13566, %r3748;
	mov.b32 	%r13598, 1;
	@%p4699 bra 	$L__BB5_2994;
	add.s32 	%r3753, %r3749, 2;
	shl.b32 	%r11796, %r13597, 8;
	and.b32  	%r11797, %r11796, 7936;
	add.s32 	%r3754, %r11797, %r1;
	shl.b32 	%r11798, %r13597, 10;
	and.b32  	%r11799, %r11798, 31744;
	add.s32 	%r11800, %r4, %r11799;
	ld.shared.u32 	%r11801, [%r11800];
	setp.eq.s32 	%p4700, %r3754, 0;
	setp.ne.s32 	%p4701, %r11801, 0;
	or.pred  	%p4702, %p4700, %p4701;
	mov.u32 	%r13598, %r13566;
	@%p4702 bra 	$L__BB5_2906;
	add.s32 	%r13598, %r13566, 1;
	mul.wide.u32 	%rd4334, %r13566, 4;
	add.s64 	%rd4335, %rd2, %rd4334;
	st.local.u32 	[%rd4335+152], %r3754;
$L__BB5_2906:
	setp.ge.u32 	%p4703, %r13598, %r3748;
	mov.u32 	%r13597, %r3753;
	@%p4703 bra 	$L__BB5_2994;
	add.s32 	%r13597, %r3749, 3;
	shl.b32 	%r11803, %r3753, 8;
	and.b32  	%r11804, %r11803, 7936;
	add.s32 	%r3758, %r11804, %r1;
	shl.b32 	%r11805, %r3753, 10;
	and.b32  	%r11806, %r11805, 31744;
	add.s32 	%r11807, %r4, %r11806;
	ld.shared.u32 	%r11808, [%r11807];
	setp.eq.s32 	%p4704, %r3758, 0;
	setp.ne.s32 	%p4705, %r11808, 0;
	or.pred  	%p4706, %p4704, %p4705;
	@%p4706 bra 	$L__BB5_2909;
	add.s32 	%r3759, %r13598, 1;
	mul.wide.u32 	%rd4336, %r13598, 4;
	add.s64 	%rd4337, %rd2, %rd4336;
	st.local.u32 	[%rd4337+152], %r3758;
	mov.u32 	%r13598, %r3759;
$L__BB5_2909:
	setp.ge.u32 	%p4707, %r13598, %r3748;
	@%p4707 bra 	$L__BB5_2994;
	add.s32 	%r3761, %r3749, 4;
	shl.b32 	%r11810, %r13597, 8;
	and.b32  	%r11811, %r11810, 7936;
	add.s32 	%r3762, %r11811, %r1;
	shl.b32 	%r11812, %r13597, 10;
	and.b32  	%r11813, %r11812, 31744;
	add.s32 	%r11814, %r4, %r11813;
	ld.shared.u32 	%r11815, [%r11814];
	setp.eq.s32 	%p4708, %r3762, 0;
	setp.ne.s32 	%p4709, %r11815, 0;
	or.pred  	%p4710, %p4708, %p4709;
	@%p4710 bra 	$L__BB5_2912;
	add.s32 	%r3763, %r13598, 1;
	mul.wide.u32 	%rd4338, %r13598, 4;
	add.s64 	%rd4339, %rd2, %rd4338;
	st.local.u32 	[%rd4339+152], %r3762;
	mov.u32 	%r13598, %r3763;
$L__BB5_2912:
	setp.ge.u32 	%p4711, %r13598, %r3748;
	mov.u32 	%r13597, %r3761;
	@%p4711 bra 	$L__BB5_2994;
	add.s32 	%r13597, %r3749, 5;
	shl.b32 	%r11817, %r3761, 8;
	and.b32  	%r11818, %r11817, 7936;
	add.s32 	%r3766, %r11818, %r1;
	shl.b32 	%r11819, %r3761, 10;
	and.b32  	%r11820, %r11819, 31744;
	add.s32 	%r11821, %r4, %r11820;
	ld.shared.u32 	%r11822, [%r11821];
	setp.eq.s32 	%p4712, %r3766, 0;
	setp.ne.s32 	%p4713, %r11822, 0;
	or.pred  	%p4714, %p4712, %p4713;
	@%p4714 bra 	$L__BB5_2915;
	add.s32 	%r3767, %r13598, 1;
	mul.wide.u32 	%rd4340, %r13598, 4;
	add.s64 	%rd4341, %rd2, %rd4340;
	st.local.u32 	[%rd4341+152], %r3766;
	mov.u32 	%r13598, %r3767;
$L__BB5_2915:
	setp.ge.u32 	%p4715, %r13598, %r3748;
	@%p4715 bra 	$L__BB5_2994;
	add.s32 	%r3769, %r3749, 6;
	shl.b32 	%r11824, %r13597, 8;
	and.b32  	%r11825, %r11824, 7936;
	add.s32 	%r3770, %r11825, %r1;
	shl.b32 	%r11826, %r13597, 10;
	and.b32  	%r11827, %r11826, 31744;
	add.s32 	%r11828, %r4, %r11827;
	ld.shared.u32 	%r11829, [%r11828];
	setp.eq.s32 	%p4716, %r3770, 0;
	setp.ne.s32 	%p4717, %r11829, 0;
	or.pred  	%p4718, %p4716, %p4717;
	@%p4718 bra 	$L__BB5_2918;
	add.s32 	%r3771, %r13598, 1;
	mul.wide.u32 	%rd4342, %r13598, 4;
	add.s64 	%rd4343, %rd2, %rd4342;
	st.local.u32 	[%rd4343+152], %r3770;
	mov.u32 	%r13598, %r3771;
$L__BB5_2918:
	setp.ge.u32 	%p4719, %r13598, %r3748;
	mov.u32 	%r13597, %r3769;
	@%p4719 bra 	$L__BB5_2994;
	add.s32 	%r13597, %r3749, 7;
	shl.b32 	%r11831, %r3769, 8;
	and.b32  	%r11832, %r11831, 7936;
	add.s32 	%r3774, %r11832, %r1;
	shl.b32 	%r11833, %r3769, 10;
	and.b32  	%r11834, %r11833, 31744;
	add.s32 	%r11835, %r4, %r11834;
	ld.shared.u32 	%r11836, [%r11835];
	setp.eq.s32 	%p4720, %r3774, 0;
	setp.ne.s32 	%p4721, %r11836, 0;
	or.pred  	%p4722, %p4720, %p4721;
	@%p4722 bra 	$L__BB5_2921;
	add.s32 	%r3775, %r13598, 1;
	mul.wide.u32 	%rd4344, %r13598, 4;
	add.s64 	%rd4345, %rd2, %rd4344;
	st.local.u32 	[%rd4345+152], %r3774;
	mov.u32 	%r13598, %r3775;
$L__BB5_2921:
	setp.ge.u32 	%p4723, %r13598, %r3748;
	@%p4723 bra 	$L__BB5_2994;
	add.s32 	%r3777, %r3749, 8;
	shl.b32 	%r11838, %r13597, 8;
	and.b32  	%r11839, %r11838, 7936;
	add.s32 	%r3778, %r11839, %r1;
	shl.b32 	%r11840, %r13597, 10;
	and.b32  	%r11841, %r11840, 31744;
	add.s32 	%r11842, %r4, %r11841;
	ld.shared.u32 	%r11843, [%r11842];
	setp.eq.s32 	%p4724, %r3778, 0;
	setp.ne.s32 	%p4725, %r11843, 0;
	or.pred  	%p4726, %p4724, %p4725;
	@%p4726 bra 	$L__BB5_2924;
	add.s32 	%r3779, %r13598, 1;
	mul.wide.u32 	%rd4346, %r13598, 4;
	add.s64 	%rd4347, %rd2, %rd4346;
	st.local.u32 	[%rd4347+152], %r3778;
	mov.u32 	%r13598, %r3779;
$L__BB5_2924:
	setp.ge.u32 	%p4727, %r13598, %r3748;
	mov.u32 	%r13597, %r3777;
	@%p4727 bra 	$L__BB5_2994;
	add.s32 	%r13597, %r3749, 9;
	shl.b32 	%r11845, %r3777, 8;
	and.b32  	%r11846, %r11845, 7936;
	add.s32 	%r3782, %r11846, %r1;
	shl.b32 	%r11847, %r3777, 10;
	and.b32  	%r11848, %r11847, 31744;
	add.s32 	%r11849, %r4, %r11848;
	ld.shared.u32 	%r11850, [%r11849];
	setp.eq.s32 	%p4728, %r3782, 0;
	setp.ne.s32 	%p4729, %r11850, 0;
	or.pred  	%p4730, %p4728, %p4729;
	@%p4730 bra 	$L__BB5_2927;
	add.s32 	%r3783, %r13598, 1;
	mul.wide.u32 	%rd4348, %r13598, 4;
	add.s64 	%rd4349, %rd2, %rd4348;
	st.local.u32 	[%rd4349+152], %r3782;
	mov.u32 	%r13598, %r3783;
$L__BB5_2927:
	setp.ge.u32 	%p4731, %r13598, %r3748;
	@%p4731 bra 	$L__BB5_2994;
	add.s32 	%r3785, %r3749, 10;
	shl.b32 	%r11852, %r13597, 8;
	and.b32  	%r11853, %r11852, 7936;
	add.s32 	%r3786, %r11853, %r1;
	shl.b32 	%r11854, %r13597, 10;
	and.b32  	%r11855, %r11854, 31744;
	add.s32 	%r11856, %r4, %r11855;
	ld.shared.u32 	%r11857, [%r11856];
	setp.eq.s32 	%p4732, %r3786, 0;
	setp.ne.s32 	%p4733, %r11857, 0;
	or.pred  	%p4734, %p4732, %p4733;
	@%p4734 bra 	$L__BB5_2930;
	add.s32 	%r3787, %r13598, 1;
	mul.wide.u32 	%rd4350, %r13598, 4;
	add.s64 	%rd4351, %rd2, %rd4350;
	st.local.u32 	[%rd4351+152], %r3786;
	mov.u32 	%r13598, %r3787;
$L__BB5_2930:
	setp.ge.u32 	%p4735, %r13598, %r3748;
	mov.u32 	%r13597, %r3785;
	@%p4735 bra 	$L__BB5_2994;
	add.s32 	%r13597, %r3749, 11;
	shl.b32 	%r11859, %r3785, 8;
	and.b32  	%r11860, %r11859, 7936;
	add.s32 	%r3790, %r11860, %r1;
	shl.b32 	%r11861, %r3785, 10;
	and.b32  	%r11862, %r11861, 31744;
	add.s32 	%r11863, %r4, %r11862;
	ld.shared.u32 	%r11864, [%r11863];
	setp.eq.s32 	%p4736, %r3790, 0;
	setp.ne.s32 	%p4737, %r11864, 0;
	or.pred  	%p4738, %p4736, %p4737;
	@%p4738 bra 	$L__BB5_2933;
	add.s32 	%r3791, %r13598, 1;
	mul.wide.u32 	%rd4352, %r13598, 4;
	add.s64 	%rd4353, %rd2, %rd4352;
	st.local.u32 	[%rd4353+152], %r3790;
	mov.u32 	%r13598, %r3791;
$L__BB5_2933:
	setp.ge.u32 	%p4739, %r13598, %r3748;
	@%p4739 bra 	$L__BB5_2994;
	add.s32 	%r3793, %r3749, 12;
	shl.b32 	%r11866, %r13597, 8;
	and.b32  	%r11867, %r11866, 7936;
	add.s32 	%r3794, %r11867, %r1;
	shl.b32 	%r11868, %r13597, 10;
	and.b32  	%r11869, %r11868, 31744;
	add.s32 	%r11870, %r4, %r11869;
	ld.shared.u32 	%r11871, [%r11870];
	setp.eq.s32 	%p4740, %r3794, 0;
	setp.ne.s32 	%p4741, %r11871, 0;
	or.pred  	%p4742, %p4740, %p4741;
	@%p4742 bra 	$L__BB5_2936;
	add.s32 	%r3795, %r13598, 1;
	mul.wide.u32 	%rd4354, %r13598, 4;
	add.s64 	%rd4355, %rd2, %rd4354;
	st.local.u32 	[%rd4355+152], %r3794;
	mov.u32 	%r13598, %r3795;
$L__BB5_2936:
	setp.ge.u32 	%p4743, %r13598, %r3748;
	mov.u32 	%r13597, %r3793;
	@%p4743 bra 	$L__BB5_2994;
	add.s32 	%r13597, %r3749, 13;
	shl.b32 	%r11873, %r3793, 8;
	and.b32  	%r11874, %r11873, 7936;
	add.s32 	%r3798, %r11874, %r1;
	shl.b32 	%r11875, %r3793, 10;
	and.b32  	%r11876, %r11875, 31744;
	add.s32 	%r11877, %r4, %r11876;
	ld.shared.u32 	%r11878, [%r11877];
	setp.eq.s32 	%p4744, %r3798, 0;
	setp.ne.s32 	%p4745, %r11878, 0;
	or.pred  	%p4746, %p4744, %p4745;
	@%p4746 bra 	$L__BB5_2939;
	add.s32 	%r3799, %r13598, 1;
	mul.wide.u32 	%rd4356, %r13598, 4;
	add.s64 	%rd4357, %rd2, %rd4356;
	st.local.u32 	[%rd4357+152], %r3798;
	mov.u32 	%r13598, %r3799;
$L__BB5_2939:
	setp.ge.u32 	%p4747, %r13598, %r3748;
	@%p4747 bra 	$L__BB5_2994;
	add.s32 	%r3801, %r3749, 14;
	shl.b32 	%r11880, %r13597, 8;
	and.b32  	%r11881, %r11880, 7936;
	add.s32 	%r3802, %r11881, %r1;
	shl.b32 	%r11882, %r13597, 10;
	and.b32  	%r11883, %r11882, 31744;
	add.s32 	%r11884, %r4, %r11883;
	ld.shared.u32 	%r11885, [%r11884];
	setp.eq.s32 	%p4748, %r3802, 0;
	setp.ne.s32 	%p4749, %r11885, 0;
	or.pred  	%p4750, %p4748, %p4749;
	@%p4750 bra 	$L__BB5_2942;
	add.s32 	%r3803, %r13598, 1;
	mul.wide.u32 	%rd4358, %r13598, 4;
	add.s64 	%rd4359, %rd2, %rd4358;
	st.local.u32 	[%rd4359+152], %r3802;
	mov.u32 	%r13598, %r3803;
$L__BB5_2942:
	setp.ge.u32 	%p4751, %r13598, %r3748;
	mov.u32 	%r13597, %r3801;
	@%p4751 bra 	$L__BB5_2994;
	add.s32 	%r13597, %r3749, 15;
	shl.b32 	%r11887, %r3801, 8;
	and.b32  	%r11888, %r11887, 7936;
	add.s32 	%r3806, %r11888, %r1;
	shl.b32 	%r11889, %r3801, 10;
	and.b32  	%r11890, %r11889, 31744;
	add.s32 	%r11891, %r4, %r11890;
	ld.shared.u32 	%r11892, [%r11891];
	setp.eq.s32 	%p4752, %r3806, 0;
	setp.ne.s32 	%p4753, %r11892, 0;
	or.pred  	%p4754, %p4752, %p4753;
	@%p4754 bra 	$L__BB5_2945;
	add.s32 	%r3807, %r13598, 1;
	mul.wide.u32 	%rd4360, %r13598, 4;
	add.s64 	%rd4361, %rd2, %rd4360;
	st.local.u32 	[%rd4361+152], %r3806;
	mov.u32 	%r13598, %r3807;
$L__BB5_2945:
	setp.ge.u32 	%p4755, %r13598, %r3748;
	@%p4755 bra 	$L__BB5_2994;
	add.s32 	%r3809, %r3749, 16;
	shl.b32 	%r11894, %r13597, 8;
	and.b32  	%r11895, %r11894, 7936;
	add.s32 	%r3810, %r11895, %r1;
	shl.b32 	%r11896, %r13597, 10;
	and.b32  	%r11897, %r11896, 31744;
	add.s32 	%r11898, %r4, %r11897;
	ld.shared.u32 	%r11899, [%r11898];
	setp.eq.s32 	%p4756, %r3810, 0;
	setp.ne.s32 	%p4757, %r11899, 0;
	or.pred  	%p4758, %p4756, %p4757;
	@%p4758 bra 	$L__BB5_2948;
	add.s32 	%r3811, %r13598, 1;
	mul.wide.u32 	%rd4362, %r13598, 4;
	add.s64 	%rd4363, %rd2, %rd4362;
	st.local.u32 	[%rd4363+152], %r3810;
	mov.u32 	%r13598, %r3811;
$L__BB5_2948:
	setp.ge.u32 	%p4759, %r13598, %r3748;
	mov.u32 	%r13597, %r3809;
	@%p4759 bra 	$L__BB5_2994;
	add.s32 	%r13597, %r3749, 17;
	shl.b32 	%r11901, %r3809, 8;
	and.b32  	%r11902, %r11901, 7936;
	add.s32 	%r3814, %r11902, %r1;
	shl.b32 	%r11903, %r3809, 10;
	and.b32  	%r11904, %r11903, 31744;
	add.s32 	%r11905, %r4, %r11904;
	ld.shared.u32 	%r11906, [%r11905];
	setp.eq.s32 	%p4760, %r3814, 0;
	setp.ne.s32 	%p4761, %r11906, 0;
	or.pred  	%p4762, %p4760, %p4761;
	@%p4762 bra 	$L__BB5_2951;
	add.s32 	%r3815, %r13598, 1;
	mul.wide.u32 	%rd4364, %r13598, 4;
	add.s64 	%rd4365, %rd2, %rd4364;
	st.local.u32 	[%rd4365+152], %r3814;
	mov.u32 	%r13598, %r3815;
$L__BB5_2951:
	setp.ge.u32 	%p4763, %r13598, %r3748;
	@%p4763 bra 	$L__BB5_2994;
	add.s32 	%r3817, %r3749, 18;
	shl.b32 	%r11908, %r13597, 8;
	and.b32  	%r11909, %r11908, 7936;
	add.s32 	%r3818, %r11909, %r1;
	shl.b32 	%r11910, %r13597, 10;
	and.b32  	%r11911, %r11910, 31744;
	add.s32 	%r11912, %r4, %r11911;
	ld.shared.u32 	%r11913, [%r11912];
	setp.eq.s32 	%p4764, %r3818, 0;
	setp.ne.s32 	%p4765, %r11913, 0;
	or.pred  	%p4766, %p4764, %p4765;
	@%p4766 bra 	$L__BB5_2954;
	add.s32 	%r3819, %r13598, 1;
	mul.wide.u32 	%rd4366, %r13598, 4;
	add.s64 	%rd4367, %rd2, %rd4366;
	st.local.u32 	[%rd4367+152], %r3818;
	mov.u32 	%r13598, %r3819;
$L__BB5_2954:
	setp.ge.u32 	%p4767, %r13598, %r3748;
	mov.u32 	%r13597, %r3817;
	@%p4767 bra 	$L__BB5_2994;
	add.s32 	%r13597, %r3749, 19;
	shl.b32 	%r11915, %r3817, 8;
	and.b32  	%r11916, %r11915, 7936;
	add.s32 	%r3822, %r11916, %r1;
	shl.b32 	%r11917, %r3817, 10;
	and.b32  	%r11918, %r11917, 31744;
	add.s32 	%r11919, %r4, %r11918;
	ld.shared.u32 	%r11920, [%r11919];
	setp.eq.s32 	%p4768, %r3822, 0;
	setp.ne.s32 	%p4769, %r11920, 0;
	or.pred  	%p4770, %p4768, %p4769;
	@%p4770 bra 	$L__BB5_2957;
	add.s32 	%r3823, %r13598, 1;
	mul.wide.u32 	%rd4368, %r13598, 4;
	add.s64 	%rd4369, %rd2, %rd4368;
	st.local.u32 	[%rd4369+152], %r3822;
	mov.u32 	%r13598, %r3823;
$L__BB5_2957:
	setp.ge.u32 	%p4771, %r13598, %r3748;
	@%p4771 bra 	$L__BB5_2994;
	add.s32 	%r3825, %r3749, 20;
	shl.b32 	%r11922, %r13597, 8;
	and.b32  	%r11923, %r11922, 7936;
	add.s32 	%r3826, %r11923, %r1;
	shl.b32 	%r11924, %r13597, 10;
	and.b32  	%r11925, %r11924, 31744;
	add.s32 	%r11926, %r4, %r11925;
	ld.shared.u32 	%r11927, [%r11926];
	setp.eq.s32 	%p4772, %r3826, 0;
	setp.ne.s32 	%p4773, %r11927, 0;
	or.pred  	%p4774, %p4772, %p4773;
	@%p4774 bra 	$L__BB5_2960;
	add.s32 	%r3827, %r13598, 1;
	mul.wide.u32 	%rd4370, %r13598, 4;
	add.s64 	%rd4371, %rd2, %rd4370;
	st.local.u32 	[%rd4371+152], %r3826;
	mov.u32 	%r13598, %r3827;
$L__BB5_2960:
	setp.ge.u32 	%p4775, %r13598, %r3748;
	mov.u32 	%r13597, %r3825;
	@%p4775 bra 	$L__BB5_2994;
	add.s32 	%r13597, %r3749, 21;
	shl.b32 	%r11929, %r3825, 8;
	and.b32  	%r11930, %r11929, 7936;
	add.s32 	%r3830, %r11930, %r1;
	shl.b32 	%r11931, %r3825, 10;
	and.b32  	%r11932, %r11931, 31744;
	add.s32 	%r11933, %r4, %r11932;
	ld.shared.u32 	%r11934, [%r11933];
	setp.eq.s32 	%p4776, %r3830, 0;
	setp.ne.s32 	%p4777, %r11934, 0;
	or.pred  	%p4778, %p4776, %p4777;
	@%p4778 bra 	$L__BB5_2963;
	add.s32 	%r3831, %r13598, 1;
	mul.wide.u32 	%rd4372, %r13598, 4;
	add.s64 	%rd4373, %rd2, %rd4372;
	st.local.u32 	[%rd4373+152], %r3830;
	mov.u32 	%r13598, %r3831;
$L__BB5_2963:
	setp.ge.u32 	%p4779, %r13598, %r3748;
	@%p4779 bra 	$L__BB5_2994;
	add.s32 	%r3833, %r3749, 22;
	shl.b32 	%r11936, %r13597, 8;
	and.b32  	%r11937, %r11936, 7936;
	add.s32 	%r3834, %r11937, %r1;
	shl.b32 	%r11938, %r13597, 10;
	and.b32  	%r11939, %r11938, 31744;
	add.s32 	%r11940, %r4, %r11939;
	ld.shared.u32 	%r11941, [%r11940];
	setp.eq.s32 	%p4780, %r3834, 0;
	setp.ne.s32 	%p4781, %r11941, 0;
	or.pred  	%p4782, %p4780, %p4781;
	@%p4782 bra 	$L__BB5_2966;
	add.s32 	%r3835, %r13598, 1;
	mul.wide.u32 	%rd4374, %r13598, 4;
	add.s64 	%rd4375, %rd2, %rd4374;
	st.local.u32 	[%rd4375+152], %r3834;
	mov.u32 	%r13598, %r3835;
$L__BB5_2966:
	setp.ge.u32 	%p4783, %r13598, %r3748;
	mov.u32 	%r13597, %r3833;
	@%p4783 bra 	$L__BB5_2994;
	add.s32 	%r13597, %r3749, 23;
	shl.b32 	%r11943, %r3833, 8;
	and.b32  	%r11944, %r11943, 7936;
	add.s32 	%r3838, %r11944, %r1;
	shl.b32 	%r11945, %r3833, 10;
	and.b32  	%r11946, %r11945, 31744;
	add.s32 	%r11947, %r4, %r11946;
	ld.shared.u32 	%r11948, [%r11947];
	setp.eq.s32 	%p4784, %r3838, 0;
	setp.ne.s32 	%p4785, %r11948, 0;
	or.pred  	%p4786, %p4784, %p4785;
	@%p4786 bra 	$L__BB5_2969;
	add.s32 	%r3839, %r13598, 1;
	mul.wide.u32 	%rd4376, %r13598, 4;
	add.s64 	%rd4377, %rd2, %rd4376;
	st.local.u32 	[%rd4377+152], %r3838;
	mov.u32 	%r13598, %r3839;
$L__BB5_2969:
	setp.ge.u32 	%p4787, %r13598, %r3748;
	@%p4787 bra 	$L__BB5_2994;
	add.s32 	%r3841, %r3749, 24;
	shl.b32 	%r11950, %r13597, 8;
	and.b32  	%r11951, %r11950, 7936;
	add.s32 	%r3842, %r11951, %r1;
	shl.b32 	%r11952, %r13597, 10;
	and.b32  	%r11953, %r11952, 31744;
	add.s32 	%r11954, %r4, %r11953;
	ld.shared.u32 	%r11955, [%r11954];
	setp.eq.s32 	%p4788, %r3842, 0;
	setp.ne.s32 	%p4789, %r11955, 0;
	or.pred  	%p4790, %p4788, %p4789;
	@%p4790 bra 	$L__BB5_2972;
	add.s32 	%r3843, %r13598, 1;
	mul.wide.u32 	%rd4378, %r13598, 4;
	add.s64 	%rd4379, %rd2, %rd4378;
	st.local.u32 	[%rd4379+152], %r3842;
	mov.u32 	%r13598, %r3843;
$L__BB5_2972:
	setp.ge.u32 	%p4791, %r13598, %r3748;
	mov.u32 	%r13597, %r3841;
	@%p4791 bra 	$L__BB5_2994;
	add.s32 	%r13597, %r3749, 25;
	shl.b32 	%r11957, %r3841, 8;
	and.b32  	%r11958, %r11957, 7936;
	add.s32 	%r3846, %r11958, %r1;
	shl.b32 	%r11959, %r3841, 10;
	and.b32  	%r11960, %r11959, 31744;
	add.s32 	%r11961, %r4, %r11960;
	ld.shared.u32 	%r11962, [%r11961];
	setp.eq.s32 	%p4792, %r3846, 0;
	setp.ne.s32 	%p4793, %r11962, 0;
	or.pred  	%p4794, %p4792, %p4793;
	@%p4794 bra 	$L__BB5_2975;
	add.s32 	%r3847, %r13598, 1;
	mul.wide.u32 	%rd4380, %r13598, 4;
	add.s64 	%rd4381, %rd2, %rd4380;
	st.local.u32 	[%rd4381+152], %r3846;
	mov.u32 	%r13598, %r3847;
$L__BB5_2975:
	setp.ge.u32 	%p4795, %r13598, %r3748;
	@%p4795 bra 	$L__BB5_2994;
	add.s32 	%r3849, %r3749, 26;
	shl.b32 	%r11964, %r13597, 8;
	and.b32  	%r11965, %r11964, 7936;
	add.s32 	%r3850, %r11965, %r1;
	shl.b32 	%r11966, %r13597, 10;
	and.b32  	%r11967, %r11966, 31744;
	add.s32 	%r11968, %r4, %r11967;
	ld.shared.u32 	%r11969, [%r11968];
	setp.eq.s32 	%p4796, %r3850, 0;
	setp.ne.s32 	%p4797, %r11969, 0;
	or.pred  	%p4798, %p4796, %p4797;
	@%p4798 bra 	$L__BB5_2978;
	add.s32 	%r3851, %r13598, 1;
	mul.wide.u32 	%rd4382, %r13598, 4;
	add.s64 	%rd4383, %rd2, %rd4382;
	st.local.u32 	[%rd4383+152], %r3850;
	mov.u32 	%r13598, %r3851;
$L__BB5_2978:
	setp.ge.u32 	%p4799, %r13598, %r3748;
	mov.u32 	%r13597, %r3849;
	@%p4799 bra 	$L__BB5_2994;
	add.s32 	%r13597, %r3749, 27;
	shl.b32 	%r11971, %r3849, 8;
	and.b32  	%r11972, %r11971, 7936;
	add.s32 	%r3854, %r11972, %r1;
	shl.b32 	%r11973, %r3849, 10;
	and.b32  	%r11974, %r11973, 31744;
	add.s32 	%r11975, %r4, %r11974;
	ld.shared.u32 	%r11976, [%r11975];
	setp.eq.s32 	%p4800, %r3854, 0;
	setp.ne.s32 	%p4801, %r11976, 0;
	or.pred  	%p4802, %p4800, %p4801;
	@%p4802 bra 	$L__BB5_2981;
	add.s32 	%r3855, %r13598, 1;
	mul.wide.u32 	%rd4384, %r13598, 4;
	add.s64 	%rd4385, %rd2, %rd4384;
	st.local.u32 	[%rd4385+152], %r3854;
	mov.u32 	%r13598, %r3855;
$L__BB5_2981:
	setp.ge.u32 	%p4803, %r13598, %r3748;
	@%p4803 bra 	$L__BB5_2994;
	add.s32 	%r3857, %r3749, 28;
	shl.b32 	%r11978, %r13597, 8;
	and.b32  	%r11979, %r11978, 7936;
	add.s32 	%r3858, %r11979, %r1;
	shl.b32 	%r11980, %r13597, 10;
	and.b32  	%r11981, %r11980, 31744;
	add.s32 	%r11982, %r4, %r11981;
	ld.shared.u32 	%r11983, [%r11982];
	setp.eq.s32 	%p4804, %r3858, 0;
	setp.ne.s32 	%p4805, %r11983, 0;
	or.pred  	%p4806, %p4804, %p4805;
	@%p4806 bra 	$L__BB5_2984;
	add.s32 	%r3859, %r13598, 1;
	mul.wide.u32 	%rd4386, %r13598, 4;
	add.s64 	%rd4387, %rd2, %rd4386;
	st.local.u32 	[%rd4387+152], %r3858;
	mov.u32 	%r13598, %r3859;
$L__BB5_2984:
	setp.ge.u32 	%p4807, %r13598, %r3748;
	mov.u32 	%r13597, %r3857;
	@%p4807 bra 	$L__BB5_2994;
	add.s32 	%r13597, %r3749, 29;
	shl.b32 	%r11985, %r3857, 8;
	and.b32  	%r11986, %r11985, 7936;
	add.s32 	%r3862, %r11986, %r1;
	shl.b32 	%r11987, %r3857, 10;
	and.b32  	%r11988, %r11987, 31744;
	add.s32 	%r11989, %r4, %r11988;
	ld.shared.u32 	%r11990, [%r11989];
	setp.eq.s32 	%p4808, %r3862, 0;
	setp.ne.s32 	%p4809, %r11990, 0;
	or.pred  	%p4810, %p4808, %p4809;
	@%p4810 bra 	$L__BB5_2987;
	add.s32 	%r3863, %r13598, 1;
	mul.wide.u32 	%rd4388, %r13598, 4;
	add.s64 	%rd4389, %rd2, %rd4388;
	st.local.u32 	[%rd4389+152], %r3862;
	mov.u32 	%r13598, %r3863;
$L__BB5_2987:
	setp.ge.u32 	%p4811, %r13598, %r3748;
	@%p4811 bra 	$L__BB5_2994;
	add.s32 	%r3865, %r3749, 30;
	shl.b32 	%r11992, %r13597, 8;
	and.b32  	%r11993, %r11992, 7936;
	add.s32 	%r3866, %r11993, %r1;
	shl.b32 	%r11994, %r13597, 10;
	and.b32  	%r11995, %r11994, 31744;
	add.s32 	%r11996, %r4, %r11995;
	ld.shared.u32 	%r11997, [%r11996];
	setp.eq.s32 	%p4812, %r3866, 0;
	setp.ne.s32 	%p4813, %r11997, 0;
	or.pred  	%p4814, %p4812, %p4813;
	@%p4814 bra 	$L__BB5_2990;
	add.s32 	%r3867, %r13598, 1;
	mul.wide.u32 	%rd4390, %r13598, 4;
	add.s64 	%rd4391, %rd2, %rd4390;
	st.local.u32 	[%rd4391+152], %r3866;
	mov.u32 	%r13598, %r3867;
$L__BB5_2990:
	setp.ge.u32 	%p4815, %r13598, %r3748;
	mov.u32 	%r13597, %r3865;
	@%p4815 bra 	$L__BB5_2994;
	shl.b32 	%r11999, %r3865, 8;
	and.b32  	%r12000, %r11999, 7936;
	add.s32 	%r3869, %r12000, %r1;
	shl.b32 	%r12001, %r3865, 10;
	and.b32  	%r12002, %r12001, 31744;
	add.s32 	%r12003, %r4, %r12002;
	ld.shared.u32 	%r12004, [%r12003];
	setp.eq.s32 	%p4816, %r3869, 0;
	setp.ne.s32 	%p4817, %r12004, 0;
	or.pred  	%p4818, %p4816, %p4817;
	@%p4818 bra 	$L__BB5_2993;
	add.s32 	%r3870, %r13598, 1;
	mul.wide.u32 	%rd4392, %r13598, 4;
	add.s64 	%rd4393, %rd2, %rd4392;
	st.local.u32 	[%rd4393+152], %r3869;
	mov.u32 	%r13598, %r3870;
$L__BB5_2993:
	setp.lt.u32 	%p4819, %r13598, %r3748;
	selp.b32 	%r12006, 32, 31, %p4819;
	add.s32 	%r13597, %r3749, %r12006;
$L__BB5_2994:
	st.local.u32 	[%rd2+8], %r13597;
$L__BB5_2995:
	add.s32 	%r12007, %r3599, 1;
	and.b32  	%r12008, %r12007, 255;
	setp.lt.u32 	%p4820, %r3602, %r12008;
	and.b32  	%r12009, %r3600, 255;
	setp.lt.u32 	%p4821, %r13564, %r12009;
	or.pred  	%p4822, %p4820, %p4821;
	and.b32  	%r12010, %r3601, 255;
	setp.lt.u32 	%p4823, %r13598, %r12010;
	or.pred  	%p4824, %p4822, %p4823;
	@%p4824 bra 	$L__BB5_3849;
	ld.global.u32 	%r13601, [%rd284+44];
	setp.eq.s32 	%p4825, %r13601, 0;
	@%p4825 bra 	$L__BB5_3000;
	mov.b32 	%r13602, 0;
$L__BB5_2998:
	mul.wide.u32 	%rd4394, %r13602, 4;
	add.s64 	%rd4395, %rd2, %rd4394;
	ld.local.u32 	%r3881, [%rd4395+152];
	setp.gt.u32 	%p4826, %r3881, 8191;
	@%p4826 bra 	$L__BB5_3004;
	shl.b32 	%r12013, %r3881, 2;
	mov.u32 	%r12014, shared_mem;
	add.s32 	%r12015, %r12014, %r12013;
	atom.shared.exch.b32 	%r12016, [%r12015+65536], -1;
	bra.uni 	$L__BB5_3005;
$L__BB5_3000:
	ld.global.u32 	%r13604, [%rd284+40];
	setp.eq.s32 	%p4828, %r13604, 0;
	@%p4828 bra 	$L__BB5_3006;
	mov.b32 	%r13605, 0;
$L__BB5_3002:
	mul.wide.u32 	%rd4398, %r13605, 4;
	add.s64 	%rd4399, %rd2, %rd4398;
	ld.local.u32 	%r3889, [%rd4399+24];
	mul.wide.u32 	%rd4400, %r13605, 8;
	add.s64 	%rd4401, %rd284, %rd4400;
	ld.global.u64 	%rd294, [%rd4401+312];
	cvt.u32.u64 	%r3890, %rd294;
	shr.u32 	%r13606, %r3890, 3;
	and.b64  	%rd4402, %rd294, 4;
	setp.eq.s64 	%p4829, %rd4402, 0;
	@%p4829 bra 	$L__BB5_3010;
	mul.wide.u32 	%rd4403, %r13606, 4;
	add.s64 	%rd4404, %rd2, %rd4403;
	ld.local.u32 	%r13606, [%rd4404+24];
	bra.uni 	$L__BB5_3012;
$L__BB5_3004:
	mul.wide.u32 	%rd4396, %r3881, 4;
	add.s64 	%rd4397, %rd4, %rd4396;
	atom.global.exch.b32 	%r12012, [%rd4397], -1;
	ld.global.u32 	%r13601, [%rd284+44];
$L__BB5_3005:
	add.s32 	%r13602, %r13602, 1;
	setp.lt.u32 	%p4827, %r13602, %r13601;
	@%p4827 bra 	$L__BB5_2998;
	bra.uni 	$L__BB5_3000;
$L__BB5_3006:
	ld.global.u32 	%r12027, [%rd284+36];
	setp.eq.s32 	%p4835, %r12027, 0;
	@%p4835 bra 	$L__BB5_3049;
	ld.local.u32 	%r13624, [%rd2+280];
	ld.local.u32 	%r13623, [%rd2+2340];
	mov.b32 	%r13611, 0;
$L__BB5_3008:
	mul.wide.u32 	%rd4421, %r13611, 8;
	add.s64 	%rd4422, %rd284, %rd4421;
	ld.global.u64 	%rd297, [%rd4422+56];
	cvt.u32.u64 	%r3906, %rd297;
	shr.u32 	%r13612, %r3906, 3;
	and.b64  	%rd4423, %rd297, 4;
	setp.eq.s64 	%p4836, %rd4423, 0;
	@%p4836 bra 	$L__BB5_3020;
	mul.wide.u32 	%rd4424, %r13612, 4;
	add.s64 	%rd4425, %rd2, %rd4424;
	ld.local.u32 	%r13612, [%rd4425+24];
	bra.uni 	$L__BB5_3022;
$L__BB5_3010:
	and.b64  	%rd4405, %rd294, 3;
	setp.ne.s64 	%p4830, %rd4405, 0;
	@%p4830 bra 	$L__BB5_3012;
	mul.wide.u32 	%rd4406, %r13606, 4;
	add.s64 	%rd4407, %rd2, %rd4406;
	ld.local.u32 	%r13606, [%rd4407+152];
$L__BB5_3012:
	shl.b32 	%r12018, %r13606, 3;
	and.b32  	%r12019, %r3890, 7;
	or.b32  	%r3895, %r12018, %r12019;
	shr.u64 	%rd295, %rd294, 35;
	and.b64  	%rd4408, %rd294, 17179869184;
	setp.eq.s64 	%p4831, %rd4408, 0;
	@%p4831 bra 	$L__BB5_3014;
	shl.b64 	%rd4409, %rd295, 2;
	add.s64 	%rd4410, %rd2, %rd4409;
	ld.local.u32 	%r13607, [%rd4410+24];
	bra.uni 	$L__BB5_3016;
$L__BB5_3014:
	cvt.u32.u64 	%r13607, %rd295;
	and.b64  	%rd4411, %rd294, 12884901888;
	setp.ne.s64 	%p4832, %rd4411, 0;
	@%p4832 bra 	$L__BB5_3016;
	shl.b64 	%rd4412, %rd295, 2;
	add.s64 	%rd4413, %rd2, %rd4412;
	ld.local.u32 	%r13607, [%rd4413+152];
$L__BB5_3016:
	shl.b32 	%r12020, %r13607, 3;
	{ .reg .b32 tmp; mov.b64 {tmp, %r12021}, %rd294; }
	and.b32  	%r12022, %r12021, 7;
	or.b32  	%r12023, %r12020, %r12022;
	cvt.u64.u32 	%rd4414, %r12023;
	shl.b64 	%rd4415, %rd4414, 32;
	cvt.u64.u32 	%rd4416, %r3895;
	or.b64  	%rd296, %rd4415, %rd4416;
	setp.gt.u32 	%p4833, %r3889, 8191;
	@%p4833 bra 	$L__BB5_3018;
	shl.b32 	%r12024, %r3889, 3;
	mov.u32 	%r12025, shared_mem;
	add.s32 	%r12026, %r12025, %r12024;
	atom.shared.exch.b64 	%rd4420, [%r12026], %rd296;
	bra.uni 	$L__BB5_3019;
$L__BB5_3018:
	mul.wide.u32 	%rd4417, %r3889, 8;
	add.s64 	%rd4418, %rd1, %rd4417;
	atom.global.exch.b64 	%rd4419, [%rd4418+268435464], %rd296;
	ld.global.u32 	%r13604, [%rd284+40];
$L__BB5_3019:
	add.s32 	%r13605, %r13605, 1;
	setp.lt.u32 	%p4834, %r13605, %r13604;
	@%p4834 bra 	$L__BB5_3002;
	bra.uni 	$L__BB5_3006;
$L__BB5_3020:
	and.b64  	%rd4426, %rd297, 3;
	setp.ne.s64 	%p4837, %rd4426, 0;
	@%p4837 bra 	$L__BB5_3022;
	mul.wide.u32 	%rd4427, %r13612, 4;
	add.s64 	%rd4428, %rd2, %rd4427;
	ld.local.u32 	%r13612, [%rd4428+152];
$L__BB5_3022:
	shl.b32 	%r3911, %r13612, 3;
	shr.u64 	%rd298, %rd297, 35;
	and.b64  	%rd4429, %rd297, 17179869184;
	setp.eq.s64 	%p4838, %rd4429, 0;
	@%p4838 bra 	$L__BB5_3024;
	shl.b64 	%rd4430, %rd298, 2;
	add.s64 	%rd4431, %rd2, %rd4430;
	ld.local.u32 	%r13613, [%rd4431+24];
	bra.uni 	$L__BB5_3026;
$L__BB5_3024:
	cvt.u32.u64 	%r13613, %rd298;
	and.b64  	%rd4432, %rd297, 12884901888;
	setp.ne.s64 	%p4839, %rd4432, 0;
	@%p4839 bra 	$L__BB5_3026;
	shl.b64 	%rd4433, %rd298, 2;
	add.s64 	%rd4434, %rd2, %rd4433;
	ld.local.u32 	%r13613, [%rd4434+152];
$L__BB5_3026:
	and.b32  	%r12029, %r3906, 7;
	add.s32 	%r12030, %r3911, %r12029;
	{ .reg .b32 tmp; mov.b64 {tmp, %r12031}, %rd297; }
	and.b32  	%r12032, %r12031, 7;
	shl.b32 	%r12033, %r13613, 3;
	or.b32  	%r12034, %r12033, %r12032;
	setp.ne.s32 	%p4840, %r12029, 0;
	setp.eq.s32 	%p4841, %r12032, 0;
	and.pred  	%p4842, %p4840, %p4841;
	selp.b32 	%r13616, %r12034, %r12030, %p4842;
	selp.b32 	%r13618, %r12030, %r12034, %p4842;
	and.b32  	%r12035, %r13616, 7;
	setp.ne.s32 	%p4843, %r12035, 0;
	@%p4843 bra 	$L__BB5_3031;
$L__BB5_3027:
	and.b32  	%r12036, %r13618, 7;
	setp.ne.s32 	%p4844, %r12036, 0;
	@%p4844 bra 	$L__BB5_3036;
$L__BB5_3028:
	shr.u32 	%r3925, %r13618, 3;
	setp.gt.u32 	%p4845, %r13618, 65535;
	@%p4845 bra 	$L__BB5_3033;
	shl.b32 	%r12038, %r3925, 2;
	mov.u32 	%r12039, shared_mem;
	add.s32 	%r12040, %r12039, %r12038;
	add.s32 	%r3926, %r12040, 65536;
	atom.shared.exch.b32 	%r3927, [%r12040+65536], -1;
	setp.eq.s32 	%p4847, %r3927, -1;
	@%p4847 bra 	$L__BB5_3036;
	atom.shared.exch.b32 	%r12041, [%r3926], 0;
	mov.u32 	%r13618, %r3927;
	bra.uni 	$L__BB5_3035;
$L__BB5_3031:
	cvt.u64.u32 	%rd4444, %r13618;
	shl.b64 	%rd4445, %rd4444, 32;
	cvt.u64.u32 	%rd4446, %r13616;
	or.b64  	%rd299, %rd4445, %rd4446;
	mul.wide.u32 	%rd4447, %r13616, 8;
	and.b32  	%r12054, %r13618, 7;
	cvt.u64.u32 	%rd4448, %r12054;
	mov.b64 	%rd4449, 56;
	cvt.u32.u64 	%r12055, %rd4449;
	cvt.u32.u64 	%r12056, %rd4447;
	and.b32  	%r12057, %r12056, %r12055;
	cvt.u32.u64 	%r12058, %rd4448;
	or.b32  	%r12059, %r12057, %r12058;
	mov.b64 	%rd4450, 9130730411292422402;
	shr.u64 	%rd4451, %rd4450, %r12059;
	mov.b64 	%rd4452, 1736168554312260608;
	shr.u64 	%rd4453, %rd4452, %r12059;
	mov.b64 	%rd4454, -506390041275138048;
	shr.u64 	%rd4455, %rd4454, %r12059;
	shl.b64 	%rd4456, %rd4455, 2;
	cvt.u32.u64 	%r12060, %rd4453;
	mov.b64 	%rd4457, 2;
	cvt.u32.u64 	%r12061, %rd4457;
	and.b32  	%r12062, %r12060, %r12061;
	cvt.u32.u64 	%r12063, %rd4451;
	mov.b64 	%rd4458, 1;
	cvt.u32.u64 	%r12064, %rd4458;
	and.b32  	%r12065, %r12063, %r12064;
	or.b32  	%r12066, %r12065, %r12062;
	cvt.u32.u64 	%r12067, %rd4456;
	mov.b64 	%rd4459, 4;
	cvt.u32.u64 	%r12068, %rd4459;
	and.b32  	%r12069, %r12067, %r12068;
	or.b32  	%r12070, %r12066, %r12069;
	mov.b16 	%rs271, 1;
	shl.b16 	%rs272, %rs271, %r12070;
	and.b16  	%rs273, %rs272, 29;
	setp.eq.s16 	%p4864, %rs273, 0;
	@%p4864 bra 	$L__BB5_3047;
	add.s32 	%r3922, %r13624, 1;
	st.local.u32 	[%rd2+280], %r3922;
	shl.b32 	%r12071, %r13624, 3;
	cvt.u64.u32 	%rd4460, %r12071;
	and.b64  	%rd4461, %rd4460, 2040;
	add.s64 	%rd4462, %rd2, %rd4461;
	st.local.u64 	[%rd4462+288], %rd299;
	mov.u32 	%r13624, %r3922;
	bra.uni 	$L__BB5_3048;
$L__BB5_3033:
	mul.wide.u32 	%rd4435, %r3925, 4;
	add.s64 	%rd300, %rd4, %rd4435;
	atom.global.exch.b32 	%r3928, [%rd300], -1;
	setp.eq.s32 	%p4846, %r3928, -1;
	@%p4846 bra 	$L__BB5_3036;
	atom.global.exch.b32 	%r12037, [%rd300], 0;
	mov.u32 	%r13618, %r3928;
$L__BB5_3035:
	and.b32  	%r12042, %r13618, 7;
	setp.eq.s32 	%p4848, %r12042, 0;
	@%p4848 bra 	$L__BB5_3028;
$L__BB5_3036:
	setp.lt.u32 	%p4849, %r13616, 65529;
	@%p4849 bra 	$L__BB5_3041;
	and.b32  	%r3931, %r13618, 4;
	setp.eq.s32 	%p4850, %r3931, 0;
	and.b32  	%r12043, %r13618, 3;
	setp.ne.s32 	%p4851, %r12043, 0;
	and.pred  	%p4852, %p4850, %p4851;
	setp.gt.u32 	%p4853, %r13618, 65535;
	or.pred  	%p4854, %p4853, %p4852;
	@%p4854 bra 	$L__BB5_3041;
	and.b32  	%r12044, %r13618, 7;
	setp.eq.s32 	%p4855, %r12044, 0;
	mov.u32 	%r13621, %r13618;
	mov.u32 	%r13622, %r13616;
	@%p4855 bra 	$L__BB5_3046;
	setp.eq.s32 	%p4856, %r3931, 0;
	@%p4856 bra 	$L__BB5_3041;
	cvt.u64.u32 	%rd4436, %r13618;
	shl.b64 	%rd4437, %rd4436, 32;
	cvt.u64.u32 	%rd4438, %r13616;
	or.b64  	%rd4439, %rd4437, %rd4438;
	add.s32 	%r3932, %r13624, 1;
	st.local.u32 	[%rd2+280], %r3932;
	shl.b32 	%r12045, %r13624, 3;
	cvt.u64.u32 	%rd4440, %r12045;
	and.b64  	%rd4441, %rd4440, 2040;
	add.s64 	%rd4442, %rd2, %rd4441;
	st.local.u64 	[%rd4442+288], %rd4439;
	mov.u32 	%r13624, %r3932;
	bra.uni 	$L__BB5_3048;
$L__BB5_3041:
	shr.u32 	%r3933, %r13616, 3;
	setp.gt.u32 	%p4857, %r13616, 65535;
	@%p4857 bra 	$L__BB5_3044;
	shl.b32 	%r12047, %r3933, 2;
	mov.u32 	%r12048, shared_mem;
	add.s32 	%r12049, %r12048, %r12047;
	add.s32 	%r3934, %r12049, 65536;
	atom.shared.exch.b32 	%r13621, [%r12049+65536], %r13618;
	setp.eq.s32 	%p4859, %r13621, -1;
	@%p4859 bra 	$L__BB5_3048;
	atom.shared.exch.b32 	%r12050, [%r3934], 0;
	mov.u32 	%r13622, %r13618;
	bra.uni 	$L__BB5_3046;
$L__BB5_3044:
	mul.wide.u32 	%rd4443, %r3933, 4;
	add.s64 	%rd301, %rd4, %rd4443;
	atom.global.exch.b32 	%r13621, [%rd301], %r13618;
	setp.eq.s32 	%p4858, %r13621, -1;
	@%p4858 bra 	$L__BB5_3048;
	atom.global.exch.b32 	%r12046, [%rd301], 0;
	mov.u32 	%r13622, %r13618;
$L__BB5_3046:
	and.b32  	%r12051, %r13621, 7;
	setp.ne.s32 	%p4860, %r12051, 0;
	and.b32  	%r12052, %r13622, 7;
	setp.eq.s32 	%p4861, %r12052, 0;
	and.pred  	%p4862, %p4860, %p4861;
	selp.b32 	%r13616, %r13622, %r13621, %p4862;
	selp.b32 	%r13618, %r13621, %r13622, %p4862;
	and.b32  	%r12053, %r13616, 7;
	setp.eq.s32 	%p4863, %r12053, 0;
	@%p4863 bra 	$L__BB5_3027;
	bra.uni 	$L__BB5_3031;
$L__BB5_3047:
	add.s32 	%r3923, %r13623, 1;
	st.local.u32 	[%rd2+2340], %r3923;
	shl.b32 	%r12072, %r13623, 3;
	cvt.u64.u32 	%rd4463, %r12072;
	and.b64  	%rd4464, %rd4463, 2040;
	add.s64 	%rd4465, %rd2, %rd4464;
	st.local.u64 	[%rd4465+2344], %rd299;
	mov.u32 	%r13623, %r3923;
$L__BB5_3048:
	add.s32 	%r13611, %r13611, 1;
	ld.global.u32 	%r12073, [%rd284+36];
	setp.lt.u32 	%p4865, %r13611, %r12073;
	@%p4865 bra 	$L__BB5_3008;
$L__BB5_3049:
	ld.global.u32 	%r3944, [%rd284+48];
	shr.u32 	%r13625, %r3944, 3;
	and.b32  	%r12074, %r3944, 4;
	setp.eq.s32 	%p4866, %r12074, 0;
	@%p4866 bra 	$L__BB5_3051;
	mul.wide.u32 	%rd4466, %r13625, 4;
	add.s64 	%rd4467, %rd2, %rd4466;
	ld.local.u32 	%r13625, [%rd4467+24];
	bra.uni 	$L__BB5_3053;
$L__BB5_3051:
	and.b32  	%r12075, %r3944, 3;
	setp.ne.s32 	%p4867, %r12075, 0;
	@%p4867 bra 	$L__BB5_3053;
	mul.wide.u32 	%rd4468, %r13625, 4;
	add.s64 	%rd4469, %rd2, %rd4468;
	ld.local.u32 	%r13625, [%rd4469+152];
$L__BB5_3053:
	and.b32  	%r12076, %r3944, 7;
	shl.b32 	%r12077, %r13625, 3;
	or.b32  	%r12078, %r12077, %r12076;
	setp.ne.s32 	%p4868, %r12076, 0;
	setp.eq.s32 	%p4869, %r3547, 0;
	and.pred  	%p4870, %p4868, %p4869;
	selp.b32 	%r13628, %r3419, %r12078, %p4870;
	selp.b32 	%r13630, %r12078, %r3419, %p4870;
	and.b32  	%r12080, %r13628, 7;
	setp.ne.s32 	%p4871, %r12080, 0;
	@%p4871 bra 	$L__BB5_3058;
$L__BB5_3054:
	and.b32  	%r12081, %r13630, 7;
	setp.ne.s32 	%p4872, %r12081, 0;
	@%p4872 bra 	$L__BB5_3064;
$L__BB5_3055:
	shr.u32 	%r3956, %r13630, 3;
	setp.gt.u32 	%p4873, %r13630, 65535;
	@%p4873 bra 	$L__BB5_3061;
	shl.b32 	%r12083, %r3956, 2;
	mov.u32 	%r12084, shared_mem;
	add.s32 	%r12085, %r12084, %r12083;
	add.s32 	%r3957, %r12085, 65536;
	atom.shared.exch.b32 	%r3958, [%r12085+65536], -1;
	setp.eq.s32 	%p4875, %r3958, -1;
	@%p4875 bra 	$L__BB5_3064;
	atom.shared.exch.b32 	%r12086, [%r3957], 0;
	mov.u32 	%r13630, %r3958;
	bra.uni 	$L__BB5_3063;
$L__BB5_3058:
	cvt.u64.u32 	%rd4479, %r13630;
	shl.b64 	%rd4480, %rd4479, 32;
	cvt.u64.u32 	%rd4481, %r13628;
	or.b64  	%rd302, %rd4480, %rd4481;
	mul.wide.u32 	%rd4482, %r13628, 8;
	and.b32  	%r12101, %r13630, 7;
	cvt.u64.u32 	%rd4483, %r12101;
	mov.b64 	%rd4484, 56;
	cvt.u32.u64 	%r12102, %rd4484;
	cvt.u32.u64 	%r12103, %rd4482;
	and.b32  	%r12104, %r12103, %r12102;
	cvt.u32.u64 	%r12105, %rd4483;
	or.b32  	%r12106, %r12104, %r12105;
	mov.b64 	%rd4485, 9130730411292422402;
	shr.u64 	%rd4486, %rd4485, %r12106;
	mov.b64 	%rd4487, 1736168554312260608;
	shr.u64 	%rd4488, %rd4487, %r12106;
	mov.b64 	%rd4489, -506390041275138048;
	shr.u64 	%rd4490, %rd4489, %r12106;
	shl.b64 	%rd4491, %rd4490, 2;
	cvt.u32.u64 	%r12107, %rd4488;
	mov.b64 	%rd4492, 2;
	cvt.u32.u64 	%r12108, %rd4492;
	and.b32  	%r12109, %r12107, %r12108;
	cvt.u32.u64 	%r12110, %rd4486;
	mov.b64 	%rd4493, 1;
	cvt.u32.u64 	%r12111, %rd4493;
	and.b32  	%r12112, %r12110, %r12111;
	or.b32  	%r12113, %r12112, %r12109;
	cvt.u32.u64 	%r12114, %rd4491;
	mov.b64 	%rd4494, 4;
	cvt.u32.u64 	%r12115, %rd4494;
	and.b32  	%r12116, %r12114, %r12115;
	or.b32  	%r12117, %r12113, %r12116;
	mov.b16 	%rs274, 1;
	shl.b16 	%rs275, %rs274, %r12117;
	and.b16  	%rs276, %rs275, 29;
	setp.eq.s16 	%p4892, %rs276, 0;
	@%p4892 bra 	$L__BB5_3060;
	ld.local.u32 	%r12118, [%rd2+280];
	add.s32 	%r12119, %r12118, 1;
	st.local.u32 	[%rd2+280], %r12119;
	shl.b32 	%r12120, %r12118, 3;
	cvt.u64.u32 	%rd4495, %r12120;
	and.b64  	%rd4496, %rd4495, 2040;
	add.s64 	%rd4497, %rd2, %rd4496;
	st.local.u64 	[%rd4497+288], %rd302;
	bra.uni 	$L__BB5_3852;
$L__BB5_3060:
	ld.local.u32 	%r12121, [%rd2+2340];
	add.s32 	%r12122, %r12121, 1;
	st.local.u32 	[%rd2+2340], %r12122;
	shl.b32 	%r12123, %r12121, 3;
	cvt.u64.u32 	%rd4498, %r12123;
	and.b64  	%rd4499, %rd4498, 2040;
	add.s64 	%rd4500, %rd2, %rd4499;
	st.local.u64 	[%rd4500+2344], %rd302;
	bra.uni 	$L__BB5_3852;
$L__BB5_3061:
	mul.wide.u32 	%rd4470, %r3956, 4;
	add.s64 	%rd303, %rd4, %rd4470;
	atom.global.exch.b32 	%r3959, [%rd303], -1;
	setp.eq.s32 	%p4874, %r3959, -1;
	@%p4874 bra 	$L__BB5_3064;
	atom.global.exch.b32 	%r12082, [%rd303], 0;
	mov.u32 	%r13630, %r3959;
$L__BB5_3063:
	and.b32  	%r12087, %r13630, 7;
	setp.eq.s32 	%p4876, %r12087, 0;
	@%p4876 bra 	$L__BB5_3055;
$L__BB5_3064:
	setp.lt.u32 	%p4877, %r13628, 65529;
	@%p4877 bra 	$L__BB5_3069;
	and.b32  	%r3962, %r13630, 4;
	setp.eq.s32 	%p4878, %r3962, 0;
	and.b32  	%r12088, %r13630, 3;
	setp.ne.s32 	%p4879, %r12088, 0;
	and.pred  	%p4880, %p4878, %p4879;
	setp.gt.u32 	%p4881, %r13630, 65535;
	or.pred  	%p4882, %p4881, %p4880;
	@%p4882 bra 	$L__BB5_3069;
	and.b32  	%r12089, %r13630, 7;
	setp.eq.s32 	%p4883, %r12089, 0;
	mov.u32 	%r13633, %r13630;
	mov.u32 	%r13634, %r13628;
	@%p4883 bra 	$L__BB5_3074;
	setp.eq.s32 	%p4884, %r3962, 0;
	@%p4884 bra 	$L__BB5_3069;
	cvt.u64.u32 	%rd4471, %r13630;
	shl.b64 	%rd4472, %rd4471, 32;
	cvt.u64.u32 	%rd4473, %r13628;
	or.b64  	%rd4474, %rd4472, %rd4473;
	ld.local.u32 	%r12090, [%rd2+280];
	add.s32 	%r12091, %r12090, 1;
	st.local.u32 	[%rd2+280], %r12091;
	shl.b32 	%r12092, %r12090, 3;
	cvt.u64.u32 	%rd4475, %r12092;
	and.b64  	%rd4476, %rd4475, 2040;
	add.s64 	%rd4477, %rd2, %rd4476;
	st.local.u64 	[%rd4477+288], %rd4474;
	bra.uni 	$L__BB5_3852;
$L__BB5_3069:
	shr.u32 	%r3963, %r13628, 3;
	setp.gt.u32 	%p4885, %r13628, 65535;
	@%p4885 bra 	$L__BB5_3072;
	shl.b32 	%r12094, %r3963, 2;
	mov.u32 	%r12095, shared_mem;
	add.s32 	%r12096, %r12095, %r12094;
	add.s32 	%r3964, %r12096, 65536;
	atom.shared.exch.b32 	%r13633, [%r12096+65536], %r13630;
	setp.eq.s32 	%p4887, %r13633, -1;
	@%p4887 bra 	$L__BB5_3852;
	atom.shared.exch.b32 	%r12097, [%r3964], 0;
	mov.u32 	%r13634, %r13630;
	bra.uni 	$L__BB5_3074;
$L__BB5_3072:
	mul.wide.u32 	%rd4478, %r3963, 4;
	add.s64 	%rd304, %rd4, %rd4478;
	atom.global.exch.b32 	%r13633, [%rd304], %r13630;
	setp.eq.s32 	%p4886, %r13633, -1;
	@%p4886 bra 	$L__BB5_3852;
	atom.global.exch.b32 	%r12093, [%rd304], 0;
	mov.u32 	%r13634, %r13630;
$L__BB5_3074:
	and.b32  	%r12098, %r13633, 7;
	setp.ne.s32 	%p4888, %r12098, 0;
	and.b32  	%r12099, %r13634, 7;
	setp.eq.s32 	%p4889, %r12099, 0;
	and.pred  	%p4890, %p4888, %p4889;
	selp.b32 	%r13628, %r13634, %r13633, %p4890;
	selp.b32 	%r13630, %r13633, %r13634, %p4890;
	and.b32  	%r12100, %r13628, 7;
	setp.eq.s32 	%p4891, %r12100, 0;
	@%p4891 bra 	$L__BB5_3054;
	bra.uni 	$L__BB5_3058;
$L__BB5_3075:
	setp.eq.s16 	%p3412, %rs9, 2;
	@%p3412 bra 	$L__BB5_3852;
	ld.local.v2.u32 	{%r11313, %r3998}, [%rd2+2336];
	sub.s32 	%r11314, %r11313, %r3998;
	add.s32 	%r11315, %r11314, 256;
	sub.s32 	%r11316, 257, %r1688;
	min.u32 	%r11317, %r11315, %r11316;
	setp.lt.u32 	%p4375, %r11317, 2;
	@%p4375 bra 	$L__BB5_3849;
	shr.u32 	%r3972, %r3419, 3;
	setp.gt.u32 	%p4376, %r3419, 65535;
	@%p4376 bra 	$L__BB5_3079;
	shl.b32 	%r11318, %r3972, 3;
	mov.u32 	%r11319, shared_mem;
	add.s32 	%r11320, %r11319, %r11318;
	atom.shared.exch.b64 	%rd4601, [%r11320], 0;
	bra.uni 	$L__BB5_3080;
$L__BB5_3079:
	mul.wide.u32 	%rd4008, %r3972, 8;
	add.s64 	%rd4009, %rd1, %rd4008;
	atom.global.exch.b64 	%rd4601, [%rd4009+268435464], 0;
$L__BB5_3080:
	cvt.u32.u64 	%r11321, %rd4601;
	{ .reg .b32 tmp; mov.b64 {tmp, %r3973}, %rd4601; }
	and.b32  	%r3974, %r3420, 7;
	setp.ne.s32 	%p4377, %r3974, 0;
	and.b32  	%r11322, %r11321, 7;
	setp.eq.s32 	%p4378, %r11322, 0;
	and.pred  	%p4379, %p4377, %p4378;
	selp.b32 	%r13637, %r11321, %r3420, %p4379;
	selp.b32 	%r13639, %r3420, %r11321, %p4379;
	and.b32  	%r11323, %r13637, 7;
	setp.ne.s32 	%p4380, %r11323, 0;
	@%p4380 bra 	$L__BB5_3085;
$L__BB5_3081:
	and.b32  	%r11324, %r13639, 7;
	setp.ne.s32 	%p4381, %r11324, 0;
	@%p4381 bra 	$L__BB5_3090;
$L__BB5_3082:
	shr.u32 	%r3983, %r13639, 3;
	setp.gt.u32 	%p4382, %r13639, 65535;
	@%p4382 bra 	$L__BB5_3087;
	shl.b32 	%r11326, %r3983, 2;
	mov.u32 	%r11327, shared_mem;
	add.s32 	%r11328, %r11327, %r11326;
	add.s32 	%r3984, %r11328, 65536;
	atom.shared.exch.b32 	%r3985, [%r11328+65536], -1;
	setp.eq.s32 	%p4384, %r3985, -1;
	@%p4384 bra 	$L__BB5_3090;
	atom.shared.exch.b32 	%r11329, [%r3984], 0;
	mov.u32 	%r13639, %r3985;
	bra.uni 	$L__BB5_3089;
$L__BB5_3085:
	cvt.u64.u32 	%rd4016, %r13639;
	shl.b64 	%rd4017, %rd4016, 32;
	cvt.u64.u32 	%rd4018, %r13637;
	or.b64  	%rd308, %rd4017, %rd4018;
	mul.wide.u32 	%rd4019, %r13637, 8;
	and.b32  	%r11341, %r13639, 7;
	cvt.u64.u32 	%rd4020, %r11341;
	mov.b64 	%rd4021, 56;
	cvt.u32.u64 	%r11342, %rd4021;
	cvt.u32.u64 	%r11343, %rd4019;
	and.b32  	%r11344, %r11343, %r11342;
	cvt.u32.u64 	%r11345, %rd4020;
	or.b32  	%r11346, %r11344, %r11345;
	mov.b64 	%rd4022, 9130730411292422402;
	shr.u64 	%rd4023, %rd4022, %r11346;
	mov.b64 	%rd4024, 1736168554312260608;
	shr.u64 	%rd4025, %rd4024, %r11346;
	mov.b64 	%rd4026, -506390041275138048;
	shr.u64 	%rd4027, %rd4026, %r11346;
	shl.b64 	%rd4028, %rd4027, 2;
	cvt.u32.u64 	%r11347, %rd4025;
	mov.b64 	%rd4029, 2;
	cvt.u32.u64 	%r11348, %rd4029;
	and.b32  	%r11349, %r11347, %r11348;
	cvt.u32.u64 	%r11350, %rd4023;
	mov.b64 	%rd4030, 1;
	cvt.u32.u64 	%r11351, %rd4030;
	and.b32  	%r11352, %r11350, %r11351;
	or.b32  	%r11353, %r11352, %r11349;
	cvt.u32.u64 	%r11354, %rd4028;
	mov.b64 	%rd4031, 4;
	cvt.u32.u64 	%r11355, %rd4031;
	and.b32  	%r11356, %r11354, %r11355;
	or.b32  	%r11357, %r11353, %r11356;
	mov.b16 	%rs251, 1;
	shl.b16 	%rs252, %rs251, %r11357;
	and.b16  	%rs253, %rs252, 29;
	setp.eq.s16 	%p4401, %rs253, 0;
	@%p4401 bra 	$L__BB5_3101;
	st.local.u32 	[%rd2+280], %r1688;
	st.local.u64 	[%rd265+288], %rd308;
	mov.u32 	%r3417, %r1688;
	bra.uni 	$L__BB5_3102;
$L__BB5_3087:
	mul.wide.u32 	%rd4010, %r3983, 4;
	add.s64 	%rd309, %rd4, %rd4010;
	atom.global.exch.b32 	%r3986, [%rd309], -1;
	setp.eq.s32 	%p4383, %r3986, -1;
	@%p4383 bra 	$L__BB5_3090;
	atom.global.exch.b32 	%r11325, [%rd309], 0;
	mov.u32 	%r13639, %r3986;
$L__BB5_3089:
	and.b32  	%r11330, %r13639, 7;
	setp.eq.s32 	%p4385, %r11330, 0;
	@%p4385 bra 	$L__BB5_3082;
$L__BB5_3090:
	setp.lt.u32 	%p4386, %r13637, 65529;
	@%p4386 bra 	$L__BB5_3095;
	and.b32  	%r3989, %r13639, 4;
	setp.eq.s32 	%p4387, %r3989, 0;
	and.b32  	%r11331, %r13639, 3;
	setp.ne.s32 	%p4388, %r11331, 0;
	and.pred  	%p4389, %p4387, %p4388;
	setp.gt.u32 	%p4390, %r13639, 65535;
	or.pred  	%p4391, %p4390, %p4389;
	@%p4391 bra 	$L__BB5_3095;
	and.b32  	%r11332, %r13639, 7;
	setp.eq.s32 	%p4392, %r11332, 0;
	mov.u32 	%r13642, %r13639;
	mov.u32 	%r13643, %r13637;
	@%p4392 bra 	$L__BB5_3100;
	@%p4387 bra 	$L__BB5_3095;
	cvt.u64.u32 	%rd4011, %r13639;
	shl.b64 	%rd4012, %rd4011, 32;
	cvt.u64.u32 	%rd4013, %r13637;
	or.b64  	%rd4014, %rd4012, %rd4013;
	st.local.u32 	[%rd2+280], %r1688;
	st.local.u64 	[%rd265+288], %rd4014;
	mov.u32 	%r3417, %r1688;
	bra.uni 	$L__BB5_3102;
$L__BB5_3095:
	shr.u32 	%r3990, %r13637, 3;
	setp.gt.u32 	%p4394, %r13637, 65535;
	@%p4394 bra 	$L__BB5_3098;
	shl.b32 	%r11334, %r3990, 2;
	mov.u32 	%r11335, shared_mem;
	add.s32 	%r11336, %r11335, %r11334;
	add.s32 	%r3991, %r11336, 65536;
	atom.shared.exch.b32 	%r13642, [%r11336+65536], %r13639;
	setp.eq.s32 	%p4396, %r13642, -1;
	@%p4396 bra 	$L__BB5_3102;
	atom.shared.exch.b32 	%r11337, [%r3991], 0;
	mov.u32 	%r13643, %r13639;
	bra.uni 	$L__BB5_3100;
$L__BB5_3098:
	mul.wide.u32 	%rd4015, %r3990, 4;
	add.s64 	%rd310, %rd4, %rd4015;
	atom.global.exch.b32 	%r13642, [%rd310], %r13639;
	setp.eq.s32 	%p4395, %r13642, -1;
	@%p4395 bra 	$L__BB5_3102;
	atom.global.exch.b32 	%r11333, [%rd310], 0;
	mov.u32 	%r13643, %r13639;
$L__BB5_3100:
	and.b32  	%r11338, %r13642, 7;
	setp.ne.s32 	%p4397, %r11338, 0;
	and.b32  	%r11339, %r13643, 7;
	setp.eq.s32 	%p4398, %r11339, 0;
	and.pred  	%p4399, %p4397, %p4398;
	selp.b32 	%r13637, %r13643, %r13642, %p4399;
	selp.b32 	%r13639, %r13642, %r13643, %p4399;
	and.b32  	%r11340, %r13637, 7;
	setp.eq.s32 	%p4400, %r11340, 0;
	@%p4400 bra 	$L__BB5_3081;
	bra.uni 	$L__BB5_3085;
$L__BB5_3101:
	add.s32 	%r3981, %r3998, 1;
	st.local.u32 	[%rd2+2340], %r3981;
	shl.b32 	%r11358, %r3998, 3;
	cvt.u64.u32 	%rd4032, %r11358;
	and.b64  	%rd4033, %rd4032, 2040;
	add.s64 	%rd4034, %rd2, %rd4033;
	st.local.u64 	[%rd4034+2344], %rd308;
	mov.u32 	%r3998, %r3981;
$L__BB5_3102:
	setp.ne.s32 	%p4402, %r3974, 0;
	and.b32  	%r11359, %r3973, 7;
	setp.eq.s32 	%p4403, %r11359, 0;
	and.pred  	%p4404, %p4402, %p4403;
	selp.b32 	%r13648, %r3973, %r3420, %p4404;
	selp.b32 	%r13650, %r3420, %r3973, %p4404;
	and.b32  	%r11360, %r13648, 7;
	setp.ne.s32 	%p4405, %r11360, 0;
	@%p4405 bra 	$L__BB5_3107;
$L__BB5_3103:
	and.b32  	%r11361, %r13650, 7;
	setp.ne.s32 	%p4406, %r11361, 0;
	@%p4406 bra 	$L__BB5_3113;
$L__BB5_3104:
	shr.u32 	%r4007, %r13650, 3;
	setp.gt.u32 	%p4407, %r13650, 65535;
	@%p4407 bra 	$L__BB5_3110;
	shl.b32 	%r11363, %r4007, 2;
	mov.u32 	%r11364, shared_mem;
	add.s32 	%r11365, %r11364, %r11363;
	add.s32 	%r4008, %r11365, 65536;
	atom.shared.exch.b32 	%r4009, [%r11365+65536], -1;
	setp.eq.s32 	%p4409, %r4009, -1;
	@%p4409 bra 	$L__BB5_3113;
	atom.shared.exch.b32 	%r11366, [%r4008], 0;
	mov.u32 	%r13650, %r4009;
	bra.uni 	$L__BB5_3112;
$L__BB5_3107:
	cvt.u64.u32 	%rd4044, %r13650;
	shl.b64 	%rd4045, %rd4044, 32;
	cvt.u64.u32 	%rd4046, %r13648;
	or.b64  	%rd311, %rd4045, %rd4046;
	mul.wide.u32 	%rd4047, %r13648, 8;
	and.b32  	%r11380, %r13650, 7;
	cvt.u64.u32 	%rd4048, %r11380;
	mov.b64 	%rd4049, 56;
	cvt.u32.u64 	%r11381, %rd4049;
	cvt.u32.u64 	%r11382, %rd4047;
	and.b32  	%r11383, %r11382, %r11381;
	cvt.u32.u64 	%r11384, %rd4048;
	or.b32  	%r11385, %r11383, %r11384;
	mov.b64 	%rd4050, 9130730411292422402;
	shr.u64 	%rd4051, %rd4050, %r11385;
	mov.b64 	%rd4052, 1736168554312260608;
	shr.u64 	%rd4053, %rd4052, %r11385;
	mov.b64 	%rd4054, -506390041275138048;
	shr.u64 	%rd4055, %rd4054, %r11385;
	shl.b64 	%rd4056, %rd4055, 2;
	cvt.u32.u64 	%r11386, %rd4053;
	mov.b64 	%rd4057, 2;
	cvt.u32.u64 	%r11387, %rd4057;
	and.b32  	%r11388, %r11386, %r11387;
	cvt.u32.u64 	%r11389, %rd4051;
	mov.b64 	%rd4058, 1;
	cvt.u32.u64 	%r11390, %rd4058;
	and.b32  	%r11391, %r11389, %r11390;
	or.b32  	%r11392, %r11391, %r11388;
	cvt.u32.u64 	%r11393, %rd4056;
	mov.b64 	%rd4059, 4;
	cvt.u32.u64 	%r11394, %rd4059;
	and.b32  	%r11395, %r11393, %r11394;
	or.b32  	%r11396, %r11392, %r11395;
	mov.b16 	%rs254, 1;
	shl.b16 	%rs255, %rs254, %r11396;
	and.b16  	%rs256, %rs255, 29;
	setp.eq.s16 	%p4426, %rs256, 0;
	@%p4426 bra 	$L__BB5_3109;
	add.s32 	%r11397, %r3417, 1;
	st.local.u32 	[%rd2+280], %r11397;
	shl.b32 	%r11398, %r3417, 3;
	cvt.u64.u32 	%rd4060, %r11398;
	and.b64  	%rd4061, %rd4060, 2040;
	add.s64 	%rd4062, %rd2, %rd4061;
	st.local.u64 	[%rd4062+288], %rd311;
	bra.uni 	$L__BB5_3852;
$L__BB5_3109:
	add.s32 	%r11399, %r3998, 1;
	st.local.u32 	[%rd2+2340], %r11399;
	shl.b32 	%r11400, %r3998, 3;
	cvt.u64.u32 	%rd4063, %r11400;
	and.b64  	%rd4064, %rd4063, 2040;
	add.s64 	%rd4065, %rd2, %rd4064;
	st.local.u64 	[%rd4065+2344], %rd311;
	bra.uni 	$L__BB5_3852;
$L__BB5_3110:
	mul.wide.u32 	%rd4035, %r4007, 4;
	add.s64 	%rd312, %rd4, %rd4035;
	atom.global.exch.b32 	%r4010, [%rd312], -1;
	setp.eq.s32 	%p4408, %r4010, -1;
	@%p4408 bra 	$L__BB5_3113;
	atom.global.exch.b32 	%r11362, [%rd312], 0;
	mov.u32 	%r13650, %r4010;
$L__BB5_3112:
	and.b32  	%r11367, %r13650, 7;
	setp.eq.s32 	%p4410, %r11367, 0;
	@%p4410 bra 	$L__BB5_3104;
$L__BB5_3113:
	setp.lt.u32 	%p4411, %r13648, 65529;
	@%p4411 bra 	$L__BB5_3118;
	and.b32  	%r4013, %r13650, 4;
	setp.eq.s32 	%p4412, %r4013, 0;
	and.b32  	%r11368, %r13650, 3;
	setp.ne.s32 	%p4413, %r11368, 0;
	and.pred  	%p4414, %p4412, %p4413;
	setp.gt.u32 	%p4415, %r13650, 65535;
	or.pred  	%p4416, %p4415, %p4414;
	@%p4416 bra 	$L__BB5_3118;
	and.b32  	%r11369, %r13650, 7;
	setp.eq.s32 	%p4417, %r11369, 0;
	mov.u32 	%r13653, %r13650;
	mov.u32 	%r13654, %r13648;
	@%p4417 bra 	$L__BB5_3123;
	setp.eq.s32 	%p4418, %r4013, 0;
	@%p4418 bra 	$L__BB5_3118;
	cvt.u64.u32 	%rd4036, %r13650;
	shl.b64 	%rd4037, %rd4036, 32;
	cvt.u64.u32 	%rd4038, %r13648;
	or.b64  	%rd4039, %rd4037, %rd4038;
	add.s32 	%r11370, %r3417, 1;
	st.local.u32 	[%rd2+280], %r11370;
	shl.b32 	%r11371, %r3417, 3;
	cvt.u64.u32 	%rd4040, %r11371;
	and.b64  	%rd4041, %rd4040, 2040;
	add.s64 	%rd4042, %rd2, %rd4041;
	st.local.u64 	[%rd4042+288], %rd4039;
	bra.uni 	$L__BB5_3852;
$L__BB5_3118:
	shr.u32 	%r4014, %r13648, 3;
	setp.gt.u32 	%p4419, %r13648, 65535;
	@%p4419 bra 	$L__BB5_3121;
	shl.b32 	%r11373, %r4014, 2;
	mov.u32 	%r11374, shared_mem;
	add.s32 	%r11375, %r11374, %r11373;
	add.s32 	%r4015, %r11375, 65536;
	atom.shared.exch.b32 	%r13653, [%r11375+65536], %r13650;
	setp.eq.s32 	%p4421, %r13653, -1;
	@%p4421 bra 	$L__BB5_3852;
	atom.shared.exch.b32 	%r11376, [%r4015], 0;
	mov.u32 	%r13654, %r13650;
	bra.uni 	$L__BB5_3123;
$L__BB5_3121:
	mul.wide.u32 	%rd4043, %r4014, 4;
	add.s64 	%rd313, %rd4, %rd4043;
	atom.global.exch.b32 	%r13653, [%rd313], %r13650;
	setp.eq.s32 	%p4420, %r13653, -1;
	@%p4420 bra 	$L__BB5_3852;
	atom.global.exch.b32 	%r11372, [%rd313], 0;
	mov.u32 	%r13654, %r13650;
$L__BB5_3123:
	and.b32  	%r11377, %r13653, 7;
	setp.ne.s32 	%p4422, %r11377, 0;
	and.b32  	%r11378, %r13654, 7;
	setp.eq.s32 	%p4423, %r11378, 0;
	and.pred  	%p4424, %p4422, %p4423;
	selp.b32 	%r13648, %r13654, %r13653, %p4424;
	selp.b32 	%r13650, %r13653, %r13654, %p4424;
	and.b32  	%r11379, %r13648, 7;
	setp.eq.s32 	%p4425, %r11379, 0;
	@%p4425 bra 	$L__BB5_3103;
	bra.uni 	$L__BB5_3107;
$L__BB5_3124:
	mul.wide.u32 	%rd3948, %r4023, 8;
	add.s64 	%rd3949, %rd1, %rd3948;
	atom.global.exch.b64 	%rd4602, [%rd3949+268435464], 0;
$L__BB5_3125:
	shr.u32 	%r4024, %r3419, 3;
	setp.gt.u32 	%p4324, %r3419, 65535;
	@%p4324 bra 	$L__BB5_3127;
	shl.b32 	%r11226, %r4024, 3;
	mov.u32 	%r11227, shared_mem;
	add.s32 	%r11228, %r11227, %r11226;
	atom.shared.exch.b64 	%rd4603, [%r11228], 0;
	bra.uni 	$L__BB5_3128;
$L__BB5_3127:
	mul.wide.u32 	%rd3950, %r4024, 8;
	add.s64 	%rd3951, %rd1, %rd3950;
	atom.global.exch.b64 	%rd4603, [%rd3951+268435464], 0;
$L__BB5_3128:
	cvt.u32.u64 	%r11229, %rd4603;
	{ .reg .b32 tmp; mov.b64 {tmp, %r4025}, %rd4603; }
	cvt.u32.u64 	%r11230, %rd4602;
	and.b32  	%r11231, %r11230, 7;
	setp.ne.s32 	%p4325, %r11231, 0;
	and.b32  	%r11232, %r11229, 7;
	setp.eq.s32 	%p4326, %r11232, 0;
	and.pred  	%p4327, %p4325, %p4326;
	selp.b32 	%r13657, %r11229, %r11230, %p4327;
	selp.b32 	%r13659, %r11230, %r11229, %p4327;
	and.b32  	%r11233, %r13657, 7;
	setp.ne.s32 	%p4328, %r11233, 0;
	@%p4328 bra 	$L__BB5_3133;
$L__BB5_3129:
	and.b32  	%r11234, %r13659, 7;
	setp.ne.s32 	%p4329, %r11234, 0;
	@%p4329 bra 	$L__BB5_3138;
$L__BB5_3130:
	shr.u32 	%r4034, %r13659, 3;
	setp.gt.u32 	%p4330, %r13659, 65535;
	@%p4330 bra 	$L__BB5_3135;
	shl.b32 	%r11236, %r4034, 2;
	mov.u32 	%r11237, shared_mem;
	add.s32 	%r11238, %r11237, %r11236;
	add.s32 	%r4035, %r11238, 65536;
	atom.shared.exch.b32 	%r4036, [%r11238+65536], -1;
	setp.eq.s32 	%p4332, %r4036, -1;
	@%p4332 bra 	$L__BB5_3138;
	atom.shared.exch.b32 	%r11239, [%r4035], 0;
	mov.u32 	%r13659, %r4036;
	bra.uni 	$L__BB5_3137;
$L__BB5_3133:
	cvt.u64.u32 	%rd3958, %r13659;
	shl.b64 	%rd3959, %rd3958, 32;
	cvt.u64.u32 	%rd3960, %r13657;
	or.b64  	%rd320, %rd3959, %rd3960;
	mul.wide.u32 	%rd3961, %r13657, 8;
	and.b32  	%r11251, %r13659, 7;
	cvt.u64.u32 	%rd3962, %r11251;
	mov.b64 	%rd3963, 56;
	cvt.u32.u64 	%r11252, %rd3963;
	cvt.u32.u64 	%r11253, %rd3961;
	and.b32  	%r11254, %r11253, %r11252;
	cvt.u32.u64 	%r11255, %rd3962;
	or.b32  	%r11256, %r11254, %r11255;
	mov.b64 	%rd3964, 9130730411292422402;
	shr.u64 	%rd3965, %rd3964, %r11256;
	mov.b64 	%rd3966, 1736168554312260608;
	shr.u64 	%rd3967, %rd3966, %r11256;
	mov.b64 	%rd3968, -506390041275138048;
	shr.u64 	%rd3969, %rd3968, %r11256;
	shl.b64 	%rd3970, %rd3969, 2;
	cvt.u32.u64 	%r11257, %rd3967;
	mov.b64 	%rd3971, 2;
	cvt.u32.u64 	%r11258, %rd3971;
	and.b32  	%r11259, %r11257, %r11258;
	cvt.u32.u64 	%r11260, %rd3965;
	mov.b64 	%rd3972, 1;
	cvt.u32.u64 	%r11261, %rd3972;
	and.b32  	%r11262, %r11260, %r11261;
	or.b32  	%r11263, %r11262, %r11259;
	cvt.u32.u64 	%r11264, %rd3970;
	mov.b64 	%rd3973, 4;
	cvt.u32.u64 	%r11265, %rd3973;
	and.b32  	%r11266, %r11264, %r11265;
	or.b32  	%r11267, %r11263, %r11266;
	mov.b16 	%rs245, 1;
	shl.b16 	%rs246, %rs245, %r11267;
	and.b16  	%rs247, %rs246, 29;
	setp.eq.s16 	%p4349, %rs247, 0;
	@%p4349 bra 	$L__BB5_3149;
	st.local.u32 	[%rd2+280], %r1688;
	st.local.u64 	[%rd265+288], %rd320;
	mov.u32 	%r3417, %r1688;
	bra.uni 	$L__BB5_3150;
$L__BB5_3135:
	mul.wide.u32 	%rd3952, %r4034, 4;
	add.s64 	%rd321, %rd4, %rd3952;
	atom.global.exch.b32 	%r4037, [%rd321], -1;
	setp.eq.s32 	%p4331, %r4037, -1;
	@%p4331 bra 	$L__BB5_3138;
	atom.global.exch.b32 	%r11235, [%rd321], 0;
	mov.u32 	%r13659, %r4037;
$L__BB5_3137:
	and.b32  	%r11240, %r13659, 7;
	setp.eq.s32 	%p4333, %r11240, 0;
	@%p4333 bra 	$L__BB5_3130;
$L__BB5_3138:
	setp.lt.u32 	%p4334, %r13657, 65529;
	@%p4334 bra 	$L__BB5_3143;
	and.b32  	%r4040, %r13659, 4;
	setp.eq.s32 	%p4335, %r4040, 0;
	and.b32  	%r11241, %r13659, 3;
	setp.ne.s32 	%p4336, %r11241, 0;
	and.pred  	%p4337, %p4335, %p4336;
	setp.gt.u32 	%p4338, %r13659, 65535;
	or.pred  	%p4339, %p4338, %p4337;
	@%p4339 bra 	$L__BB5_3143;
	and.b32  	%r11242, %r13659, 7;
	setp.eq.s32 	%p4340, %r11242, 0;
	mov.u32 	%r13662, %r13659;
	mov.u32 	%r13663, %r13657;
	@%p4340 bra 	$L__BB5_3148;
	@%p4335 bra 	$L__BB5_3143;
	cvt.u64.u32 	%rd3953, %r13659;
	shl.b64 	%rd3954, %rd3953, 32;
	cvt.u64.u32 	%rd3955, %r13657;
	or.b64  	%rd3956, %rd3954, %rd3955;
	st.local.u32 	[%rd2+280], %r1688;
	st.local.u64 	[%rd265+288], %rd3956;
	mov.u32 	%r3417, %r1688;
	bra.uni 	$L__BB5_3150;
$L__BB5_3143:
	shr.u32 	%r4041, %r13657, 3;
	setp.gt.u32 	%p4342, %r13657, 65535;
	@%p4342 bra 	$L__BB5_3146;
	shl.b32 	%r11244, %r4041, 2;
	mov.u32 	%r11245, shared_mem;
	add.s32 	%r11246, %r11245, %r11244;
	add.s32 	%r4042, %r11246, 65536;
	atom.shared.exch.b32 	%r13662, [%r11246+65536], %r13659;
	setp.eq.s32 	%p4344, %r13662, -1;
	@%p4344 bra 	$L__BB5_3150;
	atom.shared.exch.b32 	%r11247, [%r4042], 0;
	mov.u32 	%r13663, %r13659;
	bra.uni 	$L__BB5_3148;
$L__BB5_3146:
	mul.wide.u32 	%rd3957, %r4041, 4;
	add.s64 	%rd322, %rd4, %rd3957;
	atom.global.exch.b32 	%r13662, [%rd322], %r13659;
	setp.eq.s32 	%p4343, %r13662, -1;
	@%p4343 bra 	$L__BB5_3150;
	atom.global.exch.b32 	%r11243, [%rd322], 0;
	mov.u32 	%r13663, %r13659;
$L__BB5_3148:
	and.b32  	%r11248, %r13662, 7;
	setp.ne.s32 	%p4345, %r11248, 0;
	and.b32  	%r11249, %r13663, 7;
	setp.eq.s32 	%p4346, %r11249, 0;
	and.pred  	%p4347, %p4345, %p4346;
	selp.b32 	%r13657, %r13663, %r13662, %p4347;
	selp.b32 	%r13659, %r13662, %r13663, %p4347;
	and.b32  	%r11250, %r13657, 7;
	setp.eq.s32 	%p4348, %r11250, 0;
	@%p4348 bra 	$L__BB5_3129;
	bra.uni 	$L__BB5_3133;
$L__BB5_3149:
	add.s32 	%r4032, %r4049, 1;
	st.local.u32 	[%rd2+2340], %r4032;
	shl.b32 	%r11268, %r4049, 3;
	cvt.u64.u32 	%rd3974, %r11268;
	and.b64  	%rd3975, %rd3974, 2040;
	add.s64 	%rd3976, %rd2, %rd3975;
	st.local.u64 	[%rd3976+2344], %rd320;
	mov.u32 	%r4049, %r4032;
$L__BB5_3150:
	{ .reg .b32 tmp; mov.b64 {tmp, %r11269}, %rd4602; }
	and.b32  	%r11270, %r11269, 7;
	setp.ne.s32 	%p4350, %r11270, 0;
	and.b32  	%r11271, %r4025, 7;
	setp.eq.s32 	%p4351, %r11271, 0;
	and.pred  	%p4352, %p4350, %p4351;
	selp.b32 	%r13668, %r4025, %r11269, %p4352;
	selp.b32 	%r13670, %r11269, %r4025, %p4352;
	and.b32  	%r11272, %r13668, 7;
	setp.ne.s32 	%p4353, %r11272, 0;
	@%p4353 bra 	$L__BB5_3155;
$L__BB5_3151:
	and.b32  	%r11273, %r13670, 7;
	setp.ne.s32 	%p4354, %r11273, 0;
	@%p4354 bra 	$L__BB5_3161;
$L__BB5_3152:
	shr.u32 	%r4058, %r13670, 3;
	setp.gt.u32 	%p4355, %r13670, 65535;
	@%p4355 bra 	$L__BB5_3158;
	shl.b32 	%r11275, %r4058, 2;
	mov.u32 	%r11276, shared_mem;
	add.s32 	%r11277, %r11276, %r11275;
	add.s32 	%r4059, %r11277, 65536;
	atom.shared.exch.b32 	%r4060, [%r11277+65536], -1;
	setp.eq.s32 	%p4357, %r4060, -1;
	@%p4357 bra 	$L__BB5_3161;
	atom.shared.exch.b32 	%r11278, [%r4059], 0;
	mov.u32 	%r13670, %r4060;
	bra.uni 	$L__BB5_3160;
$L__BB5_3155:
	cvt.u64.u32 	%rd3986, %r13670;
	shl.b64 	%rd3987, %rd3986, 32;
	cvt.u64.u32 	%rd3988, %r13668;
	or.b64  	%rd323, %rd3987, %rd3988;
	mul.wide.u32 	%rd3989, %r13668, 8;
	and.b32  	%r11292, %r13670, 7;
	cvt.u64.u32 	%rd3990, %r11292;
	mov.b64 	%rd3991, 56;
	cvt.u32.u64 	%r11293, %rd3991;
	cvt.u32.u64 	%r11294, %rd3989;
	and.b32  	%r11295, %r11294, %r11293;
	cvt.u32.u64 	%r11296, %rd3990;
	or.b32  	%r11297, %r11295, %r11296;
	mov.b64 	%rd3992, 9130730411292422402;
	shr.u64 	%rd3993, %rd3992, %r11297;
	mov.b64 	%rd3994, 1736168554312260608;
	shr.u64 	%rd3995, %rd3994, %r11297;
	mov.b64 	%rd3996, -506390041275138048;
	shr.u64 	%rd3997, %rd3996, %r11297;
	shl.b64 	%rd3998, %rd3997, 2;
	cvt.u32.u64 	%r11298, %rd3995;
	mov.b64 	%rd3999, 2;
	cvt.u32.u64 	%r11299, %rd3999;
	and.b32  	%r11300, %r11298, %r11299;
	cvt.u32.u64 	%r11301, %rd3993;
	mov.b64 	%rd4000, 1;
	cvt.u32.u64 	%r11302, %rd4000;
	and.b32  	%r11303, %r11301, %r11302;
	or.b32  	%r11304, %r11303, %r11300;
	cvt.u32.u64 	%r11305, %rd3998;
	mov.b64 	%rd4001, 4;
	cvt.u32.u64 	%r11306, %rd4001;
	and.b32  	%r11307, %r11305, %r11306;
	or.b32  	%r11308, %r11304, %r11307;
	mov.b16 	%rs248, 1;
	shl.b16 	%rs249, %rs248, %r11308;
	and.b16  	%rs250, %rs249, 29;
	setp.eq.s16 	%p4374, %rs250, 0;
	@%p4374 bra 	$L__BB5_3157;
	add.s32 	%r11309, %r3417, 1;
	st.local.u32 	[%rd2+280], %r11309;
	shl.b32 	%r11310, %r3417, 3;
	cvt.u64.u32 	%rd4002, %r11310;
	and.b64  	%rd4003, %rd4002, 2040;
	add.s64 	%rd4004, %rd2, %rd4003;
	st.local.u64 	[%rd4004+288], %rd323;
	bra.uni 	$L__BB5_3852;
$L__BB5_3157:
	add.s32 	%r11311, %r4049, 1;
	st.local.u32 	[%rd2+2340], %r11311;
	shl.b32 	%r11312, %r4049, 3;
	cvt.u64.u32 	%rd4005, %r11312;
	and.b64  	%rd4006, %rd4005, 2040;
	add.s64 	%rd4007, %rd2, %rd4006;
	st.local.u64 	[%rd4007+2344], %rd323;
	bra.uni 	$L__BB5_3852;
$L__BB5_3158:
	mul.wide.u32 	%rd3977, %r4058, 4;
	add.s64 	%rd324, %rd4, %rd3977;
	atom.global.exch.b32 	%r4061, [%rd324], -1;
	setp.eq.s32 	%p4356, %r4061, -1;
	@%p4356 bra 	$L__BB5_3161;
	atom.global.exch.b32 	%r11274, [%rd324], 0;
	mov.u32 	%r13670, %r4061;
$L__BB5_3160:
	and.b32  	%r11279, %r13670, 7;
	setp.eq.s32 	%p4358, %r11279, 0;
	@%p4358 bra 	$L__BB5_3152;
$L__BB5_3161:
	setp.lt.u32 	%p4359, %r13668, 65529;
	@%p4359 bra 	$L__BB5_3166;
	and.b32  	%r4064, %r13670, 4;
	setp.eq.s32 	%p4360, %r4064, 0;
	and.b32  	%r11280, %r13670, 3;
	setp.ne.s32 	%p4361, %r11280, 0;
	and.pred  	%p4362, %p4360, %p4361;
	setp.gt.u32 	%p4363, %r13670, 65535;
	or.pred  	%p4364, %p4363, %p4362;
	@%p4364 bra 	$L__BB5_3166;
	and.b32  	%r11281, %r13670, 7;
	setp.eq.s32 	%p4365, %r11281, 0;
	mov.u32 	%r13673, %r13670;
	mov.u32 	%r13674, %r13668;
	@%p4365 bra 	$L__BB5_3171;
	setp.eq.s32 	%p4366, %r4064, 0;
	@%p4366 bra 	$L__BB5_3166;
	cvt.u64.u32 	%rd3978, %r13670;
	shl.b64 	%rd3979, %rd3978, 32;
	cvt.u64.u32 	%rd3980, %r13668;
	or.b64  	%rd3981, %rd3979, %rd3980;
	add.s32 	%r11282, %r3417, 1;
	st.local.u32 	[%rd2+280], %r11282;
	shl.b32 	%r11283, %r3417, 3;
	cvt.u64.u32 	%rd3982, %r11283;
	and.b64  	%rd3983, %rd3982, 2040;
	add.s64 	%rd3984, %rd2, %rd3983;
	st.local.u64 	[%rd3984+288], %rd3981;
	bra.uni 	$L__BB5_3852;
$L__BB5_3166:
	shr.u32 	%r4065, %r13668, 3;
	setp.gt.u32 	%p4367, %r13668, 65535;
	@%p4367 bra 	$L__BB5_3169;
	shl.b32 	%r11285, %r4065, 2;
	mov.u32 	%r11286, shared_mem;
	add.s32 	%r11287, %r11286, %r11285;
	add.s32 	%r4066, %r11287, 65536;
	atom.shared.exch.b32 	%r13673, [%r11287+65536], %r13670;
	setp.eq.s32 	%p4369, %r13673, -1;
	@%p4369 bra 	$L__BB5_3852;
	atom.shared.exch.b32 	%r11288, [%r4066], 0;
	mov.u32 	%r13674, %r13670;
	bra.uni 	$L__BB5_3171;
$L__BB5_3169:
	mul.wide.u32 	%rd3985, %r4065, 4;
	add.s64 	%rd325, %rd4, %rd3985;
	atom.global.exch.b32 	%r13673, [%rd325], %r13670;
	setp.eq.s32 	%p4368, %r13673, -1;
	@%p4368 bra 	$L__BB5_3852;
	atom.global.exch.b32 	%r11284, [%rd325], 0;
	mov.u32 	%r13674, %r13670;
$L__BB5_3171:
	and.b32  	%r11289, %r13673, 7;
	setp.ne.s32 	%p4370, %r11289, 0;
	and.b32  	%r11290, %r13674, 7;
	setp.eq.s32 	%p4371, %r11290, 0;
	and.pred  	%p4372, %p4370, %p4371;
	selp.b32 	%r13668, %r13674, %r13673, %p4372;
	selp.b32 	%r13670, %r13673, %r13674, %p4372;
	and.b32  	%r11291, %r13668, 7;
	setp.eq.s32 	%p4373, %r11291, 0;
	@%p4373 bra 	$L__BB5_3151;
	bra.uni 	$L__BB5_3155;
$L__BB5_3172:
	ld.local.v2.u32 	{%r10570, %r10571}, [%rd2+2336];
	sub.s32 	%r10572, %r10570, %r10571;
	add.s32 	%r10573, %r10572, 256;
	sub.s32 	%r10574, 257, %r1688;
	min.u32 	%r4073, %r10573, %r10574;
	ld.local.u8 	%rs232, [%rd2+20];
	setp.eq.s16 	%p3931, %rs232, 0;
	@%p3931 bra 	$L__BB5_3181;
	ld.global.u32 	%r13675, [%rd10];
	mov.b32 	%r13713, 0;
$L__BB5_3174:
	and.b32  	%r10576, %r13675, 16383;
	add.s32 	%r4077, %r10576, %r43;
	mul.wide.u32 	%rd3600, %r4077, 8;
	add.s64 	%rd3601, %rd1, %rd3600;
	ld.global.u64 	%rd3602, [%rd3601+268435464];
	add.s32 	%r13675, %r13675, 1;
	st.global.u32 	[%rd10], %r13675;
	setp.lt.u32 	%p3932, %r4077, 8192;
	setp.ne.s64 	%p3933, %rd3602, 0;
	or.pred  	%p3934, %p3932, %p3933;
	@%p3934 bra 	$L__BB5_3176;
	add.s32 	%r4079, %r13713, 1;
	mul.wide.u32 	%rd3604, %r13713, 4;
	add.s64 	%rd3605, %rd2, %rd3604;
	st.local.u32 	[%rd3605+24], %r4077;
	mov.u32 	%r13713, %r4079;
$L__BB5_3176:
	setp.lt.u32 	%p3935, %r13713, 4;
	@%p3935 bra 	$L__BB5_3174;
	ld.global.u32 	%r13678, [%rd10+131072];
	mov.b32 	%r13680, 0;
$L__BB5_3178:
	and.b32  	%r10578, %r13678, 16383;
	add.s32 	%r4084, %r10578, %r43;
	mul.wide.u32 	%rd3606, %r4084, 4;
	add.s64 	%rd3607, %rd4, %rd3606;
	ld.global.u32 	%r10579, [%rd3607];
	add.s32 	%r13678, %r13678, 1;
	st.global.u32 	[%rd10+131072], %r13678;
	setp.lt.u32 	%p3936, %r4084, 8192;
	setp.ne.s32 	%p3937, %r10579, 0;
	or.pred  	%p3938, %p3936, %p3937;
	@%p3938 bra 	$L__BB5_3180;
	add.s32 	%r4086, %r13680, 1;
	mul.wide.u32 	%rd3608, %r13680, 4;
	add.s64 	%rd3609, %rd2, %rd3608;
	st.local.u32 	[%rd3609+152], %r4084;
	mov.u32 	%r13680, %r4086;
$L__BB5_3180:
	setp.lt.u32 	%p3940, %r13680, 4;
	mov.pred 	%p4969, 0;
	@%p3940 bra 	$L__BB5_3178;
	bra.uni 	$L__BB5_3362;
$L__BB5_3181:
	ld.local.u32 	%r4088, [%rd2+4];
	shl.b32 	%r4089, %r4088, 8;
	and.b32  	%r10582, %r4089, 7936;
	add.s32 	%r4090, %r10582, %r1;
	shl.b32 	%r10583, %r4088, 11;
	and.b32  	%r10584, %r10583, 63488;
	add.s32 	%r10585, %r3, %r10584;
	ld.shared.u64 	%rd3610, [%r10585];
	setp.eq.s32 	%p3941, %r4090, 0;
	setp.ne.s64 	%p3942, %rd3610, 0;
	mov.b32 	%r13682, 0;
	or.pred  	%p3943, %p3941, %p3942;
	@%p3943 bra 	$L__BB5_3183;
	st.local.u32 	[%rd2+24], %r4090;
	mov.b32 	%r13682, 1;
$L__BB5_3183:
	add.s32 	%r10587, %r4089, 256;
	and.b32  	%r10588, %r10587, 7936;
	add.s32 	%r4092, %r10588, %r1;
	shl.b32 	%r10589, %r10587, 3;
	and.b32  	%r10590, %r10589, 63488;
	add.s32 	%r10591, %r3, %r10590;
	ld.shared.u64 	%rd3612, [%r10591];
	setp.eq.s32 	%p3944, %r4092, 0;
	setp.ne.s64 	%p3945, %rd3612, 0;
	or.pred  	%p3946, %p3944, %p3945;
	@%p3946 bra 	$L__BB5_3185;
	add.s32 	%r4093, %r13682, 1;
	mul.wide.u32 	%rd3614, %r13682, 4;
	add.s64 	%rd3615, %rd2, %rd3614;
	st.local.u32 	[%rd3615+24], %r4092;
	mov.u32 	%r13682, %r4093;
$L__BB5_3185:
	add.s32 	%r10592, %r4089, 512;
	and.b32  	%r10593, %r10592, 7936;
	add.s32 	%r4095, %r10593, %r1;
	shl.b32 	%r10594, %r10592, 3;
	and.b32  	%r10595, %r10594, 63488;
	add.s32 	%r10596, %r3, %r10595;
	ld.shared.u64 	%rd3616, [%r10596];
	setp.eq.s32 	%p3947, %r4095, 0;
	setp.ne.s64 	%p3948, %rd3616, 0;
	or.pred  	%p3949, %p3947, %p3948;
	@%p3949 bra 	$L__BB5_3187;
	add.s32 	%r4096, %r13682, 1;
	mul.wide.u32 	%rd3618, %r13682, 4;
	add.s64 	%rd3619, %rd2, %rd3618;
	st.local.u32 	[%rd3619+24], %r4095;
	mov.u32 	%r13682, %r4096;
$L__BB5_3187:
	add.s32 	%r13712, %r4088, 4;
	add.s32 	%r10597, %r4089, 768;
	and.b32  	%r10598, %r10597, 7936;
	add.s32 	%r4099, %r10598, %r1;
	shl.b32 	%r10599, %r10597, 3;
	and.b32  	%r10600, %r10599, 63488;
	add.s32 	%r10601, %r3, %r10600;
	ld.shared.u64 	%rd3620, [%r10601];
	setp.eq.s32 	%p3950, %r4099, 0;
	setp.ne.s64 	%p3951, %rd3620, 0;
	or.pred  	%p3952, %p3950, %p3951;
	@%p3952 bra 	$L__BB5_3189;
	add.s32 	%r4100, %r13682, 1;
	mul.wide.u32 	%rd3622, %r13682, 4;
	add.s64 	%rd3623, %rd2, %rd3622;
	st.local.u32 	[%rd3623+24], %r4099;
	mov.u32 	%r13682, %r4100;
$L__BB5_3189:
	setp.gt.u32 	%p3953, %r13682, 3;
	mov.b32 	%r13713, 4;
	@%p3953 bra 	$L__BB5_3271;
	add.s32 	%r4102, %r4088, 5;
	shl.b32 	%r10603, %r13712, 8;
	and.b32  	%r10604, %r10603, 7936;
	add.s32 	%r4103, %r10604, %r1;
	shl.b32 	%r10605, %r13712, 11;
	and.b32  	%r10606, %r10605, 63488;
	add.s32 	%r10607, %r3, %r10606;
	ld.shared.u64 	%rd3624, [%r10607];
	setp.eq.s32 	%p3954, %r4103, 0;
	setp.ne.s64 	%p3955, %rd3624, 0;
	or.pred  	%p3956, %p3954, %p3955;
	@%p3956 bra 	$L__BB5_3192;
	add.s32 	%r4104, %r13682, 1;
	mul.wide.u32 	%rd3626, %r13682, 4;
	add.s64 	%rd3627, %rd2, %rd3626;
	st.local.u32 	[%rd3627+24], %r4103;
	mov.u32 	%r13682, %r4104;
$L__BB5_3192:
	setp.gt.u32 	%p3957, %r13682, 3;
	mov.u32 	%r13712, %r4102;
	@%p3957 bra 	$L__BB5_3271;
	add.s32 	%r13712, %r4088, 6;
	shl.b32 	%r10609, %r4102, 8;
	and.b32  	%r10610, %r10609, 7936;
	add.s32 	%r4107, %r10610, %r1;
	shl.b32 	%r10611, %r4102, 11;
	and.b32  	%r10612, %r10611, 63488;
	add.s32 	%r10613, %r3, %r10612;
	ld.shared.u64 	%rd3628, [%r10613];
	setp.eq.s32 	%p3958, %r4107, 0;
	setp.ne.s64 	%p3959, %rd3628, 0;
	or.pred  	%p3960, %p3958, %p3959;
	@%p3960 bra 	$L__BB5_3195;
	add.s32 	%r4108, %r13682, 1;
	mul.wide.u32 	%rd3630, %r13682, 4;
	add.s64 	%rd3631, %rd2, %rd3630;
	st.local.u32 	[%rd3631+24], %r4107;
	mov.u32 	%r13682, %r4108;
$L__BB5_3195:
	setp.gt.u32 	%p3961, %r13682, 3;
	@%p3961 bra 	$L__BB5_3271;
	add.s32 	%r4110, %r4088, 7;
	shl.b32 	%r10615, %r13712, 8;
	and.b32  	%r10616, %r10615, 7936;
	add.s32 	%r4111, %r10616, %r1;
	shl.b32 	%r10617, %r13712, 11;
	and.b32  	%r10618, %r10617, 63488;
	add.s32 	%r10619, %r3, %r10618;
	ld.shared.u64 	%rd3632, [%r10619];
	setp.eq.s32 	%p3962, %r4111, 0;
	setp.ne.s64 	%p3963, %rd3632, 0;
	or.pred  	%p3964, %p3962, %p3963;
	@%p3964 bra 	$L__BB5_3198;
	add.s32 	%r4112, %r13682, 1;
	mul.wide.u32 	%rd3634, %r13682, 4;
	add.s64 	%rd3635, %rd2, %rd3634;
	st.local.u32 	[%rd3635+24], %r4111;
	mov.u32 	%r13682, %r4112;
$L__BB5_3198:
	setp.gt.u32 	%p3965, %r13682, 3;
	mov.u32 	%r13712, %r4110;
	@%p3965 bra 	$L__BB5_3271;
	add.s32 	%r13712, %r4088, 8;
	shl.b32 	%r10621, %r4110, 8;
	and.b32  	%r10622, %r10621, 7936;
	add.s32 	%r4115, %r10622, %r1;
	shl.b32 	%r10623, %r4110, 11;
	and.b32  	%r10624, %r10623, 63488;
	add.s32 	%r10625, %r3, %r10624;
	ld.shared.u64 	%rd3636, [%r10625];
	setp.eq.s32 	%p3966, %r4115, 0;
	setp.ne.s64 	%p3967, %rd3636, 0;
	or.pred  	%p3968, %p3966, %p3967;
	@%p3968 bra 	$L__BB5_3201;
	add.s32 	%r4116, %r13682, 1;
	mul.wide.u32 	%rd3638, %r13682, 4;
	add.s64 	%rd3639, %rd2, %rd3638;
	st.local.u32 	[%rd3639+24], %r4115;
	mov.u32 	%r13682, %r4116;
$L__BB5_3201:
	setp.gt.u32 	%p3969, %r13682, 3;
	@%p3969 bra 	$L__BB5_3271;
	add.s32 	%r4118, %r4088, 9;
	shl.b32 	%r10627, %r13712, 8;
	and.b32  	%r10628, %r10627, 7936;
	add.s32 	%r4119, %r10628, %r1;
	shl.b32 	%r10629, %r13712, 11;
	and.b32  	%r10630, %r10629, 63488;
	add.s32 	%r10631, %r3, %r10630;
	ld.shared.u64 	%rd3640, [%r10631];
	setp.eq.s32 	%p3970, %r4119, 0;
	setp.ne.s64 	%p3971, %rd3640, 0;
	or.pred  	%p3972, %p3970, %p3971;
	@%p3972 bra 	$L__BB5_3204;
	add.s32 	%r4120, %r13682, 1;
	mul.wide.u32 	%rd3642, %r13682, 4;
	add.s64 	%rd3643, %rd2, %rd3642;
	st.local.u32 	[%rd3643+24], %r4119;
	mov.u32 	%r13682, %r4120;
$L__BB5_3204:
	setp.gt.u32 	%p3973, %r13682, 3;
	mov.u32 	%r13712, %r4118;
	@%p3973 bra 	$L__BB5_3271;
	add.s32 	%r13712, %r4088, 10;
	shl.b32 	%r10633, %r4118, 8;
	and.b32  	%r10634, %r10633, 7936;
	add.s32 	%r4123, %r10634, %r1;
	shl.b32 	%r10635, %r4118, 11;
	and.b32  	%r10636, %r10635, 63488;
	add.s32 	%r10637, %r3, %r10636;
	ld.shared.u64 	%rd3644, [%r10637];
	setp.eq.s32 	%p3974, %r4123, 0;
	setp.ne.s64 	%p3975, %rd3644, 0;
	or.pred  	%p3976, %p3974, %p3975;
	@%p3976 bra 	$L__BB5_3207;
	add.s32 	%r4124, %r13682, 1;
	mul.wide.u32 	%rd3646, %r13682, 4;
	add.s64 	%rd3647, %rd2, %rd3646;
	st.local.u32 	[%rd3647+24], %r4123;
	mov.u32 	%r13682, %r4124;
$L__BB5_3207:
	setp.gt.u32 	%p3977, %r13682, 3;
	@%p3977 bra 	$L__BB5_3271;
	add.s32 	%r4126, %r4088, 11;
	shl.b32 	%r10639, %r13712, 8;
	and.b32  	%r10640, %r10639, 7936;
	add.s32 	%r4127, %r10640, %r1;
	shl.b32 	%r10641, %r13712, 11;
	and.b32  	%r10642, %r10641, 63488;
	add.s32 	%r10643, %r3, %r10642;
	ld.shared.u64 	%rd3648, [%r10643];
	setp.eq.s32 	%p3978, %r4127, 0;
	setp.ne.s64 	%p3979, %rd3648, 0;
	or.pred  	%p3980, %p3978, %p3979;
	@%p3980 bra 	$L__BB5_3210;
	add.s32 	%r4128, %r13682, 1;
	mul.wide.u32 	%rd3650, %r13682, 4;
	add.s64 	%rd3651, %rd2, %rd3650;
	st.local.u32 	[%rd3651+24], %r4127;
	mov.u32 	%r13682, %r4128;
$L__BB5_3210:
	setp.gt.u32 	%p3981, %r13682, 3;
	mov.u32 	%r13712, %r4126;
	@%p3981 bra 	$L__BB5_3271;
	add.s32 	%r13712, %r4088, 12;
	shl.b32 	%r10645, %r4126, 8;
	and.b32  	%r10646, %r10645, 7936;
	add.s32 	%r4131, %r10646, %r1;
	shl.b32 	%r10647, %r4126, 11;
	and.b32  	%r10648, %r10647, 63488;
	add.s32 	%r10649, %r3, %r10648;
	ld.shared.u64 	%rd3652, [%r10649];
	setp.eq.s32 	%p3982, %r4131, 0;
	setp.ne.s64 	%p3983, %rd3652, 0;
	or.pred  	%p3984, %p3982, %p3983;
	@%p3984 bra 	$L__BB5_3213;
	add.s32 	%r4132, %r13682, 1;
	mul.wide.u32 	%rd3654, %r13682, 4;
	add.s64 	%rd3655, %rd2, %rd3654;
	st.local.u32 	[%rd3655+24], %r4131;
	mov.u32 	%r13682, %r4132;
$L__BB5_3213:
	setp.gt.u32 	%p3985, %r13682, 3;
	@%p3985 bra 	$L__BB5_3271;
	add.s32 	%r4134, %r4088, 13;
	shl.b32 	%r10651, %r13712, 8;
	and.b32  	%r10652, %r10651, 7936;
	add.s32 	%r4135, %r10652, %r1;
	shl.b32 	%r10653, %r13712, 11;
	and.b32  	%r10654, %r10653, 63488;
	add.s32 	%r10655, %r3, %r10654;
	ld.shared.u64 	%rd3656, [%r10655];
	setp.eq.s32 	%p3986, %r4135, 0;
	setp.ne.s64 	%p3987, %rd3656, 0;
	or.pred  	%p3988, %p3986, %p3987;
	@%p3988 bra 	$L__BB5_3216;
	add.s32 	%r4136, %r13682, 1;
	mul.wide.u32 	%rd3658, %r13682, 4;
	add.s64 	%rd3659, %rd2, %rd3658;
	st.local.u32 	[%rd3659+24], %r4135;
	mov.u32 	%r13682, %r4136;
$L__BB5_3216:
	setp.gt.u32 	%p3989, %r13682, 3;
	mov.u32 	%r13712, %r4134;
	@%p3989 bra 	$L__BB5_3271;
	add.s32 	%r13712, %r4088, 14;
	shl.b32 	%r10657, %r4134, 8;
	and.b32  	%r10658, %r10657, 7936;
	add.s32 	%r4139, %r10658, %r1;
	shl.b32 	%r10659, %r4134, 11;
	and.b32  	%r10660, %r10659, 63488;
	add.s32 	%r10661, %r3, %r10660;
	ld.shared.u64 	%rd3660, [%r10661];
	setp.eq.s32 	%p3990, %r4139, 0;
	setp.ne.s64 	%p3991, %rd3660, 0;
	or.pred  	%p3992, %p3990, %p3991;
	@%p3992 bra 	$L__BB5_3219;
	add.s32 	%r4140, %r13682, 1;
	mul.wide.u32 	%rd3662, %r13682, 4;
	add.s64 	%rd3663, %rd2, %rd3662;
	st.local.u32 	[%rd3663+24], %r4139;
	mov.u32 	%r13682, %r4140;
$L__BB5_3219:
	setp.gt.u32 	%p3993, %r13682, 3;
	@%p3993 bra 	$L__BB5_3271;
	add.s32 	%r4142, %r4088, 15;
	shl.b32 	%r10663, %r13712, 8;
	and.b32  	%r10664, %r10663, 7936;
	add.s32 	%r4143, %r10664, %r1;
	shl.b32 	%r10665, %r13712, 11;
	and.b32  	%r10666, %r10665, 63488;
	add.s32 	%r10667, %r3, %r10666;
	ld.shared.u64 	%rd3664, [%r10667];
	setp.eq.s32 	%p3994, %r4143, 0;
	setp.ne.s64 	%p3995, %rd3664, 0;
	or.pred  	%p3996, %p3994, %p3995;
	@%p3996 bra 	$L__BB5_3222;
	add.s32 	%r4144, %r13682, 1;
	mul.wide.u32 	%rd3666, %r13682, 4;
	add.s64 	%rd3667, %rd2, %rd3666;
	st.local.u32 	[%rd3667+24], %r4143;
	mov.u32 	%r13682, %r4144;
$L__BB5_3222:
	setp.gt.u32 	%p3997, %r13682, 3;
	mov.u32 	%r13712, %r4142;
	@%p3997 bra 	$L__BB5_3271;
	add.s32 	%r13712, %r4088, 16;
	shl.b32 	%r10669, %r4142, 8;
	and.b32  	%r10670, %r10669, 7936;
	add.s32 	%r4147, %r10670, %r1;
	shl.b32 	%r10671, %r4142, 11;
	and.b32  	%r10672, %r10671, 63488;
	add.s32 	%r10673, %r3, %r10672;
	ld.shared.u64 	%rd3668, [%r10673];
	setp.eq.s32 	%p3998, %r4147, 0;
	setp.ne.s64 	%p3999, %rd3668, 0;
	or.pred  	%p4000, %p3998, %p3999;
	@%p4000 bra 	$L__BB5_3225;
	add.s32 	%r4148, %r13682, 1;
	mul.wide.u32 	%rd3670, %r13682, 4;
	add.s64 	%rd3671, %rd2, %rd3670;
	st.local.u32 	[%rd3671+24], %r4147;
	mov.u32 	%r13682, %r4148;
$L__BB5_3225:
	setp.gt.u32 	%p4001, %r13682, 3;
	@%p4001 bra 	$L__BB5_3271;
	add.s32 	%r4150, %r4088, 17;
	shl.b32 	%r10675, %r13712, 8;
	and.b32  	%r10676, %r10675, 7936;
	add.s32 	%r4151, %r10676, %r1;
	shl.b32 	%r10677, %r13712, 11;
	and.b32  	%r10678, %r10677, 63488;
	add.s32 	%r10679, %r3, %r10678;
	ld.shared.u64 	%rd3672, [%r10679];
	setp.eq.s32 	%p4002, %r4151, 0;
	setp.ne.s64 	%p4003, %rd3672, 0;
	or.pred  	%p4004, %p4002, %p4003;
	@%p4004 bra 	$L__BB5_3228;
	add.s32 	%r4152, %r13682, 1;
	mul.wide.u32 	%rd3674, %r13682, 4;
	add.s64 	%rd3675, %rd2, %rd3674;
	st.local.u32 	[%rd3675+24], %r4151;
	mov.u32 	%r13682, %r4152;
$L__BB5_3228:
	setp.gt.u32 	%p4005, %r13682, 3;
	mov.u32 	%r13712, %r4150;
	@%p4005 bra 	$L__BB5_3271;
	add.s32 	%r13712, %r4088, 18;
	shl.b32 	%r10681, %r4150, 8;
	and.b32  	%r10682, %r10681, 7936;
	add.s32 	%r4155, %r10682, %r1;
	shl.b32 	%r10683, %r4150, 11;
	and.b32  	%r10684, %r10683, 63488;
	add.s32 	%r10685, %r3, %r10684;
	ld.shared.u64 	%rd3676, [%r10685];
	setp.eq.s32 	%p4006, %r4155, 0;
	setp.ne.s64 	%p4007, %rd3676, 0;
	or.pred  	%p4008, %p4006, %p4007;
	@%p4008 bra 	$L__BB5_3231;
	add.s32 	%r4156, %r13682, 1;
	mul.wide.u32 	%rd3678, %r13682, 4;
	add.s64 	%rd3679, %rd2, %rd3678;
	st.local.u32 	[%rd3679+24], %r4155;
	mov.u32 	%r13682, %r4156;
$L__BB5_3231:
	setp.gt.u32 	%p4009, %r13682, 3;
	@%p4009 bra 	$L__BB5_3271;
	add.s32 	%r4158, %r4088, 19;
	shl.b32 	%r10687, %r13712, 8;
	and.b32  	%r10688, %r10687, 7936;
	add.s32 	%r4159, %r10688, %r1;
	shl.b32 	%r10689, %r13712, 11;
	and.b32  	%r10690, %r10689, 63488;
	add.s32 	%r10691, %r3, %r10690;
	ld.shared.u64 	%rd3680, [%r10691];
	setp.eq.s32 	%p4010, %r4159, 0;
	setp.ne.s64 	%p4011, %rd3680, 0;
	or.pred  	%p4012, %p4010, %p4011;
	@%p4012 bra 	$L__BB5_3234;
	add.s32 	%r4160, %r13682, 1;
	mul.wide.u32 	%rd3682, %r13682, 4;
	add.s64 	%rd3683, %rd2, %rd3682;
	st.local.u32 	[%rd3683+24], %r4159;
	mov.u32 	%r13682, %r4160;
$L__BB5_3234:
	setp.gt.u32 	%p4013, %r13682, 3;
	mov.u32 	%r13712, %r4158;
	@%p4013 bra 	$L__BB5_3271;
	add.s32 	%r13712, %r4088, 20;
	shl.b32 	%r10693, %r4158, 8;
	and.b32  	%r10694, %r10693, 7936;
	add.s32 	%r4163, %r10694, %r1;
	shl.b32 	%r10695, %r4158, 11;
	and.b32  	%r10696, %r10695, 63488;
	add.s32 	%r10697, %r3, %r10696;
	ld.shared.u64 	%rd3684, [%r10697];
	setp.eq.s32 	%p4014, %r4163, 0;
	setp.ne.s64 	%p4015, %rd3684, 0;
	or.pred  	%p4016, %p4014, %p4015;
	@%p4016 bra 	$L__BB5_3237;
	add.s32 	%r4164, %r13682, 1;
	mul.wide.u32 	%rd3686, %r13682, 4;
	add.s64 	%rd3687, %rd2, %rd3686;
	st.local.u32 	[%rd3687+24], %r4163;
	mov.u32 	%r13682, %r4164;
$L__BB5_3237:
	setp.gt.u32 	%p4017, %r13682, 3;
	@%p4017 bra 	$L__BB5_3271;
	add.s32 	%r4166, %r4088, 21;
	shl.b32 	%r10699, %r13712, 8;
	and.b32  	%r10700, %r10699, 7936;
	add.s32 	%r4167, %r10700, %r1;
	shl.b32 	%r10701, %r13712, 11;
	and.b32  	%r10702, %r10701, 63488;
	add.s32 	%r10703, %r3, %r10702;
	ld.shared.u64 	%rd3688, [%r10703];
	setp.eq.s32 	%p4018, %r4167, 0;
	setp.ne.s64 	%p4019, %rd3688, 0;
	or.pred  	%p4020, %p4018, %p4019;
	@%p4020 bra 	$L__BB5_3240;
	add.s32 	%r4168, %r13682, 1;
	mul.wide.u32 	%rd3690, %r13682, 4;
	add.s64 	%rd3691, %rd2, %rd3690;
	st.local.u32 	[%rd3691+24], %r4167;
	mov.u32 	%r13682, %r4168;
$L__BB5_3240:
	setp.gt.u32 	%p4021, %r13682, 3;
	mov.u32 	%r13712, %r4166;
	@%p4021 bra 	$L__BB5_3271;
	add.s32 	%r13712, %r4088, 22;
	shl.b32 	%r10705, %r4166, 8;
	and.b32  	%r10706, %r10705, 7936;
	add.s32 	%r4171, %r10706, %r1;
	shl.b32 	%r10707, %r4166, 11;
	and.b32  	%r10708, %r10707, 63488;
	add.s32 	%r10709, %r3, %r10708;
	ld.shared.u64 	%rd3692, [%r10709];
	setp.eq.s32 	%p4022, %r4171, 0;
	setp.ne.s64 	%p4023, %rd3692, 0;
	or.pred  	%p4024, %p4022, %p4023;
	@%p4024 bra 	$L__BB5_3243;
	add.s32 	%r4172, %r13682, 1;
	mul.wide.u32 	%rd3694, %r13682, 4;
	add.s64 	%rd3695, %rd2, %rd3694;
	st.local.u32 	[%rd3695+24], %r4171;
	mov.u32 	%r13682, %r4172;
$L__BB5_3243:
	setp.gt.u32 	%p4025, %r13682, 3;
	@%p4025 bra 	$L__BB5_3271;
	add.s32 	%r4174, %r4088, 23;
	shl.b32 	%r10711, %r13712, 8;
	and.b32  	%r10712, %r10711, 7936;
	add.s32 	%r4175, %r10712, %r1;
	shl.b32 	%r10713, %r13712, 11;
	and.b32  	%r10714, %r10713, 63488;
	add.s32 	%r10715, %r3, %r10714;
	ld.shared.u64 	%rd3696, [%r10715];
	setp.eq.s32 	%p4026, %r4175, 0;
	setp.ne.s64 	%p4027, %rd3696, 0;
	or.pred  	%p4028, %p4026, %p4027;
	@%p4028 bra 	$L__BB5_3246;
	add.s32 	%r4176, %r13682, 1;
	mul.wide.u32 	%rd3698, %r13682, 4;
	add.s64 	%rd3699, %rd2, %rd3698;
	st.local.u32 	[%rd3699+24], %r4175;
	mov.u32 	%r13682, %r4176;
$L__BB5_3246:
	setp.gt.u32 	%p4029, %r13682, 3;
	mov.u32 	%r13712, %r4174;
	@%p4029 bra 	$L__BB5_3271;
	add.s32 	%r13712, %r4088, 24;
	shl.b32 	%r10717, %r4174, 8;
	and.b32  	%r10718, %r10717, 7936;
	add.s32 	%r4179, %r10718, %r1;
	shl.b32 	%r10719, %r4174, 11;
	and.b32  	%r10720, %r10719, 63488;
	add.s32 	%r10721, %r3, %r10720;
	ld.shared.u64 	%rd3700, [%r10721];
	setp.eq.s32 	%p4030, %r4179, 0;
	setp.ne.s64 	%p4031, %rd3700, 0;
	or.pred  	%p4032, %p4030, %p4031;
	@%p4032 bra 	$L__BB5_3249;
	add.s32 	%r4180, %r13682, 1;
	mul.wide.u32 	%rd3702, %r13682, 4;
	add.s64 	%rd3703, %rd2, %rd3702;
	st.local.u32 	[%rd3703+24], %r4179;
	mov.u32 	%r13682, %r4180;
$L__BB5_3249:
	setp.gt.u32 	%p4033, %r13682, 3;
	@%p4033 bra 	$L__BB5_3271;
	add.s32 	%r4182, %r4088, 25;
	shl.b32 	%r10723, %r13712, 8;
	and.b32  	%r10724, %r10723, 7936;
	add.s32 	%r4183, %r10724, %r1;
	shl.b32 	%r10725, %r13712, 11;
	and.b32  	%r10726, %r10725, 63488;
	add.s32 	%r10727, %r3, %r10726;
	ld.shared.u64 	%rd3704, [%r10727];
	setp.eq.s32 	%p4034, %r4183, 0;
	setp.ne.s64 	%p4035, %rd3704, 0;
	or.pred  	%p4036, %p4034, %p4035;
	@%p4036 bra 	$L__BB5_3252;
	add.s32 	%r4184, %r13682, 1;
	mul.wide.u32 	%rd3706, %r13682, 4;
	add.s64 	%rd3707, %rd2, %rd3706;
	st.local.u32 	[%rd3707+24], %r4183;
	mov.u32 	%r13682, %r4184;
$L__BB5_3252:
	setp.gt.u32 	%p4037, %r13682, 3;
	mov.u32 	%r13712, %r4182;
	@%p4037 bra 	$L__BB5_3271;
	add.s32 	%r13712, %r4088, 26;
	shl.b32 	%r10729, %r4182, 8;
	and.b32  	%r10730, %r10729, 7936;
	add.s32 	%r4187, %r10730, %r1;
	shl.b32 	%r10731, %r4182, 11;
	and.b32  	%r10732, %r10731, 63488;
	add.s32 	%r10733, %r3, %r10732;
	ld.shared.u64 	%rd3708, [%r10733];
	setp.eq.s32 	%p4038, %r4187, 0;
	setp.ne.s64 	%p4039, %rd3708, 0;
	or.pred  	%p4040, %p4038, %p4039;
	@%p4040 bra 	$L__BB5_3255;
	add.s32 	%r4188, %r13682, 1;
	mul.wide.u32 	%rd3710, %r13682, 4;
	add.s64 	%rd3711, %rd2, %rd3710;
	st.local.u32 	[%rd3711+24], %r4187;
	mov.u32 	%r13682, %r4188;
$L__BB5_3255:
	setp.gt.u32 	%p4041, %r13682, 3;
	@%p4041 bra 	$L__BB5_3271;
	add.s32 	%r4190, %r4088, 27;
	shl.b32 	%r10735, %r13712, 8;
	and.b32  	%r10736, %r10735, 7936;
	add.s32 	%r4191, %r10736, %r1;
	shl.b32 	%r10737, %r13712, 11;
	and.b32  	%r10738, %r10737, 63488;
	add.s32 	%r10739, %r3, %r10738;
	ld.shared.u64 	%rd3712, [%r10739];
	setp.eq.s32 	%p4042, %r4191, 0;
	setp.ne.s64 	%p4043, %rd3712, 0;
	or.pred  	%p4044, %p4042, %p4043;
	@%p4044 bra 	$L__BB5_3258;
	add.s32 	%r4192, %r13682, 1;
	mul.wide.u32 	%rd3714, %r13682, 4;
	add.s64 	%rd3715, %rd2, %rd3714;
	st.local.u32 	[%rd3715+24], %r4191;
	mov.u32 	%r13682, %r4192;
$L__BB5_3258:
	setp.gt.u32 	%p4045, %r13682, 3;
	mov.u32 	%r13712, %r4190;
	@%p4045 bra 	$L__BB5_3271;
	add.s32 	%r13712, %r4088, 28;
	shl.b32 	%r10741, %r4190, 8;
	and.b32  	%r10742, %r10741, 7936;
	add.s32 	%r4195, %r10742, %r1;
	shl.b32 	%r10743, %r4190, 11;
	and.b32  	%r10744, %r10743, 63488;
	add.s32 	%r10745, %r3, %r10744;
	ld.shared.u64 	%rd3716, [%r10745];
	setp.eq.s32 	%p4046, %r4195, 0;
	setp.ne.s64 	%p4047, %rd3716, 0;
	or.pred  	%p4048, %p4046, %p4047;
	@%p4048 bra 	$L__BB5_3261;
	add.s32 	%r4196, %r13682, 1;
	mul.wide.u32 	%rd3718, %r13682, 4;
	add.s64 	%rd3719, %rd2, %rd3718;
	st.local.u32 	[%rd3719+24], %r4195;
	mov.u32 	%r13682, %r4196;
$L__BB5_3261:
	setp.gt.u32 	%p4049, %r13682, 3;
	@%p4049 bra 	$L__BB5_3271;
	add.s32 	%r4198, %r4088, 29;
	shl.b32 	%r10747, %r13712, 8;
	and.b32  	%r10748, %r10747, 7936;
	add.s32 	%r4199, %r10748, %r1;
	shl.b32 	%r10749, %r13712, 11;
	and.b32  	%r10750, %r10749, 63488;
	add.s32 	%r10751, %r3, %r10750;
	ld.shared.u64 	%rd3720, [%r10751];
	setp.eq.s32 	%p4050, %r4199, 0;
	setp.ne.s64 	%p4051, %rd3720, 0;
	or.pred  	%p4052, %p4050, %p4051;
	@%p4052 bra 	$L__BB5_3264;
	add.s32 	%r4200, %r13682, 1;
	mul.wide.u32 	%rd3722, %r13682, 4;
	add.s64 	%rd3723, %rd2, %rd3722;
	st.local.u32 	[%rd3723+24], %r4199;
	mov.u32 	%r13682, %r4200;
$L__BB5_3264:
	setp.gt.u32 	%p4053, %r13682, 3;
	mov.u32 	%r13712, %r4198;
	@%p4053 bra 	$L__BB5_3271;
	add.s32 	%r13712, %r4088, 30;
	shl.b32 	%r10753, %r4198, 8;
	and.b32  	%r10754, %r10753, 7936;
	add.s32 	%r4203, %r10754, %r1;
	shl.b32 	%r10755, %r4198, 11;
	and.b32  	%r10756, %r10755, 63488;
	add.s32 	%r10757, %r3, %r10756;
	ld.shared.u64 	%rd3724, [%r10757];
	setp.eq.s32 	%p4054, %r4203, 0;
	setp.ne.s64 	%p4055, %rd3724, 0;
	or.pred  	%p4056, %p4054, %p4055;
	@%p4056 bra 	$L__BB5_3267;
	add.s32 	%r4204, %r13682, 1;
	mul.wide.u32 	%rd3726, %r13682, 4;
	add.s64 	%rd3727, %rd2, %rd3726;
	st.local.u32 	[%rd3727+24], %r4203;
	mov.u32 	%r13682, %r4204;
$L__BB5_3267:
	setp.gt.u32 	%p4057, %r13682, 3;
	@%p4057 bra 	$L__BB5_3271;
	shl.b32 	%r10759, %r13712, 8;
	and.b32  	%r10760, %r10759, 7936;
	add.s32 	%r4206, %r10760, %r1;
	shl.b32 	%r10761, %r13712, 11;
	and.b32  	%r10762, %r10761, 63488;
	add.s32 	%r10763, %r3, %r10762;
	ld.shared.u64 	%rd3728, [%r10763];
	setp.eq.s32 	%p4058, %r4206, 0;
	setp.ne.s64 	%p4059, %rd3728, 0;
	or.pred  	%p4060, %p4058, %p4059;
	@%p4060 bra 	$L__BB5_3270;
	add.s32 	%r4207, %r13682, 1;
	mul.wide.u32 	%rd3730, %r13682, 4;
	add.s64 	%rd3731, %rd2, %rd3730;
	st.local.u32 	[%rd3731+24], %r4206;
	mov.u32 	%r13682, %r4207;
$L__BB5_3270:
	setp.lt.u32 	%p4061, %r13682, 4;
	selp.b32 	%r10764, 32, 31, %p4061;
	add.s32 	%r13712, %r4088, %r10764;
	mov.u32 	%r13713, %r13682;
$L__BB5_3271:
	st.local.u32 	[%rd2+4], %r13712;
	ld.local.u32 	%r4212, [%rd2+8];
	shl.b32 	%r4213, %r4212, 8;
	and.b32  	%r10766, %r4213, 7936;
	add.s32 	%r4214, %r10766, %r1;
	shl.b32 	%r10767, %r4212, 10;
	and.b32  	%r10768, %r10767, 31744;
	add.s32 	%r10769, %r4, %r10768;
	ld.shared.u32 	%r10770, [%r10769];
	setp.eq.s32 	%p4062, %r4214, 0;
	setp.ne.s32 	%p4063, %r10770, 0;
	mov.b32 	%r13715, 0;
	or.pred  	%p4064, %p4062, %p4063;
	@%p4064 bra 	$L__BB5_3273;
	st.local.u32 	[%rd2+152], %r4214;
	mov.b32 	%r13715, 1;
$L__BB5_3273:
	add.s32 	%r10773, %r4213, 256;
	and.b32  	%r10774, %r10773, 7936;
	add.s32 	%r4216, %r10774, %r1;
	shl.b32 	%r10775, %r10773, 2;
	and.b32  	%r10776, %r10775, 31744;
	add.s32 	%r10777, %r4, %r10776;
	ld.shared.u32 	%r10778, [%r10777];
	setp.eq.s32 	%p4065, %r4216, 0;
	setp.ne.s32 	%p4066, %r10778, 0;
	or.pred  	%p4067, %p4065, %p4066;
	@%p4067 bra 	$L__BB5_3275;
	add.s32 	%r4217, %r13715, 1;
	mul.wide.u32 	%rd3732, %r13715, 4;
	add.s64 	%rd3733, %rd2, %rd3732;
	st.local.u32 	[%rd3733+152], %r4216;
	mov.u32 	%r13715, %r4217;
$L__BB5_3275:
	add.s32 	%r10780, %r4213, 512;
	and.b32  	%r10781, %r10780, 7936;
	add.s32 	%r4219, %r10781, %r1;
	shl.b32 	%r10782, %r10780, 2;
	and.b32  	%r10783, %r10782, 31744;
	add.s32 	%r10784, %r4, %r10783;
	ld.shared.u32 	%r10785, [%r10784];
	setp.eq.s32 	%p4068, %r4219, 0;
	setp.ne.s32 	%p4069, %r10785, 0;
	or.pred  	%p4070, %p4068, %p4069;
	@%p4070 bra 	$L__BB5_3277;
	add.s32 	%r4220, %r13715, 1;
	mul.wide.u32 	%rd3734, %r13715, 4;
	add.s64 	%rd3735, %rd2, %rd3734;
	st.local.u32 	[%rd3735+152], %r4219;
	mov.u32 	%r13715, %r4220;
$L__BB5_3277:
	add.s32 	%r13744, %r4212, 4;
	add.s32 	%r10787, %r4213, 768;
	and.b32  	%r10788, %r10787, 7936;
	add.s32 	%r4223, %r10788, %r1;
	shl.b32 	%r10789, %r10787, 2;
	and.b32  	%r10790, %r10789, 31744;
	add.s32 	%r10791, %r4, %r10790;
	ld.shared.u32 	%r10792, [%r10791];
	setp.eq.s32 	%p4071, %r4223, 0;
	setp.ne.s32 	%p4072, %r10792, 0;
	or.pred  	%p4073, %p4071, %p4072;
	@%p4073 bra 	$L__BB5_3279;
	add.s32 	%r4224, %r13715, 1;
	mul.wide.u32 	%rd3736, %r13715, 4;
	add.s64 	%rd3737, %rd2, %rd3736;
	st.local.u32 	[%rd3737+152], %r4223;
	mov.u32 	%r13715, %r4224;
$L__BB5_3279:
	setp.gt.u32 	%p4075, %r13715, 3;
	mov.pred 	%p4969, 0;
	@%p4075 bra 	$L__BB5_3361;
	add.s32 	%r4226, %r4212, 5;
	shl.b32 	%r10794, %r13744, 8;
	and.b32  	%r10795, %r10794, 7936;
	add.s32 	%r4227, %r10795, %r1;
	shl.b32 	%r10796, %r13744, 10;
	and.b32  	%r10797, %r10796, 31744;
	add.s32 	%r10798, %r4, %r10797;
	ld.shared.u32 	%r10799, [%r10798];
	setp.eq.s32 	%p4076, %r4227, 0;
	setp.ne.s32 	%p4077, %r10799, 0;
	or.pred  	%p4078, %p4076, %p4077;
	@%p4078 bra 	$L__BB5_3282;
	add.s32 	%r4228, %r13715, 1;
	mul.wide.u32 	%rd3738, %r13715, 4;
	add.s64 	%rd3739, %rd2, %rd3738;
	st.local.u32 	[%rd3739+152], %r4227;
	mov.u32 	%r13715, %r4228;
$L__BB5_3282:
	setp.gt.u32 	%p4080, %r13715, 3;
	mov.u32 	%r13744, %r4226;
	@%p4080 bra 	$L__BB5_3361;
	add.s32 	%r13744, %r4212, 6;
	shl.b32 	%r10801, %r4226, 8;
	and.b32  	%r10802, %r10801, 7936;
	add.s32 	%r4231, %r10802, %r1;
	shl.b32 	%r10803, %r4226, 10;
	and.b32  	%r10804, %r10803, 31744;
	add.s32 	%r10805, %r4, %r10804;
	ld.shared.u32 	%r10806, [%r10805];
	setp.eq.s32 	%p4081, %r4231, 0;
	setp.ne.s32 	%p4082, %r10806, 0;
	or.pred  	%p4083, %p4081, %p4082;
	@%p4083 bra 	$L__BB5_3285;
	add.s32 	%r4232, %r13715, 1;
	mul.wide.u32 	%rd3740, %r13715, 4;
	add.s64 	%rd3741, %rd2, %rd3740;
	st.local.u32 	[%rd3741+152], %r4231;
	mov.u32 	%r13715, %r4232;
$L__BB5_3285:
	setp.gt.u32 	%p4085, %r13715, 3;
	@%p4085 bra 	$L__BB5_3361;
	add.s32 	%r4234, %r4212, 7;
	shl.b32 	%r10808, %r13744, 8;
	and.b32  	%r10809, %r10808, 7936;
	add.s32 	%r4235, %r10809, %r1;
	shl.b32 	%r10810, %r13744, 10;
	and.b32  	%r10811, %r10810, 31744;
	add.s32 	%r10812, %r4, %r10811;
	ld.shared.u32 	%r10813, [%r10812];
	setp.eq.s32 	%p4086, %r4235, 0;
	setp.ne.s32 	%p4087, %r10813, 0;
	or.pred  	%p4088, %p4086, %p4087;
	@%p4088 bra 	$L__BB5_3288;
	add.s32 	%r4236, %r13715, 1;
	mul.wide.u32 	%rd3742, %r13715, 4;
	add.s64 	%rd3743, %rd2, %rd3742;
	st.local.u32 	[%rd3743+152], %r4235;
	mov.u32 	%r13715, %r4236;
$L__BB5_3288:
	setp.gt.u32 	%p4090, %r13715, 3;
	mov.u32 	%r13744, %r4234;
	@%p4090 bra 	$L__BB5_3361;
	add.s32 	%r13744, %r4212, 8;
	shl.b32 	%r10815, %r4234, 8;
	and.b32  	%r10816, %r10815, 7936;
	add.s32 	%r4239, %r10816, %r1;
	shl.b32 	%r10817, %r4234, 10;
	and.b32  	%r10818, %r10817, 31744;
	add.s32 	%r10819, %r4, %r10818;
	ld.shared.u32 	%r10820, [%r10819];
	setp.eq.s32 	%p4091, %r4239, 0;
	setp.ne.s32 	%p4092, %r10820, 0;
	or.pred  	%p4093, %p4091, %p4092;
	@%p4093 bra 	$L__BB5_3291;
	add.s32 	%r4240, %r13715, 1;
	mul.wide.u32 	%rd3744, %r13715, 4;
	add.s64 	%rd3745, %rd2, %rd3744;
	st.local.u32 	[%rd3745+152], %r4239;
	mov.u32 	%r13715, %r4240;
$L__BB5_3291:
	setp.gt.u32 	%p4095, %r13715, 3;
	@%p4095 bra 	$L__BB5_3361;
	add.s32 	%r4242, %r4212, 9;
	shl.b32 	%r10822, %r13744, 8;
	and.b32  	%r10823, %r10822, 7936;
	add.s32 	%r4243, %r10823, %r1;
	shl.b32 	%r10824, %r13744, 10;
	and.b32  	%r10825, %r10824, 31744;
	add.s32 	%r10826, %r4, %r10825;
	ld.shared.u32 	%r10827, [%r10826];
	setp.eq.s32 	%p4096, %r4243, 0;
	setp.ne.s32 	%p4097, %r10827, 0;
	or.pred  	%p4098, %p4096, %p4097;
	@%p4098 bra 	$L__BB5_3294;
	add.s32 	%r4244, %r13715, 1;
	mul.wide.u32 	%rd3746, %r13715, 4;
	add.s64 	%rd3747, %rd2, %rd3746;
	st.local.u32 	[%rd3747+152], %r4243;
	mov.u32 	%r13715, %r4244;
$L__BB5_3294:
	setp.gt.u32 	%p4100, %r13715, 3;
	mov.u32 	%r13744, %r4242;
	@%p4100 bra 	$L__BB5_3361;
	add.s32 	%r13744, %r4212, 10;
	shl.b32 	%r10829, %r4242, 8;
	and.b32  	%r10830, %r10829, 7936;
	add.s32 	%r4247, %r10830, %r1;
	shl.b32 	%r10831, %r4242, 10;
	and.b32  	%r10832, %r10831, 31744;
	add.s32 	%r10833, %r4, %r10832;
	ld.shared.u32 	%r10834, [%r10833];
	setp.eq.s32 	%p4101, %r4247, 0;
	setp.ne.s32 	%p4102, %r10834, 0;
	or.pred  	%p4103, %p4101, %p4102;
	@%p4103 bra 	$L__BB5_3297;
	add.s32 	%r4248, %r13715, 1;
	mul.wide.u32 	%rd3748, %r13715, 4;
	add.s64 	%rd3749, %rd2, %rd3748;
	st.local.u32 	[%rd3749+152], %r4247;
	mov.u32 	%r13715, %r4248;
$L__BB5_3297:
	setp.gt.u32 	%p4105, %r13715, 3;
	@%p4105 bra 	$L__BB5_3361;
	add.s32 	%r4250, %r4212, 11;
	shl.b32 	%r10836, %r13744, 8;
	and.b32  	%r10837, %r10836, 7936;
	add.s32 	%r4251, %r10837, %r1;
	shl.b32 	%r10838, %r13744, 10;
	and.b32  	%r10839, %r10838, 31744;
	add.s32 	%r10840, %r4, %r10839;
	ld.shared.u32 	%r10841, [%r10840];
	setp.eq.s32 	%p4106, %r4251, 0;
	setp.ne.s32 	%p4107, %r10841, 0;
	or.pred  	%p4108, %p4106, %p4107;
	@%p4108 bra 	$L__BB5_3300;
	add.s32 	%r4252, %r13715, 1;
	mul.wide.u32 	%rd3750, %r13715, 4;
	add.s64 	%rd3751, %rd2, %rd3750;
	st.local.u32 	[%rd3751+152], %r4251;
	mov.u32 	%r13715, %r4252;
$L__BB5_3300:
	setp.gt.u32 	%p4110, %r13715, 3;
	mov.u32 	%r13744, %r4250;
	@%p4110 bra 	$L__BB5_3361;
	add.s32 	%r13744, %r4212, 12;
	shl.b32 	%r10843, %r4250, 8;
	and.b32  	%r10844, %r10843, 7936;
	add.s32 	%r4255, %r10844, %r1;
	shl.b32 	%r10845, %r4250, 10;
	and.b32  	%r10846, %r10845, 31744;
	add.s32 	%r10847, %r4, %r10846;
	ld.shared.u32 	%r10848, [%r10847];
	setp.eq.s32 	%p4111, %r4255, 0;
	setp.ne.s32 	%p4112, %r10848, 0;
	or.pred  	%p4113, %p4111, %p4112;
	@%p4113 bra 	$L__BB5_3303;
	add.s32 	%r4256, %r13715, 1;
	mul.wide.u32 	%rd3752, %r13715, 4;
	add.s64 	%rd3753, %rd2, %rd3752;
	st.local.u32 	[%rd3753+152], %r4255;
	mov.u32 	%r13715, %r4256;
$L__BB5_3303:
	setp.gt.u32 	%p4115, %r13715, 3;
	@%p4115 bra 	$L__BB5_3361;
	add.s32 	%r4258, %r4212, 13;
	shl.b32 	%r10850, %r13744, 8;
	and.b32  	%r10851, %r10850, 7936;
	add.s32 	%r4259, %r10851, %r1;
	shl.b32 	%r10852, %r13744, 10;
	and.b32  	%r10853, %r10852, 31744;
	add.s32 	%r10854, %r4, %r10853;
	ld.shared.u32 	%r10855, [%r10854];
	setp.eq.s32 	%p4116, %r4259, 0;
	setp.ne.s32 	%p4117, %r10855, 0;
	or.pred  	%p4118, %p4116, %p4117;
	@%p4118 bra 	$L__BB5_3306;
	add.s32 	%r4260, %r13715, 1;
	mul.wide.u32 	%rd3754, %r13715, 4;
	add.s64 	%rd3755, %rd2, %rd3754;
	st.local.u32 	[%rd3755+152], %r4259;
	mov.u32 	%r13715, %r4260;
$L__BB5_3306:
	setp.gt.u32 	%p4120, %r13715, 3;
	mov.u32 	%r13744, %r4258;
	@%p4120 bra 	$L__BB5_3361;
	add.s32 	%r13744, %r4212, 14;
	shl.b32 	%r10857, %r4258, 8;
	and.b32  	%r10858, %r10857, 7936;
	add.s32 	%r4263, %r10858, %r1;
	shl.b32 	%r10859, %r4258, 10;
	and.b32  	%r10860, %r10859, 31744;
	add.s32 	%r10861, %r4, %r10860;
	ld.shared.u32 	%r10862, [%r10861];
	setp.eq.s32 	%p4121, %r4263, 0;
	setp.ne.s32 	%p4122, %r10862, 0;
	or.pred  	%p4123, %p4121, %p4122;
	@%p4123 bra 	$L__BB5_3309;
	add.s32 	%r4264, %r13715, 1;
	mul.wide.u32 	%rd3756, %r13715, 4;
	add.s64 	%rd3757, %rd2, %rd3756;
	st.local.u32 	[%rd3757+152], %r4263;
	mov.u32 	%r13715, %r4264;
$L__BB5_3309:
	setp.gt.u32 	%p4125, %r13715, 3;
	@%p4125 bra 	$L__BB5_3361;
	add.s32 	%r4266, %r4212, 15;
	shl.b32 	%r10864, %r13744, 8;
	and.b32  	%r10865, %r10864, 7936;
	add.s32 	%r4267, %r10865, %r1;
	shl.b32 	%r10866, %r13744, 10;
	and.b32  	%r10867, %r10866, 31744;
	add.s32 	%r10868, %r4, %r10867;
	ld.shared.u32 	%r10869, [%r10868];
	setp.eq.s32 	%p4126, %r4267, 0;
	setp.ne.s32 	%p4127, %r10869, 0;
	or.pred  	%p4128, %p4126, %p4127;
	@%p4128 bra 	$L__BB5_3312;
	add.s32 	%r4268, %r13715, 1;
	mul.wide.u32 	%rd3758, %r13715, 4;
	add.s64 	%rd3759, %rd2, %rd3758;
	st.local.u32 	[%rd3759+152], %r4267;
	mov.u32 	%r13715, %r4268;
$L__BB5_3312:
	setp.gt.u32 	%p4130, %r13715, 3;
	mov.u32 	%r13744, %r4266;
	@%p4130 bra 	$L__BB5_3361;
	add.s32 	%r13744, %r4212, 16;
	shl.b32 	%r10871, %r4266, 8;
	and.b32  	%r10872, %r10871, 7936;
	add.s32 	%r4271, %r10872, %r1;
	shl.b32 	%r10873, %r4266, 10;
	and.b32  	%r10874, %r10873, 31744;
	add.s32 	%r10875, %r4, %r10874;
	ld.shared.u32 	%r10876, [%r10875];
	setp.eq.s32 	%p4131, %r4271, 0;
	setp.ne.s32 	%p4132, %r10876, 0;
	or.pred  	%p4133, %p4131, %p4132;
	@%p4133 bra 	$L__BB5_3315;
	add.s32 	%r4272, %r13715, 1;
	mul.wide.u32 	%rd3760, %r13715, 4;
	add.s64 	%rd3761, %rd2, %rd3760;
	st.local.u32 	[%rd3761+152], %r4271;
	mov.u32 	%r13715, %r4272;
$L__BB5_3315:
	setp.gt.u32 	%p4135, %r13715, 3;
	@%p4135 bra 	$L__BB5_3361;
	add.s32 	%r4274, %r4212, 17;
	shl.b32 	%r10878, %r13744, 8;
	and.b32  	%r10879, %r10878, 7936;
	add.s32 	%r4275, %r10879, %r1;
	shl.b32 	%r10880, %r13744, 10;
	and.b32  	%r10881, %r10880, 31744;
	add.s32 	%r10882, %r4, %r10881;
	ld.shared.u32 	%r10883, [%r10882];
	setp.eq.s32 	%p4136, %r4275, 0;
	setp.ne.s32 	%p4137, %r10883, 0;
	or.pred  	%p4138, %p4136, %p4137;
	@%p4138 bra 	$L__BB5_3318;
	add.s32 	%r4276, %r13715, 1;
	mul.wide.u32 	%rd3762, %r13715, 4;
	add.s64 	%rd3763, %rd2, %rd3762;
	st.local.u32 	[%rd3763+152], %r4275;
	mov.u32 	%r13715, %r4276;
$L__BB5_3318:
	setp.gt.u32 	%p4140, %r13715, 3;
	mov.u32 	%r13744, %r4274;
	@%p4140 bra 	$L__BB5_3361;
	add.s32 	%r13744, %r4212, 18;
	shl.b32 	%r10885, %r4274, 8;
	and.b32  	%r10886, %r10885, 7936;
	add.s32 	%r4279, %r10886, %r1;
	shl.b32 	%r10887, %r4274, 10;
	and.b32  	%r10888, %r10887, 31744;
	add.s32 	%r10889, %r4, %r10888;
	ld.shared.u32 	%r10890, [%r10889];
	setp.eq.s32 	%p4141, %r4279, 0;
	setp.ne.s32 	%p4142, %r10890, 0;
	or.pred  	%p4143, %p4141, %p4142;
	@%p4143 bra 	$L__BB5_3321;
	add.s32 	%r4280, %r13715, 1;
	mul.wide.u32 	%rd3764, %r13715, 4;
	add.s64 	%rd3765, %rd2, %rd3764;
	st.local.u32 	[%rd3765+152], %r4279;
	mov.u32 	%r13715, %r4280;
$L__BB5_3321:
	setp.gt.u32 	%p4145, %r13715, 3;
	@%p4145 bra 	$L__BB5_3361;
	add.s32 	%r4282, %r4212, 19;
	shl.b32 	%r10892, %r13744, 8;
	and.b32  	%r10893, %r10892, 7936;
	add.s32 	%r4283, %r10893, %r1;
	shl.b32 	%r10894, %r13744, 10;
	and.b32  	%r10895, %r10894, 31744;
	add.s32 	%r10896, %r4, %r10895;
	ld.shared.u32 	%r10897, [%r10896];
	setp.eq.s32 	%p4146, %r4283, 0;
	setp.ne.s32 	%p4147, %r10897, 0;
	or.pred  	%p4148, %p4146, %p4147;
	@%p4148 bra 	$L__BB5_3324;
	add.s32 	%r4284, %r13715, 1;
	mul.wide.u32 	%rd3766, %r13715, 4;
	add.s64 	%rd3767, %rd2, %rd3766;
	st.local.u32 	[%rd3767+152], %r4283;
	mov.u32 	%r13715, %r4284;
$L__BB5_3324:
	setp.gt.u32 	%p4150, %r13715, 3;
	mov.u32 	%r13744, %r4282;
	@%p4150 bra 	$L__BB5_3361;
	add.s32 	%r13744, %r4212, 20;
	shl.b32 	%r10899, %r4282, 8;
	and.b32  	%r10900, %r10899, 7936;
	add.s32 	%r4287, %r10900, %r1;
	shl.b32 	%r10901, %r4282, 10;
	and.b32  	%r10902, %r10901, 31744;
	add.s32 	%r10903, %r4, %r10902;
	ld.shared.u32 	%r10904, [%r10903];
	setp.eq.s32 	%p4151, %r4287, 0;
	setp.ne.s32 	%p4152, %r10904, 0;
	or.pred  	%p4153, %p4151, %p4152;
	@%p4153 bra 	$L__BB5_3327;
	add.s32 	%r4288, %r13715, 1;
	mul.wide.u32 	%rd3768, %r13715, 4;
	add.s64 	%rd3769, %rd2, %rd3768;
	st.local.u32 	[%rd3769+152], %r4287;
	mov.u32 	%r13715, %r4288;
$L__BB5_3327:
	setp.gt.u32 	%p4155, %r13715, 3;
	@%p4155 bra 	$L__BB5_3361;
	add.s32 	%r4290, %r4212, 21;
	shl.b32 	%r10906, %r13744, 8;
	and.b32  	%r10907, %r10906, 7936;
	add.s32 	%r4291, %r10907, %r1;
	shl.b32 	%r10908, %r13744, 10;
	and.b32  	%r10909, %r10908, 31744;
	add.s32 	%r10910, %r4, %r10909;
	ld.shared.u32 	%r10911, [%r10910];
	setp.eq.s32 	%p4156, %r4291, 0;
	setp.ne.s32 	%p4157, %r10911, 0;
	or.pred  	%p4158, %p4156, %p4157;
	@%p4158 bra 	$L__BB5_3330;
	add.s32 	%r4292, %r13715, 1;
	mul.wide.u32 	%rd3770, %r13715, 4;
	add.s64 	%rd3771, %rd2, %rd3770;
	st.local.u32 	[%rd3771+152], %r4291;
	mov.u32 	%r13715, %r4292;
$L__BB5_3330:
	setp.gt.u32 	%p4160, %r13715, 3;
	mov.u32 	%r13744, %r4290;
	@%p4160 bra 	$L__BB5_3361;
	add.s32 	%r13744, %r4212, 22;
	shl.b32 	%r10913, %r4290, 8;
	and.b32  	%r10914, %r10913, 7936;
	add.s32 	%r4295, %r10914, %r1;
	shl.b32 	%r10915, %r4290, 10;
	and.b32  	%r10916, %r10915, 31744;
	add.s32 	%r10917, %r4, %r10916;
	ld.shared.u32 	%r10918, [%r10917];
	setp.eq.s32 	%p4161, %r4295, 0;
	setp.ne.s32 	%p4162, %r10918, 0;
	or.pred  	%p4163, %p4161, %p4162;
	@%p4163 bra 	$L__BB5_3333;
	add.s32 	%r4296, %r13715, 1;
	mul.wide.u32 	%rd3772, %r13715, 4;
	add.s64 	%rd3773, %rd2, %rd3772;
	st.local.u32 	[%rd3773+152], %r4295;
	mov.u32 	%r13715, %r4296;
$L__BB5_3333:
	setp.gt.u32 	%p4165, %r13715, 3;
	@%p4165 bra 	$L__BB5_3361;
	add.s32 	%r4298, %r4212, 23;
	shl.b32 	%r10920, %r13744, 8;
	and.b32  	%r10921, %r10920, 7936;
	add.s32 	%r4299, %r10921, %r1;
	shl.b32 	%r10922, %r13744, 10;
	and.b32  	%r10923, %r10922, 31744;
	add.s32 	%r10924, %r4, %r10923;
	ld.shared.u32 	%r10925, [%r10924];
	setp.eq.s32 	%p4166, %r4299, 0;
	setp.ne.s32 	%p4167, %r10925, 0;
	or.pred  	%p4168, %p4166, %p4167;
	@%p4168 bra 	$L__BB5_3336;
	add.s32 	%r4300, %r13715, 1;
	mul.wide.u32 	%rd3774, %r13715, 4;
	add.s64 	%rd3775, %rd2, %rd3774;
	st.local.u32 	[%rd3775+152], %r4299;
	mov.u32 	%r13715, %r4300;
$L__BB5_3336:
	setp.gt.u32 	%p4170, %r13715, 3;
	mov.u32 	%r13744, %r4298;
	@%p4170 bra 	$L__BB5_3361;
	add.s32 	%r13744, %r4212, 24;
	shl.b32 	%r10927, %r4298, 8;
	and.b32  	%r10928, %r10927, 7936;
	add.s32 	%r4303, %r10928, %r1;
	shl.b32 	%r10929, %r4298, 10;
	and.b32  	%r10930, %r10929, 31744;
	add.s32 	%r10931, %r4, %r10930;
	ld.shared.u32 	%r10932, [%r10931];
	setp.eq.s32 	%p4171, %r4303, 0;
	setp.ne.s32 	%p4172, %r10932, 0;
	or.pred  	%p4173, %p4171, %p4172;
	@%p4173 bra 	$L__BB5_3339;
	add.s32 	%r4304, %r13715, 1;
	mul.wide.u32 	%rd3776, %r13715, 4;
	add.s64 	%rd3777, %rd2, %rd3776;
	st.local.u32 	[%rd3777+152], %r4303;
	mov.u32 	%r13715, %r4304;
$L__BB5_3339:
	setp.gt.u32 	%p4175, %r13715, 3;
	@%p4175 bra 	$L__BB5_3361;
	add.s32 	%r4306, %r4212, 25;
	shl.b32 	%r10934, %r13744, 8;
	and.b32  	%r10935, %r10934, 7936;
	add.s32 	%r4307, %r10935, %r1;
	shl.b32 	%r10936, %r13744, 10;
	and.b32  	%r10937, %r10936, 31744;
	add.s32 	%r10938, %r4, %r10937;
	ld.shared.u32 	%r10939, [%r10938];
	setp.eq.s32 	%p4176, %r4307, 0;
	setp.ne.s32 	%p4177, %r10939, 0;
	or.pred  	%p4178, %p4176, %p4177;
	@%p4178 bra 	$L__BB5_3342;
	add.s32 	%r4308, %r13715, 1;
	mul.wide.u32 	%rd3778, %r13715, 4;
	add.s64 	%rd3779, %rd2, %rd3778;
	st.local.u32 	[%rd3779+152], %r4307;
	mov.u32 	%r13715, %r4308;
$L__BB5_3342:
	setp.gt.u32 	%p4180, %r13715, 3;
	mov.u32 	%r13744, %r4306;
	@%p4180 bra 	$L__BB5_3361;
	add.s32 	%r13744, %r4212, 26;
	shl.b32 	%r10941, %r4306, 8;
	and.b32  	%r10942, %r10941, 7936;
	add.s32 	%r4311, %r10942, %r1;
	shl.b32 	%r10943, %r4306, 10;
	and.b32  	%r10944, %r10943, 31744;
	add.s32 	%r10945, %r4, %r10944;
	ld.shared.u32 	%r10946, [%r10945];
	setp.eq.s32 	%p4181, %r4311, 0;
	setp.ne.s32 	%p4182, %r10946, 0;
	or.pred  	%p4183, %p4181, %p4182;
	@%p4183 bra 	$L__BB5_3345;
	add.s32 	%r4312, %r13715, 1;
	mul.wide.u32 	%rd3780, %r13715, 4;
	add.s64 	%rd3781, %rd2, %rd3780;
	st.local.u32 	[%rd3781+152], %r4311;
	mov.u32 	%r13715, %r4312;
$L__BB5_3345:
	setp.gt.u32 	%p4185, %r13715, 3;
	@%p4185 bra 	$L__BB5_3361;
	add.s32 	%r4314, %r4212, 27;
	shl.b32 	%r10948, %r13744, 8;
	and.b32  	%r10949, %r10948, 7936;
	add.s32 	%r4315, %r10949, %r1;
	shl.b32 	%r10950, %r13744, 10;
	and.b32  	%r10951, %r10950, 31744;
	add.s32 	%r10952, %r4, %r10951;
	ld.shared.u32 	%r10953, [%r10952];
	setp.eq.s32 	%p4186, %r4315, 0;
	setp.ne.s32 	%p4187, %r10953, 0;
	or.pred  	%p4188, %p4186, %p4187;
	@%p4188 bra 	$L__BB5_3348;
	add.s32 	%r4316, %r13715, 1;
	mul.wide.u32 	%rd3782, %r13715, 4;
	add.s64 	%rd3783, %rd2, %rd3782;
	st.local.u32 	[%rd3783+152], %r4315;
	mov.u32 	%r13715, %r4316;
$L__BB5_3348:
	setp.gt.u32 	%p4190, %r13715, 3;
	mov.u32 	%r13744, %r4314;
	@%p4190 bra 	$L__BB5_3361;
	add.s32 	%r13744, %r4212, 28;
	shl.b32 	%r10955, %r4314, 8;
	and.b32  	%r10956, %r10955, 7936;
	add.s32 	%r4319, %r10956, %r1;
	shl.b32 	%r10957, %r4314, 10;
	and.b32  	%r10958, %r10957, 31744;
	add.s32 	%r10959, %r4, %r10958;
	ld.shared.u32 	%r10960, [%r10959];
	setp.eq.s32 	%p4191, %r4319, 0;
	setp.ne.s32 	%p4192, %r10960, 0;
	or.pred  	%p4193, %p4191, %p4192;
	@%p4193 bra 	$L__BB5_3351;
	add.s32 	%r4320, %r13715, 1;
	mul.wide.u32 	%rd3784, %r13715, 4;
	add.s64 	%rd3785, %rd2, %rd3784;
	st.local.u32 	[%rd3785+152], %r4319;
	mov.u32 	%r13715, %r4320;
$L__BB5_3351:
	setp.gt.u32 	%p4195, %r13715, 3;
	@%p4195 bra 	$L__BB5_3361;
	add.s32 	%r4322, %r4212, 29;
	shl.b32 	%r10962, %r13744, 8;
	and.b32  	%r10963, %r10962, 7936;
	add.s32 	%r4323, %r10963, %r1;
	shl.b32 	%r10964, %r13744, 10;
	and.b32  	%r10965, %r10964, 31744;
	add.s32 	%r10966, %r4, %r10965;
	ld.shared.u32 	%r10967, [%r10966];
	setp.eq.s32 	%p4196, %r4323, 0;
	setp.ne.s32 	%p4197, %r10967, 0;
	or.pred  	%p4198, %p4196, %p4197;
	@%p4198 bra 	$L__BB5_3354;
	add.s32 	%r4324, %r13715, 1;
	mul.wide.u32 	%rd3786, %r13715, 4;
	add.s64 	%rd3787, %rd2, %rd3786;
	st.local.u32 	[%rd3787+152], %r4323;
	mov.u32 	%r13715, %r4324;
$L__BB5_3354:
	setp.gt.u32 	%p4200, %r13715, 3;
	mov.u32 	%r13744, %r4322;
	@%p4200 bra 	$L__BB5_3361;
	add.s32 	%r13744, %r4212, 30;
	shl.b32 	%r10969, %r4322, 8;
	and.b32  	%r10970, %r10969, 7936;
	add.s32 	%r4327, %r10970, %r1;
	shl.b32 	%r10971, %r4322, 10;
	and.b32  	%r10972, %r10971, 31744;
	add.s32 	%r10973, %r4, %r10972;
	ld.shared.u32 	%r10974, [%r10973];
	setp.eq.s32 	%p4201, %r4327, 0;
	setp.ne.s32 	%p4202, %r10974, 0;
	or.pred  	%p4203, %p4201, %p4202;
	@%p4203 bra 	$L__BB5_3357;
	add.s32 	%r4328, %r13715, 1;
	mul.wide.u32 	%rd3788, %r13715, 4;
	add.s64 	%rd3789, %rd2, %rd3788;
	st.local.u32 	[%rd3789+152], %r4327;
	mov.u32 	%r13715, %r4328;
$L__BB5_3357:
	setp.gt.u32 	%p4205, %r13715, 3;
	@%p4205 bra 	$L__BB5_3361;
	shl.b32 	%r10976, %r13744, 8;
	and.b32  	%r10977, %r10976, 7936;
	add.s32 	%r4330, %r10977, %r1;
	shl.b32 	%r10978, %r13744, 10;
	and.b32  	%r10979, %r10978, 31744;
	add.s32 	%r10980, %r4, %r10979;
	ld.shared.u32 	%r10981, [%r10980];
	setp.eq.s32 	%p4207, %r4330, 0;
	setp.ne.s32 	%p4208, %r10981, 0;
	mov.pred 	%p4969, -1;
	or.pred  	%p4209, %p4207, %p4208;
	@%p4209 bra 	$L__BB5_3360;
	mul.wide.u32 	%rd3790, %r13715, 4;
	add.s64 	%rd3791, %rd2, %rd3790;
	st.local.u32 	[%rd3791+152], %r4330;
	setp.ne.s32 	%p4969, %r13715, 3;
$L__BB5_3360:
	selp.b32 	%r10983, 32, 31, %p4969;
	add.s32 	%r13744, %r4212, %r10983;
$L__BB5_3361:
	st.local.u32 	[%rd2+8], %r13744;
$L__BB5_3362:
	min.u32 	%r10984, %r4073, %r13713;
	setp.lt.u32 	%p4210, %r10984, 4;
	or.pred  	%p4211, %p4969, %p4210;
	@%p4211 bra 	$L__BB5_3849;
	shr.u32 	%r4334, %r3420, 3;
	setp.gt.u32 	%p4212, %r3420, 65535;
	@%p4212 bra 	$L__BB5_3365;
	shl.b32 	%r10985, %r4334, 3;
	mov.u32 	%r10986, shared_mem;
	add.s32 	%r10987, %r10986, %r10985;
	atom.shared.exch.b64 	%rd4604, [%r10987], 0;
	bra.uni 	$L__BB5_3366;
$L__BB5_3365:
	mul.wide.u32 	%rd3792, %r4334, 8;
	add.s64 	%rd3793, %rd1, %rd3792;
	atom.global.exch.b64 	%rd4604, [%rd3793+268435464], 0;
$L__BB5_3366:
	shr.u32 	%r4335, %r3419, 3;
	setp.gt.u32 	%p4213, %r3419, 65535;
	@%p4213 bra 	$L__BB5_3368;
	shl.b32 	%r10988, %r4335, 3;
	mov.u32 	%r10989, shared_mem;
	add.s32 	%r10990, %r10989, %r10988;
	atom.shared.exch.b64 	%rd4605, [%r10990], 0;
	bra.uni 	$L__BB5_3369;
$L__BB5_3368:
	mul.wide.u32 	%rd3794, %r4335, 8;
	add.s64 	%rd3795, %rd1, %rd3794;
	atom.global.exch.b64 	%rd4605, [%rd3795+268435464], 0;
$L__BB5_3369:
	ld.local.u32 	%r4336, [%rd2+152];
	setp.gt.u32 	%p4214, %r4336, 8191;
	@%p4214 bra 	$L__BB5_3371;
	shl.b32 	%r10992, %r4336, 2;
	mov.u32 	%r10993, shared_mem;
	add.s32 	%r10994, %r10993, %r10992;
	atom.shared.exch.b32 	%r10995, [%r10994+65536], -1;
	bra.uni 	$L__BB5_3372;
$L__BB5_3371:
	mul.wide.u32 	%rd3796, %r4336, 4;
	add.s64 	%rd3797, %rd4, %rd3796;
	atom.global.exch.b32 	%r10991, [%rd3797], -1;
$L__BB5_3372:
	ld.local.u32 	%r4337, [%rd2+156];
	setp.gt.u32 	%p4215, %r4337, 8191;
	@%p4215 bra 	$L__BB5_3374;
	shl.b32 	%r10997, %r4337, 2;
	mov.u32 	%r10998, shared_mem;
	add.s32 	%r10999, %r10998, %r10997;
	atom.shared.exch.b32 	%r11000, [%r10999+65536], -1;
	bra.uni 	$L__BB5_3375;
$L__BB5_3374:
	mul.wide.u32 	%rd3798, %r4337, 4;
	add.s64 	%rd3799, %rd4, %rd3798;
	atom.global.exch.b32 	%r10996, [%rd3799], -1;
$L__BB5_3375:
	ld.local.u32 	%r4338, [%rd2+160];
	setp.gt.u32 	%p4216, %r4338, 8191;
	@%p4216 bra 	$L__BB5_3377;
	shl.b32 	%r11002, %r4338, 2;
	mov.u32 	%r11003, shared_mem;
	add.s32 	%r11004, %r11003, %r11002;
	atom.shared.exch.b32 	%r11005, [%r11004+65536], -1;
	bra.uni 	$L__BB5_3378;
$L__BB5_3377:
	mul.wide.u32 	%rd3800, %r4338, 4;
	add.s64 	%rd3801, %rd4, %rd3800;
	atom.global.exch.b32 	%r11001, [%rd3801], -1;
$L__BB5_3378:
	ld.local.u32 	%r4339, [%rd2+164];
	setp.gt.u32 	%p4217, %r4339, 8191;
	@%p4217 bra 	$L__BB5_3380;
	shl.b32 	%r11007, %r4339, 2;
	mov.u32 	%r11008, shared_mem;
	add.s32 	%r11009, %r11008, %r11007;
	atom.shared.exch.b32 	%r11010, [%r11009+65536], -1;
	bra.uni 	$L__BB5_3381;
$L__BB5_3380:
	mul.wide.u32 	%rd3802, %r4339, 4;
	add.s64 	%rd3803, %rd4, %rd3802;
	atom.global.exch.b32 	%r11006, [%rd3803], -1;
$L__BB5_3381:
	ld.local.u32 	%r4340, [%rd2+24];
	shl.b32 	%r11011, %r4336, 3;
	shl.b32 	%r11012, %r4337, 3;
	cvt.u64.u32 	%rd332, %r11012;
	cvt.u64.u32 	%rd3804, %r4337;
	shl.b64 	%rd3805, %rd3804, 35;
	cvt.u64.u32 	%rd333, %r11011;
	or.b64  	%rd334, %rd3805, %rd333;
	setp.gt.u32 	%p4218, %r4340, 8191;
	@%p4218 bra 	$L__BB5_3383;
	shl.b32 	%r11013, %r4340, 3;
	mov.u32 	%r11014, shared_mem;
	add.s32 	%r11015, %r11014, %r11013;
	atom.shared.exch.b64 	%rd3809, [%r11015], %rd334;
	bra.uni 	$L__BB5_3384;
$L__BB5_3383:
	mul.wide.u32 	%rd3806, %r4340, 8;
	add.s64 	%rd3807, %rd1, %rd3806;
	atom.global.exch.b64 	%rd3808, [%rd3807+268435464], %rd334;
$L__BB5_3384:
	ld.local.u32 	%r4341, [%rd2+28];
	shl.b32 	%r11016, %r4338, 3;
	cvt.u64.u32 	%rd3810, %r4339;
	shl.b64 	%rd335, %rd3810, 35;
	cvt.u64.u32 	%rd336, %r11016;
	or.b64  	%rd337, %rd335, %rd336;
	setp.gt.u32 	%p4219, %r4341, 8191;
	@%p4219 bra 	$L__BB5_3386;
	shl.b32 	%r11017, %r4341, 3;
	mov.u32 	%r11018, shared_mem;
	add.s32 	%r11019, %r11018, %r11017;
	atom.shared.exch.b64 	%rd3814, [%r11019], %rd337;
	bra.uni 	$L__BB5_3387;
$L__BB5_3386:
	mul.wide.u32 	%rd3811, %r4341, 8;
	add.s64 	%rd3812, %rd1, %rd3811;
	atom.global.exch.b64 	%rd3813, [%rd3812+268435464], %rd337;
$L__BB5_3387:
	ld.local.u32 	%r4342, [%rd2+32];
	shl.b64 	%rd3815, %rd336, 32;
	or.b64  	%rd338, %rd3815, %rd333;
	setp.gt.u32 	%p4220, %r4342, 8191;
	@%p4220 bra 	$L__BB5_3389;
	shl.b32 	%r11020, %r4342, 3;
	mov.u32 	%r11021, shared_mem;
	add.s32 	%r11022, %r11021, %r11020;
	atom.shared.exch.b64 	%rd3819, [%r11022], %rd338;
	bra.uni 	$L__BB5_3390;
$L__BB5_3389:
	mul.wide.u32 	%rd3816, %r4342, 8;
	add.s64 	%rd3817, %rd1, %rd3816;
	atom.global.exch.b64 	%rd3818, [%rd3817+268435464], %rd338;
$L__BB5_3390:
	ld.local.u32 	%r4343, [%rd2+36];
	or.b64  	%rd339, %rd335, %rd332;
	setp.gt.u32 	%p4221, %r4343, 8191;
	@%p4221 bra 	$L__BB5_3392;
	shl.b32 	%r11023, %r4343, 3;
	mov.u32 	%r11024, shared_mem;
	add.s32 	%r11025, %r11024, %r11023;
	atom.shared.exch.b64 	%rd3823, [%r11025], %rd339;
	bra.uni 	$L__BB5_3393;
$L__BB5_3392:
	mul.wide.u32 	%rd3820, %r4343, 8;
	add.s64 	%rd3821, %rd1, %rd3820;
	atom.global.exch.b64 	%rd3822, [%rd3821+268435464], %rd339;
$L__BB5_3393:
	cvt.u32.u64 	%r11026, %rd4604;
	and.b32  	%r4344, %r3419, 7;
	shl.b32 	%r11027, %r4340, 3;
	or.b32  	%r11028, %r11027, %r4344;
	setp.ne.s32 	%p4222, %r4344, 0;
	and.b32  	%r11029, %r11026, 7;
	setp.eq.s32 	%p4223, %r11029, 0;
	and.pred  	%p4224, %p4222, %p4223;
	selp.b32 	%r13748, %r11026, %r11028, %p4224;
	selp.b32 	%r13750, %r11028, %r11026, %p4224;
	and.b32  	%r11030, %r13748, 7;
	setp.ne.s32 	%p4225, %r11030, 0;
	@%p4225 bra 	$L__BB5_3398;
$L__BB5_3394:
	and.b32  	%r11031, %r13750, 7;
	setp.ne.s32 	%p4226, %r11031, 0;
	@%p4226 bra 	$L__BB5_3403;
$L__BB5_3395:
	shr.u32 	%r4352, %r13750, 3;
	setp.gt.u32 	%p4227, %r13750, 65535;
	@%p4227 bra 	$L__BB5_3400;
	shl.b32 	%r11033, %r4352, 2;
	mov.u32 	%r11034, shared_mem;
	add.s32 	%r11035, %r11034, %r11033;
	add.s32 	%r4353, %r11035, 65536;
	atom.shared.exch.b32 	%r4354, [%r11035+65536], -1;
	setp.eq.s32 	%p4229, %r4354, -1;
	@%p4229 bra 	$L__BB5_3403;
	atom.shared.exch.b32 	%r11036, [%r4353], 0;
	mov.u32 	%r13750, %r4354;
	bra.uni 	$L__BB5_3402;
$L__BB5_3398:
	cvt.u64.u32 	%rd3833, %r13750;
	shl.b64 	%rd3834, %rd3833, 32;
	cvt.u64.u32 	%rd3835, %r13748;
	or.b64  	%rd340, %rd3834, %rd3835;
	mul.wide.u32 	%rd3836, %r13748, 8;
	and.b32  	%r11051, %r13750, 7;
	cvt.u64.u32 	%rd3837, %r11051;
	mov.b64 	%rd3838, 56;
	cvt.u32.u64 	%r11052, %rd3838;
	cvt.u32.u64 	%r11053, %rd3836;
	and.b32  	%r11054, %r11053, %r11052;
	cvt.u32.u64 	%r11055, %rd3837;
	or.b32  	%r11056, %r11054, %r11055;
	mov.b64 	%rd3839, 9130730411292422402;
	shr.u64 	%rd3840, %rd3839, %r11056;
	mov.b64 	%rd3841, 1736168554312260608;
	shr.u64 	%rd3842, %rd3841, %r11056;
	mov.b64 	%rd3843, -506390041275138048;
	shr.u64 	%rd3844, %rd3843, %r11056;
	shl.b64 	%rd3845, %rd3844, 2;
	cvt.u32.u64 	%r11057, %rd3842;
	mov.b64 	%rd3846, 2;
	cvt.u32.u64 	%r11058, %rd3846;
	and.b32  	%r11059, %r11057, %r11058;
	cvt.u32.u64 	%r11060, %rd3840;
	mov.b64 	%rd3847, 1;
	cvt.u32.u64 	%r11061, %rd3847;
	and.b32  	%r11062, %r11060, %r11061;
	or.b32  	%r11063, %r11062, %r11059;
	cvt.u32.u64 	%r11064, %rd3845;
	mov.b64 	%rd3848, 4;
	cvt.u32.u64 	%r11065, %rd3848;
	and.b32  	%r11066, %r11064, %r11065;
	or.b32  	%r11067, %r11063, %r11066;
	mov.b16 	%rs233, 1;
	shl.b16 	%rs234, %rs233, %r11067;
	and.b16  	%rs235, %rs234, 29;
	setp.eq.s16 	%p4246, %rs235, 0;
	@%p4246 bra 	$L__BB5_3414;
	ld.local.u32 	%r11068, [%rd2+280];
	add.s32 	%r11069, %r11068, 1;
	st.local.u32 	[%rd2+280], %r11069;
	shl.b32 	%r11070, %r11068, 3;
	cvt.u64.u32 	%rd3849, %r11070;
	and.b64  	%rd3850, %rd3849, 2040;
	add.s64 	%rd3851, %rd2, %rd3850;
	st.local.u64 	[%rd3851+288], %rd340;
	bra.uni 	$L__BB5_3415;
$L__BB5_3400:
	mul.wide.u32 	%rd3824, %r4352, 4;
	add.s64 	%rd341, %rd4, %rd3824;
	atom.global.exch.b32 	%r4355, [%rd341], -1;
	setp.eq.s32 	%p4228, %r4355, -1;
	@%p4228 bra 	$L__BB5_3403;
	atom.global.exch.b32 	%r11032, [%rd341], 0;
	mov.u32 	%r13750, %r4355;
$L__BB5_3402:
	and.b32  	%r11037, %r13750, 7;
	setp.eq.s32 	%p4230, %r11037, 0;
	@%p4230 bra 	$L__BB5_3395;
$L__BB5_3403:
	setp.lt.u32 	%p4231, %r13748, 65529;
	@%p4231 bra 	$L__BB5_3408;
	and.b32  	%r4358, %r13750, 4;
	setp.eq.s32 	%p4232, %r4358, 0;
	and.b32  	%r11038, %r13750, 3;
	setp.ne.s32 	%p4233, %r11038, 0;
	and.pred  	%p4234, %p4232, %p4233;
	setp.gt.u32 	%p4235, %r13750, 65535;
	or.pred  	%p4236, %p4235, %p4234;
	@%p4236 bra 	$L__BB5_3408;
	and.b32  	%r11039, %r13750, 7;
	setp.eq.s32 	%p4237, %r11039, 0;
	mov.u32 	%r13753, %r13750;
	mov.u32 	%r13754, %r13748;
	@%p4237 bra 	$L__BB5_3413;
	@%p4232 bra 	$L__BB5_3408;
	cvt.u64.u32 	%rd3825, %r13750;
	shl.b64 	%rd3826, %rd3825, 32;
	cvt.u64.u32 	%rd3827, %r13748;
	or.b64  	%rd3828, %rd3826, %rd3827;
	ld.local.u32 	%r11040, [%rd2+280];
	add.s32 	%r11041, %r11040, 1;
	st.local.u32 	[%rd2+280], %r11041;
	shl.b32 	%r11042, %r11040, 3;
	cvt.u64.u32 	%rd3829, %r11042;
	and.b64  	%rd3830, %rd3829, 2040;
	add.s64 	%rd3831, %rd2, %rd3830;
	st.local.u64 	[%rd3831+288], %rd3828;
	bra.uni 	$L__BB5_3415;
$L__BB5_3408:
	shr.u32 	%r4359, %r13748, 3;
	setp.gt.u32 	%p4239, %r13748, 65535;
	@%p4239 bra 	$L__BB5_3411;
	shl.b32 	%r11044, %r4359, 2;
	mov.u32 	%r11045, shared_mem;
	add.s32 	%r11046, %r11045, %r11044;
	add.s32 	%r4360, %r11046, 65536;
	atom.shared.exch.b32 	%r13753, [%r11046+65536], %r13750;
	setp.eq.s32 	%p4241, %r13753, -1;
	@%p4241 bra 	$L__BB5_3415;
	atom.shared.exch.b32 	%r11047, [%r4360], 0;
	mov.u32 	%r13754, %r13750;
	bra.uni 	$L__BB5_3413;
$L__BB5_3411:
	mul.wide.u32 	%rd3832, %r4359, 4;
	add.s64 	%rd342, %rd4, %rd3832;
	atom.global.exch.b32 	%r13753, [%rd342], %r13750;
	setp.eq.s32 	%p4240, %r13753, -1;
	@%p4240 bra 	$L__BB5_3415;
	atom.global.exch.b32 	%r11043, [%rd342], 0;
	mov.u32 	%r13754, %r13750;
$L__BB5_3413:
	and.b32  	%r11048, %r13753, 7;
	setp.ne.s32 	%p4242, %r11048, 0;
	and.b32  	%r11049, %r13754, 7;
	setp.eq.s32 	%p4243, %r11049, 0;
	and.pred  	%p4244, %p4242, %p4243;
	selp.b32 	%r13748, %r13754, %r13753, %p4244;
	selp.b32 	%r13750, %r13753, %r13754, %p4244;
	and.b32  	%r11050, %r13748, 7;
	setp.eq.s32 	%p4245, %r11050, 0;
	@%p4245 bra 	$L__BB5_3394;
	bra.uni 	$L__BB5_3398;
$L__BB5_3414:
	ld.local.u32 	%r11071, [%rd2+2340];
	add.s32 	%r11072, %r11071, 1;
	st.local.u32 	[%rd2+2340], %r11072;
	shl.b32 	%r11073, %r11071, 3;
	cvt.u64.u32 	%rd3852, %r11073;
	and.b64  	%rd3853, %rd3852, 2040;
	add.s64 	%rd3854, %rd2, %rd3853;
	st.local.u64 	[%rd3854+2344], %rd340;
$L__BB5_3415:
	{ .reg .b32 tmp; mov.b64 {tmp, %r11074}, %rd4604; }
	setp.ne.s32 	%p4247, %r4344, 0;
	shl.b32 	%r11075, %r4341, 3;
	or.b32  	%r11076, %r11075, %r4344;
	and.b32  	%r11077, %r11074, 7;
	setp.eq.s32 	%p4248, %r11077, 0;
	and.pred  	%p4249, %p4247, %p4248;
	selp.b32 	%r13757, %r11074, %r11076, %p4249;
	selp.b32 	%r13759, %r11076, %r11074, %p4249;
	and.b32  	%r11078, %r13757, 7;
	setp.ne.s32 	%p4250, %r11078, 0;
	@%p4250 bra 	$L__BB5_3420;
$L__BB5_3416:
	and.b32  	%r11079, %r13759, 7;
	setp.ne.s32 	%p4251, %r11079, 0;
	@%p4251 bra 	$L__BB5_3425;
$L__BB5_3417:
	shr.u32 	%r4374, %r13759, 3;
	setp.gt.u32 	%p4252, %r13759, 65535;
	@%p4252 bra 	$L__BB5_3422;
	shl.b32 	%r11081, %r4374, 2;
	mov.u32 	%r11082, shared_mem;
	add.s32 	%r11083, %r11082, %r11081;
	add.s32 	%r4375, %r11083, 65536;
	atom.shared.exch.b32 	%r4376, [%r11083+65536], -1;
	setp.eq.s32 	%p4254, %r4376, -1;
	@%p4254 bra 	$L__BB5_3425;
	atom.shared.exch.b32 	%r11084, [%r4375], 0;
	mov.u32 	%r13759, %r4376;
	bra.uni 	$L__BB5_3424;
$L__BB5_3420:
	cvt.u64.u32 	%rd3864, %r13759;
	shl.b64 	%rd3865, %rd3864, 32;
	cvt.u64.u32 	%rd3866, %r13757;
	or.b64  	%rd343, %rd3865, %rd3866;
	mul.wide.u32 	%rd3867, %r13757, 8;
	and.b32  	%r11099, %r13759, 7;
	cvt.u64.u32 	%rd3868, %r11099;
	mov.b64 	%rd3869, 56;
	cvt.u32.u64 	%r11100, %rd3869;
	cvt.u32.u64 	%r11101, %rd3867;
	and.b32  	%r11102, %r11101, %r11100;
	cvt.u32.u64 	%r11103, %rd3868;
	or.b32  	%r11104, %r11102, %r11103;
	mov.b64 	%rd3870, 9130730411292422402;
	shr.u64 	%rd3871, %rd3870, %r11104;
	mov.b64 	%rd3872, 1736168554312260608;
	shr.u64 	%rd3873, %rd3872, %r11104;
	mov.b64 	%rd3874, -506390041275138048;
	shr.u64 	%rd3875, %rd3874, %r11104;
	shl.b64 	%rd3876, %rd3875, 2;
	cvt.u32.u64 	%r11105, %rd3873;
	mov.b64 	%rd3877, 2;
	cvt.u32.u64 	%r11106, %rd3877;
	and.b32  	%r11107, %r11105, %r11106;
	cvt.u32.u64 	%r11108, %rd3871;
	mov.b64 	%rd3878, 1;
	cvt.u32.u64 	%r11109, %rd3878;
	and.b32  	%r11110, %r11108, %r11109;
	or.b32  	%r11111, %r11110, %r11107;
	cvt.u32.u64 	%r11112, %rd3876;
	mov.b64 	%rd3879, 4;
	cvt.u32.u64 	%r11113, %rd3879;
	and.b32  	%r11114, %r11112, %r11113;
	or.b32  	%r11115, %r11111, %r11114;
	mov.b16 	%rs236, 1;
	shl.b16 	%rs237, %rs236, %r11115;
	and.b16  	%rs238, %rs237, 29;
	setp.eq.s16 	%p4271, %rs238, 0;
	@%p4271 bra 	$L__BB5_3436;
	ld.local.u32 	%r11116, [%rd2+280];
	add.s32 	%r11117, %r11116, 1;
	st.local.u32 	[%rd2+280], %r11117;
	shl.b32 	%r11118, %r11116, 3;
	cvt.u64.u32 	%rd3880, %r11118;
	and.b64  	%rd3881, %rd3880, 2040;
	add.s64 	%rd3882, %rd2, %rd3881;
	st.local.u64 	[%rd3882+288], %rd343;
	bra.uni 	$L__BB5_3437;
$L__BB5_3422:
	mul.wide.u32 	%rd3855, %r4374, 4;
	add.s64 	%rd344, %rd4, %rd3855;
	atom.global.exch.b32 	%r4377, [%rd344], -1;
	setp.eq.s32 	%p4253, %r4377, -1;
	@%p4253 bra 	$L__BB5_3425;
	atom.global.exch.b32 	%r11080, [%rd344], 0;
	mov.u32 	%r13759, %r4377;
$L__BB5_3424:
	and.b32  	%r11085, %r13759, 7;
	setp.eq.s32 	%p4255, %r11085, 0;
	@%p4255 bra 	$L__BB5_3417;
$L__BB5_3425:
	setp.lt.u32 	%p4256, %r13757, 65529;
	@%p4256 bra 	$L__BB5_3430;
	and.b32  	%r4380, %r13759, 4;
	setp.eq.s32 	%p4257, %r4380, 0;
	and.b32  	%r11086, %r13759, 3;
	setp.ne.s32 	%p4258, %r11086, 0;
	and.pred  	%p4259, %p4257, %p4258;
	setp.gt.u32 	%p4260, %r13759, 65535;
	or.pred  	%p4261, %p4260, %p4259;
	@%p4261 bra 	$L__BB5_3430;
	and.b32  	%r11087, %r13759, 7;
	setp.eq.s32 	%p4262, %r11087, 0;
	mov.u32 	%r13762, %r13759;
	mov.u32 	%r13763, %r13757;
	@%p4262 bra 	$L__BB5_3435;
	setp.eq.s32 	%p4263, %r4380, 0;
	@%p4263 bra 	$L__BB5_3430;
	cvt.u64.u32 	%rd3856, %r13759;
	shl.b64 	%rd3857, %rd3856, 32;
	cvt.u64.u32 	%rd3858, %r13757;
	or.b64  	%rd3859, %rd3857, %rd3858;
	ld.local.u32 	%r11088, [%rd2+280];
	add.s32 	%r11089, %r11088, 1;
	st.local.u32 	[%rd2+280], %r11089;
	shl.b32 	%r11090, %r11088, 3;
	cvt.u64.u32 	%rd3860, %r11090;
	and.b64  	%rd3861, %rd3860, 2040;
	add.s64 	%rd3862, %rd2, %rd3861;
	st.local.u64 	[%rd3862+288], %rd3859;
	bra.uni 	$L__BB5_3437;
$L__BB5_3430:
	shr.u32 	%r4381, %r13757, 3;
	setp.gt.u32 	%p4264, %r13757, 65535;
	@%p4264 bra 	$L__BB5_3433;
	shl.b32 	%r11092, %r4381, 2;
	mov.u32 	%r11093, shared_mem;
	add.s32 	%r11094, %r11093, %r11092;
	add.s32 	%r4382, %r11094, 65536;
	atom.shared.exch.b32 	%r13762, [%r11094+65536], %r13759;
	setp.eq.s32 	%p4266, %r13762, -1;
	@%p4266 bra 	$L__BB5_3437;
	atom.shared.exch.b32 	%r11095, [%r4382], 0;
	mov.u32 	%r13763, %r13759;
	bra.uni 	$L__BB5_3435;
$L__BB5_3433:
	mul.wide.u32 	%rd3863, %r4381, 4;
	add.s64 	%rd345, %rd4, %rd3863;
	atom.global.exch.b32 	%r13762, [%rd345], %r13759;
	setp.eq.s32 	%p4265, %r13762, -1;
	@%p4265 bra 	$L__BB5_3437;
	atom.global.exch.b32 	%r11091, [%rd345], 0;
	mov.u32 	%r13763, %r13759;
$L__BB5_3435:
	and.b32  	%r11096, %r13762, 7;
	setp.ne.s32 	%p4267, %r11096, 0;
	and.b32  	%r11097, %r13763, 7;
	setp.eq.s32 	%p4268, %r11097, 0;
	and.pred  	%p4269, %p4267, %p4268;
	selp.b32 	%r13757, %r13763, %r13762, %p4269;
	selp.b32 	%r13759, %r13762, %r13763, %p4269;
	and.b32  	%r11098, %r13757, 7;
	setp.eq.s32 	%p4270, %r11098, 0;
	@%p4270 bra 	$L__BB5_3416;
	bra.uni 	$L__BB5_3420;
$L__BB5_3436:
	ld.local.u32 	%r11119, [%rd2+2340];
	add.s32 	%r11120, %r11119, 1;
	st.local.u32 	[%rd2+2340], %r11120;
	shl.b32 	%r11121, %r11119, 3;
	cvt.u64.u32 	%rd3883, %r11121;
	and.b64  	%rd3884, %rd3883, 2040;
	add.s64 	%rd3885, %rd2, %rd3884;
	st.local.u64 	[%rd3885+2344], %rd343;
$L__BB5_3437:
	cvt.u32.u64 	%r11122, %rd4605;
	and.b32  	%r4389, %r3420, 7;
	shl.b32 	%r11123, %r4342, 3;
	or.b32  	%r11124, %r11123, %r4389;
	setp.ne.s32 	%p4272, %r4389, 0;
	and.b32  	%r11125, %r11122, 7;
	setp.eq.s32 	%p4273, %r11125, 0;
	and.pred  	%p4274, %p4272, %p4273;
	selp.b32 	%r13766, %r11122, %r11124, %p4274;
	selp.b32 	%r13768, %r11124, %r11122, %p4274;
	and.b32  	%r11126, %r13766, 7;
	setp.ne.s32 	%p4275, %r11126, 0;
	@%p4275 bra 	$L__BB5_3442;
$L__BB5_3438:
	and.b32  	%r11127, %r13768, 7;
	setp.ne.s32 	%p4276, %r11127, 0;
	@%p4276 bra 	$L__BB5_3447;
$L__BB5_3439:
	shr.u32 	%r4397, %r13768, 3;
	setp.gt.u32 	%p4277, %r13768, 65535;
	@%p4277 bra 	$L__BB5_3444;
	shl.b32 	%r11129, %r4397, 2;
	mov.u32 	%r11130, shared_mem;
	add.s32 	%r11131, %r11130, %r11129;
	add.s32 	%r4398, %r11131, 65536;
	atom.shared.exch.b32 	%r4399, [%r11131+65536], -1;
	setp.eq.s32 	%p4279, %r4399, -1;
	@%p4279 bra 	$L__BB5_3447;
	atom.shared.exch.b32 	%r11132, [%r4398], 0;
	mov.u32 	%r13768, %r4399;
	bra.uni 	$L__BB5_3446;
$L__BB5_3442:
	cvt.u64.u32 	%rd3895, %r13768;
	shl.b64 	%rd3896, %rd3895, 32;
	cvt.u64.u32 	%rd3897, %r13766;
	or.b64  	%rd346, %rd3896, %rd3897;
	mul.wide.u32 	%rd3898, %r13766, 8;
	and.b32  	%r11147, %r13768, 7;
	cvt.u64.u32 	%rd3899, %r11147;
	mov.b64 	%rd3900, 56;
	cvt.u32.u64 	%r11148, %rd3900;
	cvt.u32.u64 	%r11149, %rd3898;
	and.b32  	%r11150, %r11149, %r11148;
	cvt.u32.u64 	%r11151, %rd3899;
	or.b32  	%r11152, %r11150, %r11151;
	mov.b64 	%rd3901, 9130730411292422402;
	shr.u64 	%rd3902, %rd3901, %r11152;
	mov.b64 	%rd3903, 1736168554312260608;
	shr.u64 	%rd3904, %rd3903, %r11152;
	mov.b64 	%rd3905, -506390041275138048;
	shr.u64 	%rd3906, %rd3905, %r11152;
	shl.b64 	%rd3907, %rd3906, 2;
	cvt.u32.u64 	%r11153, %rd3904;
	mov.b64 	%rd3908, 2;
	cvt.u32.u64 	%r11154, %rd3908;
	and.b32  	%r11155, %r11153, %r11154;
	cvt.u32.u64 	%r11156, %rd3902;
	mov.b64 	%rd3909, 1;
	cvt.u32.u64 	%r11157, %rd3909;
	and.b32  	%r11158, %r11156, %r11157;
	or.b32  	%r11159, %r11158, %r11155;
	cvt.u32.u64 	%r11160, %rd3907;
	mov.b64 	%rd3910, 4;
	cvt.u32.u64 	%r11161, %rd3910;
	and.b32  	%r11162, %r11160, %r11161;
	or.b32  	%r11163, %r11159, %r11162;
	mov.b16 	%rs239, 1;
	shl.b16 	%rs240, %rs239, %r11163;
	and.b16  	%rs241, %rs240, 29;
	setp.eq.s16 	%p4296, %rs241, 0;
	@%p4296 bra 	$L__BB5_3458;
	ld.local.u32 	%r11164, [%rd2+280];
	add.s32 	%r11165, %r11164, 1;
	st.local.u32 	[%rd2+280], %r11165;
	shl.b32 	%r11166, %r11164, 3;
	cvt.u64.u32 	%rd3911, %r11166;
	and.b64  	%rd3912, %rd3911, 2040;
	add.s64 	%rd3913, %rd2, %rd3912;
	st.local.u64 	[%rd3913+288], %rd346;
	bra.uni 	$L__BB5_3459;
$L__BB5_3444:
	mul.wide.u32 	%rd3886, %r4397, 4;
	add.s64 	%rd347, %rd4, %rd3886;
	atom.global.exch.b32 	%r4400, [%rd347], -1;
	setp.eq.s32 	%p4278, %r4400, -1;
	@%p4278 bra 	$L__BB5_3447;
	atom.global.exch.b32 	%r11128, [%rd347], 0;
	mov.u32 	%r13768, %r4400;
$L__BB5_3446:
	and.b32  	%r11133, %r13768, 7;
	setp.eq.s32 	%p4280, %r11133, 0;
	@%p4280 bra 	$L__BB5_3439;
$L__BB5_3447:
	setp.lt.u32 	%p4281, %r13766, 65529;
	@%p4281 bra 	$L__BB5_3452;
	and.b32  	%r4403, %r13768, 4;
	setp.eq.s32 	%p4282, %r4403, 0;
	and.b32  	%r11134, %r13768, 3;
	setp.ne.s32 	%p4283, %r11134, 0;
	and.pred  	%p4284, %p4282, %p4283;
	setp.gt.u32 	%p4285, %r13768, 65535;
	or.pred  	%p4286, %p4285, %p4284;
	@%p4286 bra 	$L__BB5_3452;
	and.b32  	%r11135, %r13768, 7;
	setp.eq.s32 	%p4287, %r11135, 0;
	mov.u32 	%r13771, %r13768;
	mov.u32 	%r13772, %r13766;
	@%p4287 bra 	$L__BB5_3457;
	setp.eq.s32 	%p4288, %r4403, 0;
	@%p4288 bra 	$L__BB5_3452;
	cvt.u64.u32 	%rd3887, %r13768;
	shl.b64 	%rd3888, %rd3887, 32;
	cvt.u64.u32 	%rd3889, %r13766;
	or.b64  	%rd3890, %rd3888, %rd3889;
	ld.local.u32 	%r11136, [%rd2+280];
	add.s32 	%r11137, %r11136, 1;
	st.local.u32 	[%rd2+280], %r11137;
	shl.b32 	%r11138, %r11136, 3;
	cvt.u64.u32 	%rd3891, %r11138;
	and.b64  	%rd3892, %rd3891, 2040;
	add.s64 	%rd3893, %rd2, %rd3892;
	st.local.u64 	[%rd3893+288], %rd3890;
	bra.uni 	$L__BB5_3459;
$L__BB5_3452:
	shr.u32 	%r4404, %r13766, 3;
	setp.gt.u32 	%p4289, %r13766, 65535;
	@%p4289 bra 	$L__BB5_3455;
	shl.b32 	%r11140, %r4404, 2;
	mov.u32 	%r11141, shared_mem;
	add.s32 	%r11142, %r11141, %r11140;
	add.s32 	%r4405, %r11142, 65536;
	atom.shared.exch.b32 	%r13771, [%r11142+65536], %r13768;
	setp.eq.s32 	%p4291, %r13771, -1;
	@%p4291 bra 	$L__BB5_3459;
	atom.shared.exch.b32 	%r11143, [%r4405], 0;
	mov.u32 	%r13772, %r13768;
	bra.uni 	$L__BB5_3457;
$L__BB5_3455:
	mul.wide.u32 	%rd3894, %r4404, 4;
	add.s64 	%rd348, %rd4, %rd3894;
	atom.global.exch.b32 	%r13771, [%rd348], %r13768;
	setp.eq.s32 	%p4290, %r13771, -1;
	@%p4290 bra 	$L__BB5_3459;
	atom.global.exch.b32 	%r11139, [%rd348], 0;
	mov.u32 	%r13772, %r13768;
$L__BB5_3457:
	and.b32  	%r11144, %r13771, 7;
	setp.ne.s32 	%p4292, %r11144, 0;
	and.b32  	%r11145, %r13772, 7;
	setp.eq.s32 	%p4293, %r11145, 0;
	and.pred  	%p4294, %p4292, %p4293;
	selp.b32 	%r13766, %r13772, %r13771, %p4294;
	selp.b32 	%r13768, %r13771, %r13772, %p4294;
	and.b32  	%r11146, %r13766, 7;
	setp.eq.s32 	%p4295, %r11146, 0;
	@%p4295 bra 	$L__BB5_3438;
	bra.uni 	$L__BB5_3442;
$L__BB5_3458:
	ld.local.u32 	%r11167, [%rd2+2340];
	add.s32 	%r11168, %r11167, 1;
	st.local.u32 	[%rd2+2340], %r11168;
	shl.b32 	%r11169, %r11167, 3;
	cvt.u64.u32 	%rd3914, %r11169;
	and.b64  	%rd3915, %rd3914, 2040;
	add.s64 	%rd3916, %rd2, %rd3915;
	st.local.u64 	[%rd3916+2344], %rd346;
$L__BB5_3459:
	{ .reg .b32 tmp; mov.b64 {tmp, %r11170}, %rd4605; }
	setp.ne.s32 	%p4297, %r4389, 0;
	shl.b32 	%r11171, %r4343, 3;
	or.b32  	%r11172, %r11171, %r4389;
	and.b32  	%r11173, %r11170, 7;
	setp.eq.s32 	%p4298, %r11173, 0;
	and.pred  	%p4299, %p4297, %p4298;
	selp.b32 	%r13775, %r11170, %r11172, %p4299;
	selp.b32 	%r13777, %r11172, %r11170, %p4299;
	and.b32  	%r11174, %r13775, 7;
	setp.ne.s32 	%p4300, %r11174, 0;
	@%p4300 bra 	$L__BB5_3464;
$L__BB5_3460:
	and.b32  	%r11175, %r13777, 7;
	setp.ne.s32 	%p4301, %r11175, 0;
	@%p4301 bra 	$L__BB5_3470;
$L__BB5_3461:
	shr.u32 	%r4419, %r13777, 3;
	setp.gt.u32 	%p4302, %r13777, 65535;
	@%p4302 bra 	$L__BB5_3467;
	shl.b32 	%r11177, %r4419, 2;
	mov.u32 	%r11178, shared_mem;
	add.s32 	%r11179, %r11178, %r11177;
	add.s32 	%r4420, %r11179, 65536;
	atom.shared.exch.b32 	%r4421, [%r11179+65536], -1;
	setp.eq.s32 	%p4304, %r4421, -1;
	@%p4304 bra 	$L__BB5_3470;
	atom.shared.exch.b32 	%r11180, [%r4420], 0;
	mov.u32 	%r13777, %r4421;
	bra.uni 	$L__BB5_3469;
$L__BB5_3464:
	cvt.u64.u32 	%rd3926, %r13777;
	shl.b64 	%rd3927, %rd3926, 32;
	cvt.u64.u32 	%rd3928, %r13775;
	or.b64  	%rd349, %rd3927, %rd3928;
	mul.wide.u32 	%rd3929, %r13775, 8;
	and.b32  	%r11195, %r13777, 7;
	cvt.u64.u32 	%rd3930, %r11195;
	mov.b64 	%rd3931, 56;
	cvt.u32.u64 	%r11196, %rd3931;
	cvt.u32.u64 	%r11197, %rd3929;
	and.b32  	%r11198, %r11197, %r11196;
	cvt.u32.u64 	%r11199, %rd3930;
	or.b32  	%r11200, %r11198, %r11199;
	mov.b64 	%rd3932, 9130730411292422402;
	shr.u64 	%rd3933, %rd3932, %r11200;
	mov.b64 	%rd3934, 1736168554312260608;
	shr.u64 	%rd3935, %rd3934, %r11200;
	mov.b64 	%rd3936, -506390041275138048;
	shr.u64 	%rd3937, %rd3936, %r11200;
	shl.b64 	%rd3938, %rd3937, 2;
	cvt.u32.u64 	%r11201, %rd3935;
	mov.b64 	%rd3939, 2;
	cvt.u32.u64 	%r11202, %rd3939;
	and.b32  	%r11203, %r11201, %r11202;
	cvt.u32.u64 	%r11204, %rd3933;
	mov.b64 	%rd3940, 1;
	cvt.u32.u64 	%r11205, %rd3940;
	and.b32  	%r11206, %r11204, %r11205;
	or.b32  	%r11207, %r11206, %r11203;
	cvt.u32.u64 	%r11208, %rd3938;
	mov.b64 	%rd3941, 4;
	cvt.u32.u64 	%r11209, %rd3941;
	and.b32  	%r11210, %r11208, %r11209;
	or.b32  	%r11211, %r11207, %r11210;
	mov.b16 	%rs242, 1;
	shl.b16 	%rs243, %rs242, %r11211;
	and.b16  	%rs244, %rs243, 29;
	setp.eq.s16 	%p4321, %rs244, 0;
	@%p4321 bra 	$L__BB5_3466;
	ld.local.u32 	%r11212, [%rd2+280];
	add.s32 	%r11213, %r11212, 1;
	st.local.u32 	[%rd2+280], %r11213;
	shl.b32 	%r11214, %r11212, 3;
	cvt.u64.u32 	%rd3942, %r11214;
	and.b64  	%rd3943, %rd3942, 2040;
	add.s64 	%rd3944, %rd2, %rd3943;
	st.local.u64 	[%rd3944+288], %rd349;
	bra.uni 	$L__BB5_3852;
$L__BB5_3466:
	ld.local.u32 	%r11215, [%rd2+2340];
	add.s32 	%r11216, %r11215, 1;
	st.local.u32 	[%rd2+2340], %r11216;
	shl.b32 	%r11217, %r11215, 3;
	cvt.u64.u32 	%rd3945, %r11217;
	and.b64  	%rd3946, %rd3945, 2040;
	add.s64 	%rd3947, %rd2, %rd3946;
	st.local.u64 	[%rd3947+2344], %rd349;
	bra.uni 	$L__BB5_3852;
$L__BB5_3467:
	mul.wide.u32 	%rd3917, %r4419, 4;
	add.s64 	%rd350, %rd4, %rd3917;
	atom.global.exch.b32 	%r4422, [%rd350], -1;
	setp.eq.s32 	%p4303, %r4422, -1;
	@%p4303 bra 	$L__BB5_3470;
	atom.global.exch.b32 	%r11176, [%rd350], 0;
	mov.u32 	%r13777, %r4422;
$L__BB5_3469:
	and.b32  	%r11181, %r13777, 7;
	setp.eq.s32 	%p4305, %r11181, 0;
	@%p4305 bra 	$L__BB5_3461;
$L__BB5_3470:
	setp.lt.u32 	%p4306, %r13775, 65529;
	@%p4306 bra 	$L__BB5_3475;
	and.b32  	%r4425, %r13777, 4;
	setp.eq.s32 	%p4307, %r4425, 0;
	and.b32  	%r11182, %r13777, 3;
	setp.ne.s32 	%p4308, %r11182, 0;
	and.pred  	%p4309, %p4307, %p4308;
	setp.gt.u32 	%p4310, %r13777, 65535;
	or.pred  	%p4311, %p4310, %p4309;
	@%p4311 bra 	$L__BB5_3475;
	and.b32  	%r11183, %r13777, 7;
	setp.eq.s32 	%p4312, %r11183, 0;
	mov.u32 	%r13780, %r13777;
	mov.u32 	%r13781, %r13775;
	@%p4312 bra 	$L__BB5_3480;
	setp.eq.s32 	%p4313, %r4425, 0;
	@%p4313 bra 	$L__BB5_3475;
	cvt.u64.u32 	%rd3918, %r13777;
	shl.b64 	%rd3919, %rd3918, 32;
	cvt.u64.u32 	%rd3920, %r13775;
	or.b64  	%rd3921, %rd3919, %rd3920;
	ld.local.u32 	%r11184, [%rd2+280];
	add.s32 	%r11185, %r11184, 1;
	st.local.u32 	[%rd2+280], %r11185;
	shl.b32 	%r11186, %r11184, 3;
	cvt.u64.u32 	%rd3922, %r11186;
	and.b64  	%rd3923, %rd3922, 2040;
	add.s64 	%rd3924, %rd2, %rd3923;
	st.local.u64 	[%rd3924+288], %rd3921;
	bra.uni 	$L__BB5_3852;
$L__BB5_3475:
	shr.u32 	%r4426, %r13775, 3;
	setp.gt.u32 	%p4314, %r13775, 65535;
	@%p4314 bra 	$L__BB5_3478;
	shl.b32 	%r11188, %r4426, 2;
	mov.u32 	%r11189, shared_mem;
	add.s32 	%r11190, %r11189, %r11188;
	add.s32 	%r4427, %r11190, 65536;
	atom.shared.exch.b32 	%r13780, [%r11190+65536], %r13777;
	setp.eq.s32 	%p4316, %r13780, -1;
	@%p4316 bra 	$L__BB5_3852;
	atom.shared.exch.b32 	%r11191, [%r4427], 0;
	mov.u32 	%r13781, %r13777;
	bra.uni 	$L__BB5_3480;
$L__BB5_3478:
	mul.wide.u32 	%rd3925, %r4426, 4;
	add.s64 	%rd351, %rd4, %rd3925;
	atom.global.exch.b32 	%r13780, [%rd351], %r13777;
	setp.eq.s32 	%p4315, %r13780, -1;
	@%p4315 bra 	$L__BB5_3852;
	atom.global.exch.b32 	%r11187, [%rd351], 0;
	mov.u32 	%r13781, %r13777;
$L__BB5_3480:
	and.b32  	%r11192, %r13780, 7;
	setp.ne.s32 	%p4317, %r11192, 0;
	and.b32  	%r11193, %r13781, 7;
	setp.eq.s32 	%p4318, %r11193, 0;
	and.pred  	%p4319, %p4317, %p4318;
	selp.b32 	%r13775, %r13781, %r13780, %p4319;
	selp.b32 	%r13777, %r13780, %r13781, %p4319;
	and.b32  	%r11194, %r13775, 7;
	setp.eq.s32 	%p4320, %r11194, 0;
	@%p4320 bra 	$L__BB5_3460;
	bra.uni 	$L__BB5_3464;
$L__BB5_3481:
	ld.local.v2.u32 	{%r10125, %r4434}, [%rd2+2336];
	sub.s32 	%r10126, %r10125, %r4434;
	add.s32 	%r4435, %r10126, 256;
	ld.local.u8 	%rs211, [%rd2+20];
	setp.eq.s16 	%p3626, %rs211, 0;
	@%p3626 bra 	$L__BB5_3484;
	ld.global.u32 	%r13782, [%rd10];
$L__BB5_3483:
	and.b32  	%r10127, %r13782, 16383;
	add.s32 	%r13784, %r10127, %r43;
	mul.wide.u32 	%rd3473, %r13784, 8;
	add.s64 	%rd3474, %rd1, %rd3473;
	ld.global.u64 	%rd3475, [%rd3474+268435464];
	add.s32 	%r13782, %r13782, 1;
	st.global.u32 	[%rd10], %r13782;
	setp.lt.u32 	%p3628, %r13784, 8192;
	setp.ne.s64 	%p3629, %rd3475, 0;
	or.pred  	%p3630, %p3628, %p3629;
	mov.pred 	%p4971, -1;
	@%p3630 bra 	$L__BB5_3483;
	bra.uni 	$L__BB5_3516;
$L__BB5_3484:
	ld.local.u32 	%r4440, [%rd2+4];
	add.s32 	%r13783, %r4440, 1;
	shl.b32 	%r10128, %r4440, 8;
	and.b32  	%r10129, %r10128, 7936;
	add.s32 	%r13784, %r10129, %r1;
	shl.b32 	%r10130, %r4440, 11;
	and.b32  	%r10131, %r10130, 63488;
	add.s32 	%r10132, %r3, %r10131;
	ld.shared.u64 	%rd3477, [%r10132];
	setp.ne.s32 	%p3632, %r13784, 0;
	setp.eq.s64 	%p3633, %rd3477, 0;
	and.pred  	%p3634, %p3632, %p3633;
	mov.pred 	%p4971, -1;
	@%p3634 bra 	$L__BB5_3515;
	add.s32 	%r4443, %r4440, 2;
	shl.b32 	%r10133, %r13783, 8;
	and.b32  	%r10134, %r10133, 7936;
	add.s32 	%r13784, %r10134, %r1;
	shl.b32 	%r10135, %r13783, 11;
	and.b32  	%r10136, %r10135, 63488;
	add.s32 	%r10137, %r3, %r10136;
	ld.shared.u64 	%rd3479, [%r10137];
	setp.ne.s32 	%p3636, %r13784, 0;
	setp.eq.s64 	%p3637, %rd3479, 0;
	and.pred  	%p3638, %p3636, %p3637;
	mov.u32 	%r13783, %r4443;
	@%p3638 bra 	$L__BB5_3515;
	add.s32 	%r13783, %r4440, 3;
	shl.b32 	%r10138, %r4443, 8;
	and.b32  	%r10139, %r10138, 7936;
	add.s32 	%r13784, %r10139, %r1;
	shl.b32 	%r10140, %r4443, 11;
	and.b32  	%r10141, %r10140, 63488;
	add.s32 	%r10142, %r3, %r10141;
	ld.shared.u64 	%rd3481, [%r10142];
	setp.ne.s32 	%p3640, %r13784, 0;
	setp.eq.s64 	%p3641, %rd3481, 0;
	and.pred  	%p3642, %p3640, %p3641;
	@%p3642 bra 	$L__BB5_3515;
	add.s32 	%r4447, %r4440, 4;
	shl.b32 	%r10143, %r13783, 8;
	and.b32  	%r10144, %r10143, 7936;
	add.s32 	%r13784, %r10144, %r1;
	shl.b32 	%r10145, %r13783, 11;
	and.b32  	%r10146, %r10145, 63488;
	add.s32 	%r10147, %r3, %r10146;
	ld.shared.u64 	%rd3483, [%r10147];
	setp.ne.s32 	%p3644, %r13784, 0;
	setp.eq.s64 	%p3645, %rd3483, 0;
	and.pred  	%p3646, %p3644, %p3645;
	mov.u32 	%r13783, %r4447;
	@%p3646 bra 	$L__BB5_3515;
	add.s32 	%r13783, %r4440, 5;
	shl.b32 	%r10148, %r4447, 8;
	and.b32  	%r10149, %r10148, 7936;
	add.s32 	%r13784, %r10149, %r1;
	shl.b32 	%r10150, %r4447, 11;
	and.b32  	%r10151, %r10150, 63488;
	add.s32 	%r10152, %r3, %r10151;
	ld.shared.u64 	%rd3485, [%r10152];
	setp.ne.s32 	%p3648, %r13784, 0;
	setp.eq.s64 	%p3649, %rd3485, 0;
	and.pred  	%p3650, %p3648, %p3649;
	@%p3650 bra 	$L__BB5_3515;
	add.s32 	%r4451, %r4440, 6;
	shl.b32 	%r10153, %r13783, 8;
	and.b32  	%r10154, %r10153, 7936;
	add.s32 	%r13784, %r10154, %r1;
	shl.b32 	%r10155, %r13783, 11;
	and.b32  	%r10156, %r10155, 63488;
	add.s32 	%r10157, %r3, %r10156;
	ld.shared.u64 	%rd3487, [%r10157];
	setp.ne.s32 	%p3652, %r13784, 0;
	setp.eq.s64 	%p3653, %rd3487, 0;
	and.pred  	%p3654, %p3652, %p3653;
	mov.u32 	%r13783, %r4451;
	@%p3654 bra 	$L__BB5_3515;
	add.s32 	%r13783, %r4440, 7;
	shl.b32 	%r10158, %r4451, 8;
	and.b32  	%r10159, %r10158, 7936;
	add.s32 	%r13784, %r10159, %r1;
	shl.b32 	%r10160, %r4451, 11;
	and.b32  	%r10161, %r10160, 63488;
	add.s32 	%r10162, %r3, %r10161;
	ld.shared.u64 	%rd3489, [%r10162];
	setp.ne.s32 	%p3656, %r13784, 0;
	setp.eq.s64 	%p3657, %rd3489, 0;
	and.pred  	%p3658, %p3656, %p3657;
	@%p3658 bra 	$L__BB5_3515;
	add.s32 	%r4455, %r4440, 8;
	shl.b32 	%r10163, %r13783, 8;
	and.b32  	%r10164, %r10163, 7936;
	add.s32 	%r13784, %r10164, %r1;
	shl.b32 	%r10165, %r13783, 11;
	and.b32  	%r10166, %r10165, 63488;
	add.s32 	%r10167, %r3, %r10166;
	ld.shared.u64 	%rd3491, [%r10167];
	setp.ne.s32 	%p3660, %r13784, 0;
	setp.eq.s64 	%p3661, %rd3491, 0;
	and.pred  	%p3662, %p3660, %p3661;
	mov.u32 	%r13783, %r4455;
	@%p3662 bra 	$L__BB5_3515;
	add.s32 	%r13783, %r4440, 9;
	shl.b32 	%r10168, %r4455, 8;
	and.b32  	%r10169, %r10168, 7936;
	add.s32 	%r13784, %r10169, %r1;
	shl.b32 	%r10170, %r4455, 11;
	and.b32  	%r10171, %r10170, 63488;
	add.s32 	%r10172, %r3, %r10171;
	ld.shared.u64 	%rd3493, [%r10172];
	setp.ne.s32 	%p3664, %r13784, 0;
	setp.eq.s64 	%p3665, %rd3493, 0;
	and.pred  	%p3666, %p3664, %p3665;
	@%p3666 bra 	$L__BB5_3515;
	add.s32 	%r4459, %r4440, 10;
	shl.b32 	%r10173, %r13783, 8;
	and.b32  	%r10174, %r10173, 7936;
	add.s32 	%r13784, %r10174, %r1;
	shl.b32 	%r10175, %r13783, 11;
	and.b32  	%r10176, %r10175, 63488;
	add.s32 	%r10177, %r3, %r10176;
	ld.shared.u64 	%rd3495, [%r10177];
	setp.ne.s32 	%p3668, %r13784, 0;
	setp.eq.s64 	%p3669, %rd3495, 0;
	and.pred  	%p3670, %p3668, %p3669;
	mov.u32 	%r13783, %r4459;
	@%p3670 bra 	$L__BB5_3515;
	add.s32 	%r13783, %r4440, 11;
	shl.b32 	%r10178, %r4459, 8;
	and.b32  	%r10179, %r10178, 7936;
	add.s32 	%r13784, %r10179, %r1;
	shl.b32 	%r10180, %r4459, 11;
	and.b32  	%r10181, %r10180, 63488;
	add.s32 	%r10182, %r3, %r10181;
	ld.shared.u64 	%rd3497, [%r10182];
	setp.ne.s32 	%p3672, %r13784, 0;
	setp.eq.s64 	%p3673, %rd3497, 0;
	and.pred  	%p3674, %p3672, %p3673;
	@%p3674 bra 	$L__BB5_3515;
	add.s32 	%r4463, %r4440, 12;
	shl.b32 	%r10183, %r13783, 8;
	and.b32  	%r10184, %r10183, 7936;
	add.s32 	%r13784, %r10184, %r1;
	shl.b32 	%r10185, %r13783, 11;
	and.b32  	%r10186, %r10185, 63488;
	add.s32 	%r10187, %r3, %r10186;
	ld.shared.u64 	%rd3499, [%r10187];
	setp.ne.s32 	%p3676, %r13784, 0;
	setp.eq.s64 	%p3677, %rd3499, 0;
	and.pred  	%p3678, %p3676, %p3677;
	mov.u32 	%r13783, %r4463;
	@%p3678 bra 	$L__BB5_3515;
	add.s32 	%r13783, %r4440, 13;
	shl.b32 	%r10188, %r4463, 8;
	and.b32  	%r10189, %r10188, 7936;
	add.s32 	%r13784, %r10189, %r1;
	shl.b32 	%r10190, %r4463, 11;
	and.b32  	%r10191, %r10190, 63488;
	add.s32 	%r10192, %r3, %r10191;
	ld.shared.u64 	%rd3501, [%r10192];
	setp.ne.s32 	%p3680, %r13784, 0;
	setp.eq.s64 	%p3681, %rd3501, 0;
	and.pred  	%p3682, %p3680, %p3681;
	@%p3682 bra 	$L__BB5_3515;
	add.s32 	%r4467, %r4440, 14;
	shl.b32 	%r10193, %r13783, 8;
	and.b32  	%r10194, %r10193, 7936;
	add.s32 	%r13784, %r10194, %r1;
	shl.b32 	%r10195, %r13783, 11;
	and.b32  	%r10196, %r10195, 63488;
	add.s32 	%r10197, %r3, %r10196;
	ld.shared.u64 	%rd3503, [%r10197];
	setp.ne.s32 	%p3684, %r13784, 0;
	setp.eq.s64 	%p3685, %rd3503, 0;
	and.pred  	%p3686, %p3684, %p3685;
	mov.u32 	%r13783, %r4467;
	@%p3686 bra 	$L__BB5_3515;
	add.s32 	%r13783, %r4440, 15;
	shl.b32 	%r10198, %r4467, 8;
	and.b32  	%r10199, %r10198, 7936;
	add.s32 	%r13784, %r10199, %r1;
	shl.b32 	%r10200, %r4467, 11;
	and.b32  	%r10201, %r10200, 63488;
	add.s32 	%r10202, %r3, %r10201;
	ld.shared.u64 	%rd3505, [%r10202];
	setp.ne.s32 	%p3688, %r13784, 0;
	setp.eq.s64 	%p3689, %rd3505, 0;
	and.pred  	%p3690, %p3688, %p3689;
	@%p3690 bra 	$L__BB5_3515;
	add.s32 	%r4471, %r4440, 16;
	shl.b32 	%r10203, %r13783, 8;
	and.b32  	%r10204, %r10203, 7936;
	add.s32 	%r13784, %r10204, %r1;
	shl.b32 	%r10205, %r13783, 11;
	and.b32  	%r10206, %r10205, 63488;
	add.s32 	%r10207, %r3, %r10206;
	ld.shared.u64 	%rd3507, [%r10207];
	setp.ne.s32 	%p3692, %r13784, 0;
	setp.eq.s64 	%p3693, %rd3507, 0;
	and.pred  	%p3694, %p3692, %p3693;
	mov.u32 	%r13783, %r4471;
	@%p3694 bra 	$L__BB5_3515;
	add.s32 	%r13783, %r4440, 17;
	shl.b32 	%r10208, %r4471, 8;
	and.b32  	%r10209, %r10208, 7936;
	add.s32 	%r13784, %r10209, %r1;
	shl.b32 	%r10210, %r4471, 11;
	and.b32  	%r10211, %r10210, 63488;
	add.s32 	%r10212, %r3, %r10211;
	ld.shared.u64 	%rd3509, [%r10212];
	setp.ne.s32 	%p3696, %r13784, 0;
	setp.eq.s64 	%p3697, %rd3509, 0;
	and.pred  	%p3698, %p3696, %p3697;
	@%p3698 bra 	$L__BB5_3515;
	add.s32 	%r4475, %r4440, 18;
	shl.b32 	%r10213, %r13783, 8;
	and.b32  	%r10214, %r10213, 7936;
	add.s32 	%r13784, %r10214, %r1;
	shl.b32 	%r10215, %r13783, 11;
	and.b32  	%r10216, %r10215, 63488;
	add.s32 	%r10217, %r3, %r10216;
	ld.shared.u64 	%rd3511, [%r10217];
	setp.ne.s32 	%p3700, %r13784, 0;
	setp.eq.s64 	%p3701, %rd3511, 0;
	and.pred  	%p3702, %p3700, %p3701;
	mov.u32 	%r13783, %r4475;
	@%p3702 bra 	$L__BB5_3515;
	add.s32 	%r13783, %r4440, 19;
	shl.b32 	%r10218, %r4475, 8;
	and.b32  	%r10219, %r10218, 7936;
	add.s32 	%r13784, %r10219, %r1;
	shl.b32 	%r10220, %r4475, 11;
	and.b32  	%r10221, %r10220, 63488;
	add.s32 	%r10222, %r3, %r10221;
	ld.shared.u64 	%rd3513, [%r10222];
	setp.ne.s32 	%p3704, %r13784, 0;
	setp.eq.s64 	%p3705, %rd3513, 0;
	and.pred  	%p3706, %p3704, %p3705;
	@%p3706 bra 	$L__BB5_3515;
	add.s32 	%r4479, %r4440, 20;
	shl.b32 	%r10223, %r13783, 8;
	and.b32  	%r10224, %r10223, 7936;
	add.s32 	%r13784, %r10224, %r1;
	shl.b32 	%r10225, %r13783, 11;
	and.b32  	%r10226, %r10225, 63488;
	add.s32 	%r10227, %r3, %r10226;
	ld.shared.u64 	%rd3515, [%r10227];
	setp.ne.s32 	%p3708, %r13784, 0;
	setp.eq.s64 	%p3709, %rd3515, 0;
	and.pred  	%p3710, %p3708, %p3709;
	mov.u32 	%r13783, %r4479;
	@%p3710 bra 	$L__BB5_3515;
	add.s32 	%r13783, %r4440, 21;
	shl.b32 	%r10228, %r4479, 8;
	and.b32  	%r10229, %r10228, 7936;
	add.s32 	%r13784, %r10229, %r1;
	shl.b32 	%r10230, %r4479, 11;
	and.b32  	%r10231, %r10230, 63488;
	add.s32 	%r10232, %r3, %r10231;
	ld.shared.u64 	%rd3517, [%r10232];
	setp.ne.s32 	%p3712, %r13784, 0;
	setp.eq.s64 	%p3713, %rd3517, 0;
	and.pred  	%p3714, %p3712, %p3713;
	@%p3714 bra 	$L__BB5_3515;
	add.s32 	%r4483, %r4440, 22;
	shl.b32 	%r10233, %r13783, 8;
	and.b32  	%r10234, %r10233, 7936;
	add.s32 	%r13784, %r10234, %r1;
	shl.b32 	%r10235, %r13783, 11;
	and.b32  	%r10236, %r10235, 63488;
	add.s32 	%r10237, %r3, %r10236;
	ld.shared.u64 	%rd3519, [%r10237];
	setp.ne.s32 	%p3716, %r13784, 0;
	setp.eq.s64 	%p3717, %rd3519, 0;
	and.pred  	%p3718, %p3716, %p3717;
	mov.u32 	%r13783, %r4483;
	@%p3718 bra 	$L__BB5_3515;
	add.s32 	%r13783, %r4440, 23;
	shl.b32 	%r10238, %r4483, 8;
	and.b32  	%r10239, %r10238, 7936;
	add.s32 	%r13784, %r10239, %r1;
	shl.b32 	%r10240, %r4483, 11;
	and.b32  	%r10241, %r10240, 63488;
	add.s32 	%r10242, %r3, %r10241;
	ld.shared.u64 	%rd3521, [%r10242];
	setp.ne.s32 	%p3720, %r13784, 0;
	setp.eq.s64 	%p3721, %rd3521, 0;
	and.pred  	%p3722, %p3720, %p3721;
	@%p3722 bra 	$L__BB5_3515;
	add.s32 	%r4487, %r4440, 24;
	shl.b32 	%r10243, %r13783, 8;
	and.b32  	%r10244, %r10243, 7936;
	add.s32 	%r13784, %r10244, %r1;
	shl.b32 	%r10245, %r13783, 11;
	and.b32  	%r10246, %r10245, 63488;
	add.s32 	%r10247, %r3, %r10246;
	ld.shared.u64 	%rd3523, [%r10247];
	setp.ne.s32 	%p3724, %r13784, 0;
	setp.eq.s64 	%p3725, %rd3523, 0;
	and.pred  	%p3726, %p3724, %p3725;
	mov.u32 	%r13783, %r4487;
	@%p3726 bra 	$L__BB5_3515;
	add.s32 	%r13783, %r4440, 25;
	shl.b32 	%r10248, %r4487, 8;
	and.b32  	%r10249, %r10248, 7936;
	add.s32 	%r13784, %r10249, %r1;
	shl.b32 	%r10250, %r4487, 11;
	and.b32  	%r10251, %r10250, 63488;
	add.s32 	%r10252, %r3, %r10251;
	ld.shared.u64 	%rd3525, [%r10252];
	setp.ne.s32 	%p3728, %r13784, 0;
	setp.eq.s64 	%p3729, %rd3525, 0;
	and.pred  	%p3730, %p3728, %p3729;
	@%p3730 bra 	$L__BB5_3515;
	add.s32 	%r4491, %r4440, 26;
	shl.b32 	%r10253, %r13783, 8;
	and.b32  	%r10254, %r10253, 7936;
	add.s32 	%r13784, %r10254, %r1;
	shl.b32 	%r10255, %r13783, 11;
	and.b32  	%r10256, %r10255, 63488;
	add.s32 	%r10257, %r3, %r10256;
	ld.shared.u64 	%rd3527, [%r10257];
	setp.ne.s32 	%p3732, %r13784, 0;
	setp.eq.s64 	%p3733, %rd3527, 0;
	and.pred  	%p3734, %p3732, %p3733;
	mov.u32 	%r13783, %r4491;
	@%p3734 bra 	$L__BB5_3515;
	add.s32 	%r13783, %r4440, 27;
	shl.b32 	%r10258, %r4491, 8;
	and.b32  	%r10259, %r10258, 7936;
	add.s32 	%r13784, %r10259, %r1;
	shl.b32 	%r10260, %r4491, 11;
	and.b32  	%r10261, %r10260, 63488;
	add.s32 	%r10262, %r3, %r10261;
	ld.shared.u64 	%rd3529, [%r10262];
	setp.ne.s32 	%p3736, %r13784, 0;
	setp.eq.s64 	%p3737, %rd3529, 0;
	and.pred  	%p3738, %p3736, %p3737;
	@%p3738 bra 	$L__BB5_3515;
	add.s32 	%r4495, %r4440, 28;
	shl.b32 	%r10263, %r13783, 8;
	and.b32  	%r10264, %r10263, 7936;
	add.s32 	%r13784, %r10264, %r1;
	shl.b32 	%r10265, %r13783, 11;
	and.b32  	%r10266, %r10265, 63488;
	add.s32 	%r10267, %r3, %r10266;
	ld.shared.u64 	%rd3531, [%r10267];
	setp.ne.s32 	%p3740, %r13784, 0;
	setp.eq.s64 	%p3741, %rd3531, 0;
	and.pred  	%p3742, %p3740, %p3741;
	mov.u32 	%r13783, %r4495;
	@%p3742 bra 	$L__BB5_3515;
	add.s32 	%r13783, %r4440, 29;
	shl.b32 	%r10268, %r4495, 8;
	and.b32  	%r10269, %r10268, 7936;
	add.s32 	%r13784, %r10269, %r1;
	shl.b32 	%r10270, %r4495, 11;
	and.b32  	%r10271, %r10270, 63488;
	add.s32 	%r10272, %r3, %r10271;
	ld.shared.u64 	%rd3533, [%r10272];
	setp.ne.s32 	%p3744, %r13784, 0;
	setp.eq.s64 	%p3745, %rd3533, 0;
	and.pred  	%p3746, %p3744, %p3745;
	@%p3746 bra 	$L__BB5_3515;
	add.s32 	%r4499, %r4440, 30;
	shl.b32 	%r10273, %r13783, 8;
	and.b32  	%r10274, %r10273, 7936;
	add.s32 	%r13784, %r10274, %r1;
	shl.b32 	%r10275, %r13783, 11;
	and.b32  	%r10276, %r10275, 63488;
	add.s32 	%r10277, %r3, %r10276;
	ld.shared.u64 	%rd3535, [%r10277];
	setp.ne.s32 	%p3748, %r13784, 0;
	setp.eq.s64 	%p3749, %rd3535, 0;
	and.pred  	%p3750, %p3748, %p3749;
	mov.u32 	%r13783, %r4499;
	@%p3750 bra 	$L__BB5_3515;
	ld.local.u32 	%r10278, [%rd2+24];
	shl.b32 	%r10279, %r4499, 8;
	and.b32  	%r10280, %r10279, 7936;
	add.s32 	%r10281, %r10280, %r1;
	shl.b32 	%r10282, %r4499, 11;
	and.b32  	%r10283, %r10282, 63488;
	add.s32 	%r10284, %r3, %r10283;
	ld.shared.u64 	%rd3537, [%r10284];
	setp.ne.s32 	%p3751, %r10281, 0;
	setp.eq.s64 	%p3752, %rd3537, 0;
	and.pred  	%p4971, %p3751, %p3752;
	selp.b32 	%r13784, %r10281, %r10278, %p4971;
	selp.b32 	%r10285, 31, 32, %p4971;
	add.s32 	%r13783, %r4440, %r10285;
$L__BB5_3515:
	st.local.u32 	[%rd2+4], %r13783;
$L__BB5_3516:
	st.local.u32 	[%rd2+24], %r13784;
	sub.s32 	%r10286, 257, %r1688;
	min.u32 	%r10287, %r4435, %r10286;
	setp.eq.s32 	%p3753, %r10287, 0;
	not.pred 	%p3754, %p4971;
	or.pred  	%p3755, %p3753, %p3754;
	@%p3755 bra 	$L__BB5_3849;
	shr.u32 	%r4506, %r3420, 3;
	shr.u32 	%r4507, %r3419, 3;
	setp.gt.u32 	%p3756, %r3419, 65535;
	@%p3756 bra 	$L__BB5_3519;
	shl.b32 	%r10288, %r4507, 3;
	mov.u32 	%r10289, shared_mem;
	add.s32 	%r10290, %r10289, %r10288;
	atom.shared.exch.b64 	%rd4606, [%r10290], 0;
	bra.uni 	$L__BB5_3520;
$L__BB5_3519:
	mul.wide.u32 	%rd3539, %r4507, 8;
	add.s64 	%rd3540, %rd1, %rd3539;
	atom.global.exch.b64 	%rd4606, [%rd3540+268435464], 0;
$L__BB5_3520:
	cvt.u32.u64 	%r13803, %rd4606;
	{ .reg .b32 tmp; mov.b64 {tmp, %r13786}, %rd4606; }
	and.b32  	%r10291, %r13786, 7;
	setp.ne.s32 	%p3757, %r10291, 0;
	@%p3757 bra 	$L__BB5_3527;
$L__BB5_3521:
	shr.u32 	%r4511, %r13786, 3;
	setp.gt.u32 	%p3758, %r13786, 65535;
	@%p3758 bra 	$L__BB5_3524;
	shl.b32 	%r10293, %r4511, 2;
	mov.u32 	%r10294, shared_mem;
	add.s32 	%r10295, %r10294, %r10293;
	add.s32 	%r4512, %r10295, 65536;
	atom.shared.exch.b32 	%r4513, [%r10295+65536], -1;
	setp.eq.s32 	%p3760, %r4513, -1;
	@%p3760 bra 	$L__BB5_3527;
	atom.shared.exch.b32 	%r10296, [%r4512], 0;
	mov.u32 	%r13786, %r4513;
	bra.uni 	$L__BB5_3526;
$L__BB5_3524:
	mul.wide.u32 	%rd3541, %r4511, 4;
	add.s64 	%rd355, %rd4, %rd3541;
	atom.global.exch.b32 	%r4514, [%rd355], -1;
	setp.eq.s32 	%p3759, %r4514, -1;
	@%p3759 bra 	$L__BB5_3527;
	atom.global.exch.b32 	%r10292, [%rd355], 0;
	mov.u32 	%r13786, %r4514;
$L__BB5_3526:
	and.b32  	%r10297, %r13786, 7;
	setp.eq.s32 	%p3761, %r10297, 0;
	@%p3761 bra 	$L__BB5_3521;
$L__BB5_3527:
	and.b64  	%rd3542, %rd4606, 7;
	setp.ne.s64 	%p3762, %rd3542, 3;
	@%p3762 bra 	$L__BB5_3667;
	shr.u32 	%r4517, %r13803, 3;
	cvt.u16.u32 	%rs215, %r4506;
	and.b16  	%rs10, %rs215, 15;
	cvt.u16.u32 	%rs216, %r4517;
	and.b16  	%rs11, %rs216, 15;
	or.b16  	%rs217, %rs215, %rs216;
	and.b16  	%rs218, %rs217, 15;
	setp.eq.s16 	%p3786, %rs218, 0;
	mov.b32 	%r13791, 1;
	@%p3786 bra 	$L__BB5_3645;
	setp.ne.s16 	%p3787, %rs10, 0;
	setp.eq.s16 	%p3788, %rs11, 0;
	or.pred  	%p3789, %p3787, %p3788;
	@%p3789 bra 	$L__BB5_3531;
	and.b32  	%r10527, %r4517, 536870896;
	shr.u32 	%r10528, %r3420, 7;
	and.b32  	%r10529, %r10528, 15;
	or.b32  	%r13791, %r10527, %r10529;
	bra.uni 	$L__BB5_3645;
$L__BB5_3531:
	setp.ne.s16 	%p3790, %rs11, 0;
	setp.eq.s16 	%p3791, %rs10, 0;
	or.pred  	%p3792, %p3791, %p3790;
	@%p3792 bra 	$L__BB5_3533;
	and.b32  	%r10524, %r4506, 536870896;
	shr.u32 	%r10525, %r13803, 7;
	and.b32  	%r10526, %r10525, 15;
	or.b32  	%r13791, %r10526, %r10524;
	bra.uni 	$L__BB5_3645;
$L__BB5_3533:
	min.u16 	%rs221, %rs10, %rs11;
	setp.gt.u16 	%p3793, %rs221, 3;
	@%p3793 bra 	$L__BB5_3645;
	max.u16 	%rs224, %rs10, %rs11;
	setp.lt.u16 	%p3794, %rs224, 4;
	@%p3794 bra 	$L__BB5_3645;
	setp.gt.u16 	%p3795, %rs10, 3;
	selp.b16 	%rs12, %rs10, %rs11, %p3795;
	selp.b16 	%rs225, %rs11, %rs10, %p3795;
	setp.eq.s16 	%p3796, %rs225, 3;
	@%p3796 bra 	$L__BB5_3592;
	setp.eq.s16 	%p3797, %rs225, 2;
	@%p3797 bra 	$L__BB5_3565;
	setp.ne.s16 	%p3798, %rs225, 1;
	@%p3798 bra 	$L__BB5_3645;
	shr.u32 	%r4520, %r3420, 7;
	and.b32  	%r4521, %r4520, 16777215;
	shr.u32 	%r4522, %r13803, 7;
	and.b32  	%r4523, %r4522, 16777215;
	setp.gt.s16 	%p3889, %rs12, 9;
	@%p3889 bra 	$L__BB5_3548;
	setp.gt.s16 	%p3897, %rs12, 6;
	@%p3897 bra 	$L__BB5_3544;
	setp.eq.s16 	%p3901, %rs12, 4;
	@%p3901 bra 	$L__BB5_3557;
	setp.eq.s16 	%p3902, %rs12, 5;
	@%p3902 bra 	$L__BB5_3558;
	setp.eq.s16 	%p3903, %rs12, 6;
	@%p3903 bra 	$L__BB5_3543;
	bra.uni 	$L__BB5_3645;
$L__BB5_3543:
	mul.lo.s32 	%r10515, %r4520, %r4522;
	shl.b32 	%r10516, %r10515, 4;
	and.b32  	%r10517, %r10516, 268435440;
	or.b32  	%r13791, %r10517, 1;
	bra.uni 	$L__BB5_3645;
$L__BB5_3544:
	setp.eq.s16 	%p3898, %rs12, 7;
	@%p3898 bra 	$L__BB5_3559;
	setp.eq.s16 	%p3899, %rs12, 8;
	@%p3899 bra 	$L__BB5_3560;
	setp.eq.s16 	%p3900, %rs12, 9;
	@%p3900 bra 	$L__BB5_3547;
	bra.uni 	$L__BB5_3645;
$L__BB5_3547:
	setp.eq.s32 	%p3907, %r4521, %r4523;
	selp.b32 	%r13791, 17, 1, %p3907;
	bra.uni 	$L__BB5_3645;
$L__BB5_3548:
	setp.gt.s16 	%p3890, %rs12, 12;
	@%p3890 bra 	$L__BB5_3553;
	setp.eq.s16 	%p3894, %rs12, 10;
	@%p3894 bra 	$L__BB5_3561;
	setp.eq.s16 	%p3895, %rs12, 11;
	@%p3895 bra 	$L__BB5_3562;
	setp.eq.s16 	%p3896, %rs12, 12;
	@%p3896 bra 	$L__BB5_3552;
	bra.uni 	$L__BB5_3645;
$L__BB5_3552:
	setp.gt.u32 	%p3904, %r4521, %r4523;
	selp.b32 	%r13791, 17, 1, %p3904;
	bra.uni 	$L__BB5_3645;
$L__BB5_3553:
	setp.eq.s16 	%p3891, %rs12, 13;
	@%p3891 bra 	$L__BB5_3563;
	setp.eq.s16 	%p3892, %rs12, 14;
	@%p3892 bra 	$L__BB5_3564;
	setp.eq.s16 	%p3893, %rs12, 15;
	@%p3893 bra 	$L__BB5_3556;
	bra.uni 	$L__BB5_3645;
$L__BB5_3556:
	xor.b32  	%r10502, %r4522, %r4520;
	shl.b32 	%r10503, %r10502, 4;
	and.b32  	%r10504, %r10503, 268435440;
	or.b32  	%r13791, %r10504, 1;
	bra.uni 	$L__BB5_3645;
$L__BB5_3557:
	add.s32 	%r10521, %r4523, %r4521;
	shl.b32 	%r10522, %r10521, 4;
	and.b32  	%r10523, %r10522, 268435440;
	or.b32  	%r13791, %r10523, 1;
	bra.uni 	$L__BB5_3645;
$L__BB5_3558:
	sub.s32 	%r10518, %r4521, %r4523;
	shl.b32 	%r10519, %r10518, 4;
	and.b32  	%r10520, %r10519, 268435440;
	or.b32  	%r13791, %r10520, 1;
	bra.uni 	$L__BB5_3645;
$L__BB5_3559:
	div.u32 	%r10513, %r4521, %r4523;
	shl.b32 	%r10514, %r10513, 4;
	or.b32  	%r13791, %r10514, 1;
	bra.uni 	$L__BB5_3645;
$L__BB5_3560:
	rem.u32 	%r10511, %r4521, %r4523;
	shl.b32 	%r10512, %r10511, 4;
	or.b32  	%r13791, %r10512, 1;
	bra.uni 	$L__BB5_3645;
$L__BB5_3561:
	setp.eq.s32 	%p3906, %r4521, %r4523;
	selp.b32 	%r13791, 1, 17, %p3906;
	bra.uni 	$L__BB5_3645;
$L__BB5_3562:
	setp.lt.u32 	%p3905, %r4521, %r4523;
	selp.b32 	%r13791, 17, 1, %p3905;
	bra.uni 	$L__BB5_3645;
$L__BB5_3563:
	and.b32  	%r10508, %r4522, %r4520;
	shl.b32 	%r10509, %r10508, 4;
	and.b32  	%r10510, %r10509, 268435440;
	or.b32  	%r13791, %r10510, 1;
	bra.uni 	$L__BB5_3645;
$L__BB5_3564:
	or.b32  	%r10505, %r4522, %r4520;
	shl.b32 	%r10506, %r10505, 4;
	and.b32  	%r10507, %r10506, 268435440;
	or.b32  	%r13791, %r10507, 1;
	bra.uni 	$L__BB5_3645;
$L__BB5_3565:
	shr.u32 	%r4536, %r3420, 7;
	and.b32  	%r4537, %r4536, 16777215;
	shr.u32 	%r4538, %r13803, 7;
	and.b32  	%r4539, %r4538, 16777215;
	mov.b32 	%r13791, 2;
	setp.gt.s16 	%p3870, %rs12, 9;
	@%p3870 bra 	$L__BB5_3575;
	setp.gt.s16 	%p3878, %rs12, 6;
	@%p3878 bra 	$L__BB5_3571;
	setp.eq.s16 	%p3882, %rs12, 4;
	@%p3882 bra 	$L__BB5_3584;
	setp.eq.s16 	%p3883, %rs12, 5;
	@%p3883 bra 	$L__BB5_3585;
	setp.eq.s16 	%p3884, %rs12, 6;
	@%p3884 bra 	$L__BB5_3570;
	bra.uni 	$L__BB5_3645;
$L__BB5_3570:
	mul.lo.s32 	%r10492, %r4536, %r4538;
	shl.b32 	%r10493, %r10492, 4;
	and.b32  	%r10494, %r10493, 16777200;
	or.b32  	%r13791, %r10494, 2;
	bra.uni 	$L__BB5_3645;
$L__BB5_3571:
	setp.eq.s16 	%p3879, %rs12, 7;
	@%p3879 bra 	$L__BB5_3586;
	setp.eq.s16 	%p3880, %rs12, 8;
	@%p3880 bra 	$L__BB5_3587;
	setp.eq.s16 	%p3881, %rs12, 9;
	@%p3881 bra 	$L__BB5_3574;
	bra.uni 	$L__BB5_3645;
$L__BB5_3574:
	setp.eq.s32 	%p3888, %r4537, %r4539;
	selp.b32 	%r13791, 18, 2, %p3888;
	bra.uni 	$L__BB5_3645;
$L__BB5_3575:
	setp.gt.s16 	%p3871, %rs12, 12;
	@%p3871 bra 	$L__BB5_3580;
	setp.eq.s16 	%p3875, %rs12, 10;
	@%p3875 bra 	$L__BB5_3588;
	setp.eq.s16 	%p3876, %rs12, 11;
	@%p3876 bra 	$L__BB5_3589;
	setp.eq.s16 	%p3877, %rs12, 12;
	@%p3877 bra 	$L__BB5_3579;
	bra.uni 	$L__BB5_3645;
$L__BB5_3579:
	setp.gt.u32 	%p3885, %r4537, %r4539;
	selp.b32 	%r13791, 18, 2, %p3885;
	bra.uni 	$L__BB5_3645;
$L__BB5_3580:
	setp.eq.s16 	%p3872, %rs12, 13;
	@%p3872 bra 	$L__BB5_3590;
	setp.eq.s16 	%p3873, %rs12, 14;
	@%p3873 bra 	$L__BB5_3591;
	setp.eq.s16 	%p3874, %rs12, 15;
	@%p3874 bra 	$L__BB5_3583;
	bra.uni 	$L__BB5_3645;
$L__BB5_3583:
	xor.b32  	%r10477, %r4538, %r4536;
	shl.b32 	%r10478, %r10477, 4;
	and.b32  	%r10479, %r10478, 16777200;
	or.b32  	%r13791, %r10479, 2;
	bra.uni 	$L__BB5_3645;
$L__BB5_3584:
	add.s32 	%r10498, %r4539, %r4537;
	shl.b32 	%r10499, %r10498, 4;
	and.b32  	%r10500, %r10499, 16777200;
	or.b32  	%r13791, %r10500, 2;
	bra.uni 	$L__BB5_3645;
$L__BB5_3585:
	sub.s32 	%r10495, %r4537, %r4539;
	shl.b32 	%r10496, %r10495, 4;
	and.b32  	%r10497, %r10496, 16777200;
	or.b32  	%r13791, %r10497, 2;
	bra.uni 	$L__BB5_3645;
$L__BB5_3586:
	div.u32 	%r10489, %r4537, %r4539;
	shl.b32 	%r10490, %r10489, 4;
	and.b32  	%r10491, %r10490, 16777200;
	or.b32  	%r13791, %r10491, 2;
	bra.uni 	$L__BB5_3645;
$L__BB5_3587:
	rem.u32 	%r10486, %r4537, %r4539;
	shl.b32 	%r10487, %r10486, 4;
	and.b32  	%r10488, %r10487, 16777200;
	or.b32  	%r13791, %r10488, 2;
	bra.uni 	$L__BB5_3645;
$L__BB5_3588:
	setp.eq.s32 	%p3887, %r4537, %r4539;
	selp.b32 	%r13791, 2, 18, %p3887;
	bra.uni 	$L__BB5_3645;
$L__BB5_3589:
	setp.lt.u32 	%p3886, %r4537, %r4539;
	selp.b32 	%r13791, 18, 2, %p3886;
	bra.uni 	$L__BB5_3645;
$L__BB5_3590:
	and.b32  	%r10483, %r4538, %r4536;
	shl.b32 	%r10484, %r10483, 4;
	and.b32  	%r10485, %r10484, 16777200;
	or.b32  	%r13791, %r10485, 2;
	bra.uni 	$L__BB5_3645;
$L__BB5_3591:
	or.b32  	%r10480, %r4538, %r4536;
	shl.b32 	%r10481, %r10480, 4;
	and.b32  	%r10482, %r10481, 16777200;
	or.b32  	%r13791, %r10482, 2;
	bra.uni 	$L__BB5_3645;
$L__BB5_3592:
	shr.u32 	%r10345, %r3420, 7;
	shr.u32 	%r10346, %r3420, 23;
	and.b32  	%r10347, %r10346, 127;
	and.b32  	%r10348, %r10345, 65535;
	shl.b32 	%r10349, %r4506, 4;
	and.b32  	%r10350, %r10349, -2147483648;
	and.b32  	%r10351, %r3420, 1073741696;
	add.s32 	%r10352, %r10351, 536870912;
	or.b32  	%r10353, %r10348, %r10347;
	setp.eq.s32 	%p3799, %r10353, 0;
	selp.b32 	%r10354, 0, %r10352, %p3799;
	or.b32  	%r10355, %r10354, %r10350;
	mov.b32 	%f77, %r10355;
	shr.u32 	%r10356, %r13803, 7;
	shr.u32 	%r10357, %r13803, 23;
	and.b32  	%r10358, %r10357, 127;
	and.b32  	%r10359, %r10356, 65535;
	shl.b32 	%r4552, %r4517, 4;
	and.b32  	%r10360, %r4552, -2147483648;
	and.b32  	%r10361, %r13803, 1073741696;
	add.s32 	%r10362, %r10361, 536870912;
	or.b32  	%r10363, %r10359, %r10358;
	setp.eq.s32 	%p3800, %r10363, 0;
	selp.b32 	%r10364, 0, %r10362, %p3800;
	or.b32  	%r10365, %r10364, %r10360;
	mov.b32 	%f78, %r10365;
	mov.b32 	%r13791, -67108861;
	setp.gt.s16 	%p3801, %rs12, 9;
	@%p3801 bra 	$L__BB5_3602;
	setp.gt.s16 	%p3809, %rs12, 6;
	@%p3809 bra 	$L__BB5_3598;
	setp.eq.s16 	%p3813, %rs12, 4;
	@%p3813 bra 	$L__BB5_3613;
	setp.eq.s16 	%p3814, %rs12, 5;
	@%p3814 bra 	$L__BB5_3614;
	setp.eq.s16 	%p3815, %rs12, 6;
	@%p3815 bra 	$L__BB5_3597;
	bra.uni 	$L__BB5_3645;
$L__BB5_3597:
	mul.f32 	%f577, %f77, %f78;
	mov.b32 	%r10446, %f577;
	shr.u32 	%r10447, %r10446, 8;
	and.b32  	%r10448, %r10447, 8388608;
	shr.u32 	%r10449, %r10446, 7;
	and.b32  	%r10450, %r10449, 16711680;
	add.s32 	%r10451, %r10450, 264241152;
	or.b32  	%r10452, %r10448, %r10451;
	and.b32  	%r10453, %r10449, 65535;
	or.b32  	%r10454, %r10452, %r10453;
	shl.b32 	%r10455, %r10454, 4;
	or.b32  	%r13791, %r10455, 3;
	bra.uni 	$L__BB5_3645;
$L__BB5_3598:
	setp.eq.s16 	%p3810, %rs12, 7;
	@%p3810 bra 	$L__BB5_3615;
	setp.eq.s16 	%p3811, %rs12, 8;
	@%p3811 bra 	$L__BB5_3616;
	setp.eq.s16 	%p3812, %rs12, 9;
	@%p3812 bra 	$L__BB5_3601;
	bra.uni 	$L__BB5_3645;
$L__BB5_3601:
	setp.eq.f32 	%p3855, %f77, %f78;
	selp.b32 	%r13791, 17, 1, %p3855;
	bra.uni 	$L__BB5_3645;
$L__BB5_3602:
	setp.gt.s16 	%p3802, %rs12, 12;
	@%p3802 bra 	$L__BB5_3607;
	setp.eq.s16 	%p3806, %rs12, 10;
	@%p3806 bra 	$L__BB5_3629;
	setp.eq.s16 	%p3807, %rs12, 11;
	@%p3807 bra 	$L__BB5_3630;
	setp.eq.s16 	%p3808, %rs12, 12;
	@%p3808 bra 	$L__BB5_3606;
	bra.uni 	$L__BB5_3645;
$L__BB5_3606:
	setp.gt.f32 	%p3852, %f77, %f78;
	selp.b32 	%r13791, 17, 1, %p3852;
	bra.uni 	$L__BB5_3645;
$L__BB5_3607:
	setp.eq.s16 	%p3803, %rs12, 13;
	@%p3803 bra 	$L__BB5_3631;
	setp.eq.s16 	%p3804, %rs12, 14;
	@%p3804 bra 	$L__BB5_3638;
	setp.eq.s16 	%p3805, %rs12, 15;
	mov.f32 	%f600, 0f3F800000;
	@%p3805 bra 	$L__BB5_3610;
	bra.uni 	$L__BB5_3645;
$L__BB5_3610:
	mul.f32 	%f426, %f78, 0f3F000000;
	cvt.rzi.f32.f32 	%f427, %f426;
	add.f32 	%f428, %f427, %f427;
	sub.f32 	%f429, %f78, %f428;
	abs.f32 	%f107, %f429;
	abs.f32 	%f108, %f77;
	setp.lt.f32 	%p3816, %f108, 0f00800000;
	mul.f32 	%f430, %f108, 0f4B800000;
	selp.f32 	%f431, %f430, %f108, %p3816;
	selp.f32 	%f432, 0fC1C00000, 0f00000000, %p3816;
	mov.b32 	%r10366, %f431;
	add.s32 	%r10367, %r10366, -1060439283;
	and.b32  	%r10368, %r10367, -8388608;
	sub.s32 	%r10369, %r10366, %r10368;
	mov.b32 	%f433, %r10369;
	cvt.rn.f32.s32 	%f434, %r10368;
	fma.rn.f32 	%f435, %f434, 0f34000000, %f432;
	add.f32 	%f436, %f433, 0fBF800000;
	add.f32 	%f437, %f433, 0f3F800000;
	rcp.approx.ftz.f32 	%f438, %f437;
	add.f32 	%f439, %f436, %f436;
	mul.f32 	%f440, %f439, %f438;
	mul.f32 	%f441, %f440, %f440;
	sub.f32 	%f442, %f436, %f440;
	add.f32 	%f443, %f442, %f442;
	neg.f32 	%f444, %f440;
	fma.rn.f32 	%f445, %f444, %f436, %f443;
	mul.rn.f32 	%f446, %f438, %f445;
	fma.rn.f32 	%f447, %f441, 0f3A2C32E4, 0f3B52E7DB;
	fma.rn.f32 	%f448, %f447, %f441, 0f3C93BB73;
	fma.rn.f32 	%f449, %f448, %f441, 0f3DF6384F;
	mul.rn.f32 	%f450, %f449, %f441;
	fma.rn.f32 	%f451, %f440, 0f3FB8AA3B, %f435;
	sub.f32 	%f452, %f435, %f451;
	fma.rn.f32 	%f453, %f440, 0f3FB8AA3B, %f452;
	fma.rn.f32 	%f454, %f446, 0f3FB8AA3B, %f453;
	fma.rn.f32 	%f455, %f440, 0f32A55E34, %f454;
	mul.f32 	%f456, %f450, 0f40400000;
	fma.rn.f32 	%f457, %f456, %f446, %f455;
	fma.rn.f32 	%f458, %f450, %f440, %f457;
	add.rn.f32 	%f459, %f451, %f458;
	neg.f32 	%f460, %f451;
	add.rn.f32 	%f461, %f459, %f460;
	neg.f32 	%f462, %f461;
	add.rn.f32 	%f463, %f458, %f462;
	mul.rn.f32 	%f464, %f459, %f78;
	neg.f32 	%f465, %f464;
	fma.rn.f32 	%f466, %f459, %f78, %f465;
	fma.rn.f32 	%f467, %f463, %f78, %f466;
	cvt.rni.f32.f32 	%f468, %f464;
	sub.f32 	%f469, %f464, %f468;
	add.f32 	%f470, %f469, %f467;
	fma.rn.f32 	%f471, %f470, 0f391FCB8E, 0f3AAF85ED;
	fma.rn.f32 	%f472, %f471, %f470, 0f3C1D9856;
	fma.rn.f32 	%f473, %f472, %f470, 0f3D6357BB;
	fma.rn.f32 	%f474, %f473, %f470, 0f3E75FDEC;
	fma.rn.f32 	%f475, %f474, %f470, 0f3F317218;
	fma.rn.f32 	%f476, %f475, %f470, 0f3F800000;
	cvt.rzi.s32.f32 	%r10370, %f468;
	setp.gt.f32 	%p3817, %f468, 0f00000000;
	selp.b32 	%r10371, 0, -2097152000, %p3817;
	add.s32 	%r10372, %r10371, 2130706432;
	mov.b32 	%f477, %r10372;
	mul.f32 	%f478, %f476, %f477;
	shl.b32 	%r10373, %r10370, 23;
	sub.s32 	%r10374, %r10373, %r10371;
	mov.b32 	%f479, %r10374;
	mul.f32 	%f480, %f478, %f479;
	abs.f32 	%f481, %f464;
	setp.gt.f32 	%p3818, %f481, 0f43180000;
	setp.lt.f32 	%p3819, %f464, 0f00000000;
	selp.f32 	%f482, 0f00000000, 0f7F800000, %p3819;
	selp.f32 	%f109, %f482, %f480, %p3818;
	setp.eq.f32 	%p3820, %f77, 0f3F800000;
	setp.eq.f32 	%p3821, %f78, 0f00000000;
	or.pred  	%p3822, %p3820, %p3821;
	@%p3822 bra 	$L__BB5_3644;
	setp.num.f32 	%p3823, %f108, %f108;
	abs.f32 	%f483, %f78;
	setp.num.f32 	%p3824, %f483, %f483;
	and.pred  	%p3825, %p3823, %p3824;
	@%p3825 bra 	$L__BB5_3639;
	add.rn.f32 	%f600, %f77, %f78;
	bra.uni 	$L__BB5_3644;
$L__BB5_3613:
	add.f32 	%f579, %f77, %f78;
	mov.b32 	%r10466, %f579;
	shr.u32 	%r10467, %r10466, 8;
	and.b32  	%r10468, %r10467, 8388608;
	shr.u32 	%r10469, %r10466, 7;
	and.b32  	%r10470, %r10469, 16711680;
	add.s32 	%r10471, %r10470, 264241152;
	or.b32  	%r10472, %r10468, %r10471;
	and.b32  	%r10473, %r10469, 65535;
	or.b32  	%r10474, %r10472, %r10473;
	shl.b32 	%r10475, %r10474, 4;
	or.b32  	%r13791, %r10475, 3;
	bra.uni 	$L__BB5_3645;
$L__BB5_3614:
	sub.f32 	%f578, %f77, %f78;
	mov.b32 	%r10456, %f578;
	shr.u32 	%r10457, %r10456, 8;
	and.b32  	%r10458, %r10457, 8388608;
	shr.u32 	%r10459, %r10456, 7;
	and.b32  	%r10460, %r10459, 16711680;
	add.s32 	%r10461, %r10460, 264241152;
	or.b32  	%r10462, %r10458, %r10461;
	and.b32  	%r10463, %r10459, 65535;
	or.b32  	%r10464, %r10462, %r10463;
	shl.b32 	%r10465, %r10464, 4;
	or.b32  	%r13791, %r10465, 3;
	bra.uni 	$L__BB5_3645;
$L__BB5_3615:
	div.rn.f32 	%f576, %f77, %f78;
	mov.b32 	%r10436, %f576;
	shr.u32 	%r10437, %r10436, 8;
	and.b32  	%r10438, %r10437, 8388608;
	shr.u32 	%r10439, %r10436, 7;
	and.b32  	%r10440, %r10439, 16711680;
	add.s32 	%r10441, %r10440, 264241152;
	or.b32  	%r10442, %r10438, %r10441;
	and.b32  	%r10443, %r10439, 65535;
	or.b32  	%r10444, %r10442, %r10443;
	shl.b32 	%r10445, %r10444, 4;
	or.b32  	%r13791, %r10445, 3;
	bra.uni 	$L__BB5_3645;
$L__BB5_3616:
	abs.f32 	%f79, %f78;
	abs.f32 	%f597, %f77;
	setp.lt.f32 	%p3856, %f597, %f79;
	@%p3856 bra 	$L__BB5_3628;
	mul.f32 	%f81, %f79, 0f4B000000;
	setp.gtu.f32 	%p3857, %f597, %f81;
	@%p3857 bra 	$L__BB5_3624;
	div.approx.f32 	%f553, %f597, %f79;
	cvt.rzi.f32.f32 	%f595, %f553;
	neg.f32 	%f83, %f79;
	fma.rn.f32 	%f84, %f83, %f595, %f597;
	mov.b32 	%r4557, %f84;
	mov.b32 	%r10418, %f79;
	setp.lt.u32 	%p3858, %r4557, %r10418;
	@%p3858 bra 	$L__BB5_3623;
	setp.lt.u32 	%p3859, %r4557, -2147483647;
	@%p3859 bra 	$L__BB5_3621;
	add.f32 	%f558, %f595, 0fBF800000;
	setp.lt.f32 	%p3862, %f84, %f83;
	add.f32 	%f559, %f558, 0fBF800000;
	selp.f32 	%f595, %f559, %f558, %p3862;
	bra.uni 	$L__BB5_3623;
$L__BB5_3621:
	add.f32 	%f595, %f595, 0f3F800000;
	add.f32 	%f554, %f79, %f79;
	setp.ltu.f32 	%p3860, %f84, %f554;
	@%p3860 bra 	$L__BB5_3623;
	add.f32 	%f555, %f595, 0f3F800000;
	fma.rn.f32 	%f556, %f79, 0fC0400000, %f84;
	setp.ge.f32 	%p3861, %f556, 0f00000000;
	add.f32 	%f557, %f555, 0f3F800000;
	selp.f32 	%f595, %f557, %f555, %p3861;
$L__BB5_3623:
	fma.rn.f32 	%f597, %f83, %f595, %f597;
	bra.uni 	$L__BB5_3628;
$L__BB5_3624:
	mov.b32 	%r4558, %f597;
	mov.b32 	%r10419, %f81;
	and.b32  	%r4559, %r10419, -8388608;
	and.b32  	%r10420, %r4558, 8388607;
	or.b32  	%r13789, %r10420, 1065353216;
	and.b32  	%r10421, %r10419, 8388607;
	or.b32  	%r4561, %r10421, 1065353216;
	mov.b32 	%f596, %r13789;
	sub.s32 	%r10422, %r4558, %r4559;
	add.s32 	%r10423, %r10422, 192937984;
	and.b32  	%r13790, %r10423, -8388608;
	setp.eq.s32 	%p3863, %r13790, 0;
	@%p3863 bra 	$L__BB5_3627;
	mov.b32 	%f560, %r4561;
	rcp.approx.ftz.f32 	%f91, %f560;
	neg.f32 	%f92, %f560;
$L__BB5_3626:
	min.u32 	%r10424, %r13790, 192937984;
	add.s32 	%r10425, %r13789, %r10424;
	mov.b32 	%f561, %r10425;
	mul.f32 	%f562, %f91, %f561;
	fma.rn.f32 	%f563, %f92, %f562, %f561;
	fma.rn.f32 	%f564, %f563, %f91, %f562;
	fma.rn.f32 	%f565, %f92, %f564, %f561;
	fma.rz.f32 	%f566, %f565, %f91, %f564;
	cvt.rzi.f32.f32 	%f567, %f566;
	fma.rn.f32 	%f596, %f92, %f567, %f561;
	sub.s32 	%r13790, %r13790, %r10424;
	mov.b32 	%r13789, %f596;
	setp.ne.s32 	%p3864, %r13790, 0;
	setp.ne.s32 	%p3865, %r13789, 0;
	and.pred  	%p3866, %p3864, %p3865;
	@%p3866 bra 	$L__BB5_3626;
$L__BB5_3627:
	mov.b32 	%f569, %r4559;
	setp.leu.f32 	%p3867, %f79, 0f00000000;
	setp.gt.u32 	%p3868, %r4558, 2139095039;
	selp.f32 	%f570, 0f7FFFFFFF, %f569, %p3867;
	selp.f32 	%f571, 0f7FFFFFFF, %f570, %p3868;
	mul.f32 	%f572, %f596, 0f34000000;
	mul.f32 	%f597, %f571, %f572;
$L__BB5_3628:
	abs.f32 	%f573, %f597;
	setp.nan.f32 	%p3869, %f573, %f573;
	copysign.f32 	%f574, %f77, %f597;
	selp.f32 	%f575, %f597, %f574, %p3869;
	mov.b32 	%r10426, %f575;
	shr.u32 	%r10427, %r10426, 8;
	and.b32  	%r10428, %r10427, 8388608;
	shr.u32 	%r10429, %r10426, 7;
	and.b32  	%r10430, %r10429, 16711680;
	add.s32 	%r10431, %r10430, 264241152;
	or.b32  	%r10432, %r10428, %r10431;
	and.b32  	%r10433, %r10429, 65535;
	or.b32  	%r10434, %r10432, %r10433;
	shl.b32 	%r10435, %r10434, 4;
	or.b32  	%r13791, %r10435, 3;
	bra.uni 	$L__BB5_3645;
$L__BB5_3629:
	setp.neu.f32 	%p3854, %f77, %f78;
	selp.b32 	%r13791, 17, 1, %p3854;
	bra.uni 	$L__BB5_3645;
$L__BB5_3630:
	setp.lt.f32 	%p3853, %f77, %f78;
	selp.b32 	%r13791, 17, 1, %p3853;
	bra.uni 	$L__BB5_3645;
$L__BB5_3631:
	abs.f32 	%f97, %f78;
	abs.f32 	%f98, %f77;
	setp.leu.f32 	%p3843, %f98, %f97;
	setp.gt.f32 	%p3844, %f98, %f97;
	selp.f32 	%f99, %f98, %f97, %p3844;
	selp.f32 	%f532, %f97, %f98, %p3844;
	div.rn.f32 	%f533, %f532, %f99;
	mul.f32 	%f534, %f533, %f533;
	fma.rn.f32 	%f535, %f534, 0f3B33710B, 0fBC807748;
	fma.rn.f32 	%f536, %f535, %f534, 0f3D2CDAB2;
	fma.rn.f32 	%f537, %f536, %f534, 0fBD992D10;
	fma.rn.f32 	%f538, %f537, %f534, 0f3DD9EA6C;
	fma.rn.f32 	%f539, %f538, %f534, 0fBE117CB1;
	fma.rn.f32 	%f540, %f539, %f534, 0f3E4CBCE0;
	fma.rn.f32 	%f541, %f540, %f534, 0fBEAAAA7D;
	mul.f32 	%f542, %f534, %f541;
	fma.rn.f32 	%f100, %f542, %f533, %f533;
	@%p3843 bra 	$L__BB5_3633;
	neg.f32 	%f545, %f100;
	fma.rn.f32 	%f546, 0f3F6EE581, 0f3FD774EB, %f545;
	fma.rn.f32 	%f547, 0f3F6EE581, 0f3FD774EB, %f100;
	setp.lt.s32 	%p3846, %r4552, 0;
	selp.f32 	%f598, %f547, %f546, %p3846;
	bra.uni 	$L__BB5_3634;
$L__BB5_3633:
	neg.f32 	%f543, %f100;
	fma.rn.f32 	%f544, 0f3FEEE581, 0f3FD774EB, %f543;
	setp.lt.s32 	%p3845, %r4552, 0;
	selp.f32 	%f598, %f544, %f100, %p3845;
$L__BB5_3634:
	setp.neu.f32 	%p3847, %f99, 0f00000000;
	@%p3847 bra 	$L__BB5_3636;
	setp.lt.s32 	%p3850, %r4552, 0;
	selp.f32 	%f599, 0f40490FDB, 0f00000000, %p3850;
	bra.uni 	$L__BB5_3637;
$L__BB5_3636:
	setp.eq.f32 	%p3848, %f97, %f98;
	setp.lt.s32 	%p3849, %r4552, 0;
	selp.f32 	%f548, 0f4016CBE4, 0f3F490FDB, %p3849;
	selp.f32 	%f599, %f548, %f598, %p3848;
$L__BB5_3637:
	add.f32 	%f549, %f98, %f97;
	abs.f32 	%f550, %f549;
	setp.nan.f32 	%p3851, %f550, %f550;
	copysign.f32 	%f551, %f77, %f599;
	selp.f32 	%f552, %f549, %f551, %p3851;
	mov.b32 	%r10408, %f552;
	shr.u32 	%r10409, %r10408, 8;
	and.b32  	%r10410, %r10409, 8388608;
	shr.u32 	%r10411, %r10408, 7;
	and.b32  	%r10412, %r10411, 16711680;
	add.s32 	%r10413, %r10412, 264241152;
	or.b32  	%r10414, %r10410, %r10413;
	and.b32  	%r10415, %r10411, 65535;
	or.b32  	%r10416, %r10414, %r10415;
	shl.b32 	%r10417, %r10416, 4;
	or.b32  	%r13791, %r10417, 3;
	bra.uni 	$L__BB5_3645;
$L__BB5_3638:
	setp.lt.f32 	%p3837, %f78, 0f00800000;
	mul.f32 	%f489, %f78, 0f4B000000;
	selp.f32 	%f490, %f489, %f78, %p3837;
	selp.f32 	%f491, 0fC1B80000, 0f00000000, %p3837;
	mov.b32 	%r10390, %f490;
	add.s32 	%r10391, %r10390, -1059760811;
	and.b32  	%r10392, %r10391, -8388608;
	sub.s32 	%r10393, %r10390, %r10392;
	mov.b32 	%f492, %r10393;
	cvt.rn.f32.s32 	%f493, %r10392;
	fma.rn.f32 	%f494, %f493, 0f34000000, %f491;
	add.f32 	%f495, %f492, 0fBF800000;
	fma.rn.f32 	%f496, %f495, 0fBE055027, 0f3E1039F6;
	fma.rn.f32 	%f497, %f496, %f495, 0fBDF8CDCC;
	fma.rn.f32 	%f498, %f497, %f495, 0f3E0F2955;
	fma.rn.f32 	%f499, %f498, %f495, 0fBE2AD8B9;
	fma.rn.f32 	%f500, %f499, %f495, 0f3E4CED0B;
	fma.rn.f32 	%f501, %f500, %f495, 0fBE7FFF22;
	fma.rn.f32 	%f502, %f501, %f495, 0f3EAAAA78;
	fma.rn.f32 	%f503, %f502, %f495, 0fBF000000;
	mul.f32 	%f504, %f495, %f503;
	fma.rn.f32 	%f505, %f504, %f495, %f495;
	fma.rn.f32 	%f506, %f494, 0f3F317218, %f505;
	setp.gt.u32 	%p3838, %r10390, 2139095039;
	fma.rn.f32 	%f507, %f490, 0f7F800000, 0f7F800000;
	selp.f32 	%f508, %f507, %f506, %p3838;
	setp.eq.f32 	%p3839, %f490, 0f00000000;
	selp.f32 	%f509, 0fFF800000, %f508, %p3839;
	setp.lt.f32 	%p3840, %f77, 0f00800000;
	mul.f32 	%f510, %f77, 0f4B000000;
	selp.f32 	%f511, %f510, %f77, %p3840;
	selp.f32 	%f512, 0fC1B80000, 0f00000000, %p3840;
	mov.b32 	%r10394, %f511;
	add.s32 	%r10395, %r10394, -1059760811;
	and.b32  	%r10396, %r10395, -8388608;
	sub.s32 	%r10397, %r10394, %r10396;
	mov.b32 	%f513, %r10397;
	cvt.rn.f32.s32 	%f514, %r10396;
	fma.rn.f32 	%f515, %f514, 0f34000000, %f512;
	add.f32 	%f516, %f513, 0fBF800000;
	fma.rn.f32 	%f517, %f516, 0fBE055027, 0f3E1039F6;
	fma.rn.f32 	%f518, %f517, %f516, 0fBDF8CDCC;
	fma.rn.f32 	%f519, %f518, %f516, 0f3E0F2955;
	fma.rn.f32 	%f520, %f519, %f516, 0fBE2AD8B9;
	fma.rn.f32 	%f521, %f520, %f516, 0f3E4CED0B;
	fma.rn.f32 	%f522, %f521, %f516, 0fBE7FFF22;
	fma.rn.f32 	%f523, %f522, %f516, 0f3EAAAA78;
	fma.rn.f32 	%f524, %f523, %f516, 0fBF000000;
	mul.f32 	%f525, %f516, %f524;
	fma.rn.f32 	%f526, %f525, %f516, %f516;
	fma.rn.f32 	%f527, %f515, 0f3F317218, %f526;
	setp.gt.u32 	%p3841, %r10394, 2139095039;
	fma.rn.f32 	%f528, %f511, 0f7F800000, 0f7F800000;
	selp.f32 	%f529, %f528, %f527, %p3841;
	setp.eq.f32 	%p3842, %f511, 0f00000000;
	selp.f32 	%f530, 0fFF800000, %f529, %p3842;
	div.rn.f32 	%f531, %f509, %f530;
	mov.b32 	%r10398, %f531;
	shr.u32 	%r10399, %r10398, 8;
	and.b32  	%r10400, %r10399, 8388608;
	shr.u32 	%r10401, %r10398, 7;
	and.b32  	%r10402, %r10401, 16711680;
	add.s32 	%r10403, %r10402, 264241152;
	or.b32  	%r10404, %r10400, %r10403;
	and.b32  	%r10405, %r10401, 65535;
	or.b32  	%r10406, %r10404, %r10405;
	shl.b32 	%r10407, %r10406, 4;
	or.b32  	%r13791, %r10407, 3;
	bra.uni 	$L__BB5_3645;
$L__BB5_3639:
	setp.neu.f32 	%p3826, %f77, 0f00000000;
	setp.neu.f32 	%p3827, %f108, 0f7F800000;
	and.pred  	%p3828, %p3826, %p3827;
	@%p3828 bra 	$L__BB5_3641;
	setp.neu.f32 	%p3835, %f107, 0f3F800000;
	add.f32 	%f488, %f77, %f77;
	mov.b32 	%r10375, %f488;
	setp.lt.f32 	%p3836, %f78, 0f00000000;
	xor.b32  	%r10376, %r10375, 2139095040;
	selp.b32 	%r10377, %r10376, %r10375, %p3836;
	and.b32  	%r10378, %r10377, 2147483647;
	selp.b32 	%r10379, %r10378, %r10377, %p3835;
	mov.b32 	%f600, %r10379;
	bra.uni 	$L__BB5_3644;
$L__BB5_3641:
	setp.eq.f32 	%p3829, %f77, 0fBF800000;
	setp.eq.f32 	%p3830, %f483, 0f7F800000;
	and.pred  	%p3831, %p3829, %p3830;
	@%p3831 bra 	$L__BB5_3644;
	setp.geu.f32 	%p3832, %f77, 0f00000000;
	mov.f32 	%f600, %f109;
	@%p3832 bra 	$L__BB5_3644;
	setp.neu.f32 	%p3833, %f107, 0f3F800000;
	neg.f32 	%f485, %f109;
	selp.f32 	%f486, %f109, %f485, %p3833;
	cvt.rmi.f32.f32 	%f487, %f78;
	setp.neu.f32 	%p3834, %f487, %f78;
	selp.f32 	%f600, 0f7FFFFFFF, %f486, %p3834;
$L__BB5_3644:
	mov.b32 	%r10380, %f600;
	shr.u32 	%r10381, %r10380, 8;
	and.b32  	%r10382, %r10381, 8388608;
	shr.u32 	%r10383, %r10380, 7;
	and.b32  	%r10384, %r10383, 16711680;
	add.s32 	%r10385, %r10384, 264241152;
	or.b32  	%r10386, %r10382, %r10385;
	and.b32  	%r10387, %r10383, 65535;
	or.b32  	%r10388, %r10386, %r10387;
	shl.b32 	%r10389, %r10388, 4;
	or.b32  	%r13791, %r10389, 3;
$L__BB5_3645:
	shl.b32 	%r10530, %r13791, 3;
	or.b32  	%r10531, %r10530, 3;
	and.b32  	%r10532, %r13786, 7;
	setp.eq.s32 	%p3908, %r10532, 0;
	selp.b32 	%r13794, %r13786, %r10531, %p3908;
	selp.b32 	%r13796, %r10531, %r13786, %p3908;
	and.b32  	%r10533, %r13794, 7;
	setp.ne.s32 	%p3909, %r10533, 0;
	@%p3909 bra 	$L__BB5_3650;
$L__BB5_3646:
	and.b32  	%r10534, %r13796, 7;
	setp.ne.s32 	%p3910, %r10534, 0;
	@%p3910 bra 	$L__BB5_3656;
$L__BB5_3647:
	shr.u32 	%r4583, %r13796, 3;
	setp.gt.u32 	%p3911, %r13796, 65535;
	@%p3911 bra 	$L__BB5_3653;
	shl.b32 	%r10536, %r4583, 2;
	mov.u32 	%r10537, shared_mem;
	add.s32 	%r10538, %r10537, %r10536;
	add.s32 	%r4584, %r10538, 65536;
	atom.shared.exch.b32 	%r4585, [%r10538+65536], -1;
	setp.eq.s32 	%p3913, %r4585, -1;
	@%p3913 bra 	$L__BB5_3656;
	atom.shared.exch.b32 	%r10539, [%r4584], 0;
	mov.u32 	%r13796, %r4585;
	bra.uni 	$L__BB5_3655;
$L__BB5_3650:
	cvt.u64.u32 	%rd3581, %r13796;
	shl.b64 	%rd3582, %rd3581, 32;
	cvt.u64.u32 	%rd3583, %r13794;
	or.b64  	%rd356, %rd3582, %rd3583;
	mul.wide.u32 	%rd3584, %r13794, 8;
	and.b32  	%r10551, %r13796, 7;
	cvt.u64.u32 	%rd3585, %r10551;
	mov.b64 	%rd3586, 56;
	cvt.u32.u64 	%r10552, %rd3586;
	cvt.u32.u64 	%r10553, %rd3584;
	and.b32  	%r10554, %r10553, %r10552;
	cvt.u32.u64 	%r10555, %rd3585;
	or.b32  	%r10556, %r10554, %r10555;
	mov.b64 	%rd3587, 9130730411292422402;
	shr.u64 	%rd3588, %rd3587, %r10556;
	mov.b64 	%rd3589, 1736168554312260608;
	shr.u64 	%rd3590, %rd3589, %r10556;
	mov.b64 	%rd3591, -506390041275138048;
	shr.u64 	%rd3592, %rd3591, %r10556;
	shl.b64 	%rd3593, %rd3592, 2;
	cvt.u32.u64 	%r10557, %rd3590;
	mov.b64 	%rd3594, 2;
	cvt.u32.u64 	%r10558, %rd3594;
	and.b32  	%r10559, %r10557, %r10558;
	cvt.u32.u64 	%r10560, %rd3588;
	mov.b64 	%rd3595, 1;
	cvt.u32.u64 	%r10561, %rd3595;
	and.b32  	%r10562, %r10560, %r10561;
	or.b32  	%r10563, %r10562, %r10559;
	cvt.u32.u64 	%r10564, %rd3593;
	mov.b64 	%rd3596, 4;
	cvt.u32.u64 	%r10565, %rd3596;
	and.b32  	%r10566, %r10564, %r10565;
	or.b32  	%r10567, %r10563, %r10566;
	mov.b16 	%rs229, 1;
	shl.b16 	%rs230, %rs229, %r10567;
	and.b16  	%rs231, %rs230, 29;
	setp.eq.s16 	%p3930, %rs231, 0;
	@%p3930 bra 	$L__BB5_3652;
	st.local.u32 	[%rd2+280], %r1688;
	st.local.u64 	[%rd265+288], %rd356;
	bra.uni 	$L__BB5_3852;
$L__BB5_3652:
	add.s32 	%r10568, %r4434, 1;
	st.local.u32 	[%rd2+2340], %r10568;
	shl.b32 	%r10569, %r4434, 3;
	cvt.u64.u32 	%rd3597, %r10569;
	and.b64  	%rd3598, %rd3597, 2040;
	add.s64 	%rd3599, %rd2, %rd3598;
	st.local.u64 	[%rd3599+2344], %rd356;
	bra.uni 	$L__BB5_3852;
$L__BB5_3653:
	mul.wide.u32 	%rd3575, %r4583, 4;
	add.s64 	%rd357, %rd4, %rd3575;
	atom.global.exch.b32 	%r4586, [%rd357], -1;
	setp.eq.s32 	%p3912, %r4586, -1;
	@%p3912 bra 	$L__BB5_3656;
	atom.global.exch.b32 	%r10535, [%rd357], 0;
	mov.u32 	%r13796, %r4586;
$L__BB5_3655:
	and.b32  	%r10540, %r13796, 7;
	setp.eq.s32 	%p3914, %r10540, 0;
	@%p3914 bra 	$L__BB5_3647;
$L__BB5_3656:
	setp.lt.u32 	%p3915, %r13794, 65529;
	@%p3915 bra 	$L__BB5_3661;
	and.b32  	%r4589, %r13796, 4;
	setp.eq.s32 	%p3916, %r4589, 0;
	and.b32  	%r10541, %r13796, 3;
	setp.ne.s32 	%p3917, %r10541, 0;
	and.pred  	%p3918, %p3916, %p3917;
	setp.gt.u32 	%p3919, %r13796, 65535;
	or.pred  	%p3920, %p3919, %p3918;
	@%p3920 bra 	$L__BB5_3661;
	and.b32  	%r10542, %r13796, 7;
	setp.eq.s32 	%p3921, %r10542, 0;
	mov.u32 	%r13799, %r13796;
	mov.u32 	%r13800, %r13794;
	@%p3921 bra 	$L__BB5_3666;
	setp.eq.s32 	%p3922, %r4589, 0;
	@%p3922 bra 	$L__BB5_3661;
	cvt.u64.u32 	%rd3576, %r13796;
	shl.b64 	%rd3577, %rd3576, 32;
	cvt.u64.u32 	%rd3578, %r13794;
	or.b64  	%rd3579, %rd3577, %rd3578;
	st.local.u32 	[%rd2+280], %r1688;
	st.local.u64 	[%rd265+288], %rd3579;
	bra.uni 	$L__BB5_3852;
$L__BB5_3661:
	shr.u32 	%r4590, %r13794, 3;
	setp.gt.u32 	%p3923, %r13794, 65535;
	@%p3923 bra 	$L__BB5_3664;
	shl.b32 	%r10544, %r4590, 2;
	mov.u32 	%r10545, shared_mem;
	add.s32 	%r10546, %r10545, %r10544;
	add.s32 	%r4591, %r10546, 65536;
	atom.shared.exch.b32 	%r13799, [%r10546+65536], %r13796;
	setp.eq.s32 	%p3925, %r13799, -1;
	@%p3925 bra 	$L__BB5_3852;
	atom.shared.exch.b32 	%r10547, [%r4591], 0;
	mov.u32 	%r13800, %r13796;
	bra.uni 	$L__BB5_3666;
$L__BB5_3664:
	mul.wide.u32 	%rd3580, %r4590, 4;
	add.s64 	%rd358, %rd4, %rd3580;
	atom.global.exch.b32 	%r13799, [%rd358], %r13796;
	setp.eq.s32 	%p3924, %r13799, -1;
	@%p3924 bra 	$L__BB5_3852;
	atom.global.exch.b32 	%r10543, [%rd358], 0;
	mov.u32 	%r13800, %r13796;
$L__BB5_3666:
	and.b32  	%r10548, %r13799, 7;
	setp.ne.s32 	%p3926, %r10548, 0;
	and.b32  	%r10549, %r13800, 7;
	setp.eq.s32 	%p3927, %r10549, 0;
	and.pred  	%p3928, %p3926, %p3927;
	selp.b32 	%r13794, %r13800, %r13799, %p3928;
	selp.b32 	%r13796, %r13799, %r13800, %p3928;
	and.b32  	%r10550, %r13794, 7;
	setp.eq.s32 	%p3929, %r10550, 0;
	@%p3929 bra 	$L__BB5_3646;
	bra.uni 	$L__BB5_3650;
$L__BB5_3667:
	xor.b32  	%r10298, %r3420, -2147483648;
	cvt.u64.u32 	%rd3543, %r13786;
	shl.b64 	%rd3544, %rd3543, 32;
	cvt.u64.u32 	%rd3545, %r10298;
	or.b64  	%rd359, %rd3544, %rd3545;
	setp.gt.u32 	%p3763, %r13784, 8191;
	@%p3763 bra 	$L__BB5_3669;
	shl.b32 	%r10299, %r13784, 3;
	mov.u32 	%r10300, shared_mem;
	add.s32 	%r10301, %r10300, %r10299;
	atom.shared.exch.b64 	%rd3549, [%r10301], %rd359;
	bra.uni 	$L__BB5_3670;
$L__BB5_3669:
	mul.wide.u32 	%rd3546, %r13784, 8;
	add.s64 	%rd3547, %rd1, %rd3546;
	atom.global.exch.b64 	%rd3548, [%rd3547+268435464], %rd359;
$L__BB5_3670:
	shl.b32 	%r10302, %r13784, 3;
	or.b32  	%r13805, %r10302, 6;
	and.b32  	%r10303, %r13803, 7;
	setp.ne.s32 	%p3764, %r10303, 0;
	@%p3764 bra 	$L__BB5_3675;
$L__BB5_3671:
	and.b32  	%r10304, %r13805, 7;
	setp.ne.s32 	%p3765, %r10304, 0;
	@%p3765 bra 	$L__BB5_3681;
$L__BB5_3672:
	shr.u32 	%r4604, %r13805, 3;
	setp.gt.u32 	%p3766, %r13805, 65535;
	@%p3766 bra 	$L__BB5_3678;
	shl.b32 	%r10306, %r4604, 2;
	mov.u32 	%r10307, shared_mem;
	add.s32 	%r10308, %r10307, %r10306;
	add.s32 	%r4605, %r10308, 65536;
	atom.shared.exch.b32 	%r4606, [%r10308+65536], -1;
	setp.eq.s32 	%p3768, %r4606, -1;
	@%p3768 bra 	$L__BB5_3681;
	atom.shared.exch.b32 	%r10309, [%r4605], 0;
	mov.u32 	%r13805, %r4606;
	bra.uni 	$L__BB5_3680;
$L__BB5_3675:
	cvt.u64.u32 	%rd3556, %r13805;
	shl.b64 	%rd3557, %rd3556, 32;
	cvt.u64.u32 	%rd3558, %r13803;
	or.b64  	%rd360, %rd3557, %rd3558;
	mul.wide.u32 	%rd3559, %r13803, 8;
	and.b32  	%r10321, %r13805, 7;
	cvt.u64.u32 	%rd3560, %r10321;
	mov.b64 	%rd3561, 56;
	cvt.u32.u64 	%r10322, %rd3561;
	cvt.u32.u64 	%r10323, %rd3559;
	and.b32  	%r10324, %r10323, %r10322;
	cvt.u32.u64 	%r10325, %rd3560;
	or.b32  	%r10326, %r10324, %r10325;
	mov.b64 	%rd3562, 9130730411292422402;
	shr.u64 	%rd3563, %rd3562, %r10326;
	mov.b64 	%rd3564, 1736168554312260608;
	shr.u64 	%rd3565, %rd3564, %r10326;
	mov.b64 	%rd3566, -506390041275138048;
	shr.u64 	%rd3567, %rd3566, %r10326;
	shl.b64 	%rd3568, %rd3567, 2;
	cvt.u32.u64 	%r10327, %rd3565;
	mov.b64 	%rd3569, 2;
	cvt.u32.u64 	%r10328, %rd3569;
	and.b32  	%r10329, %r10327, %r10328;
	cvt.u32.u64 	%r10330, %rd3563;
	mov.b64 	%rd3570, 1;
	cvt.u32.u64 	%r10331, %rd3570;
	and.b32  	%r10332, %r10330, %r10331;
	or.b32  	%r10333, %r10332, %r10329;
	cvt.u32.u64 	%r10334, %rd3568;
	mov.b64 	%rd3571, 4;
	cvt.u32.u64 	%r10335, %rd3571;
	and.b32  	%r10336, %r10334, %r10335;
	or.b32  	%r10337, %r10333, %r10336;
	mov.b16 	%rs212, 1;
	shl.b16 	%rs213, %rs212, %r10337;
	and.b16  	%rs214, %rs213, 29;
	setp.eq.s16 	%p3785, %rs214, 0;
	@%p3785 bra 	$L__BB5_3677;
	st.local.u32 	[%rd2+280], %r1688;
	st.local.u64 	[%rd265+288], %rd360;
	bra.uni 	$L__BB5_3852;
$L__BB5_3677:
	add.s32 	%r10338, %r4434, 1;
	st.local.u32 	[%rd2+2340], %r10338;
	shl.b32 	%r10339, %r4434, 3;
	cvt.u64.u32 	%rd3572, %r10339;
	and.b64  	%rd3573, %rd3572, 2040;
	add.s64 	%rd3574, %rd2, %rd3573;
	st.local.u64 	[%rd3574+2344], %rd360;
	bra.uni 	$L__BB5_3852;
$L__BB5_3678:
	mul.wide.u32 	%rd3550, %r4604, 4;
	add.s64 	%rd361, %rd4, %rd3550;
	atom.global.exch.b32 	%r4607, [%rd361], -1;
	setp.eq.s32 	%p3767, %r4607, -1;
	@%p3767 bra 	$L__BB5_3681;
	atom.global.exch.b32 	%r10305, [%rd361], 0;
	mov.u32 	%r13805, %r4607;
$L__BB5_3680:
	and.b32  	%r10310, %r13805, 7;
	setp.eq.s32 	%p3769, %r10310, 0;
	@%p3769 bra 	$L__BB5_3672;
$L__BB5_3681:
	setp.lt.u32 	%p3770, %r13803, 65529;
	@%p3770 bra 	$L__BB5_3686;
	and.b32  	%r4610, %r13805, 4;
	setp.eq.s32 	%p3771, %r4610, 0;
	and.b32  	%r10311, %r13805, 3;
	setp.ne.s32 	%p3772, %r10311, 0;
	and.pred  	%p3773, %p3771, %p3772;
	setp.gt.u32 	%p3774, %r13805, 65535;
	or.pred  	%p3775, %p3774, %p3773;
	@%p3775 bra 	$L__BB5_3686;
	and.b32  	%r10312, %r13805, 7;
	setp.eq.s32 	%p3776, %r10312, 0;
	mov.u32 	%r13808, %r13805;
	mov.u32 	%r13809, %r13803;
	@%p3776 bra 	$L__BB5_3691;
	setp.eq.s32 	%p3777, %r4610, 0;
	@%p3777 bra 	$L__BB5_3686;
	cvt.u64.u32 	%rd3551, %r13805;
	shl.b64 	%rd3552, %rd3551, 32;
	cvt.u64.u32 	%rd3553, %r13803;
	or.b64  	%rd3554, %rd3552, %rd3553;
	st.local.u32 	[%rd2+280], %r1688;
	st.local.u64 	[%rd265+288], %rd3554;
	bra.uni 	$L__BB5_3852;
$L__BB5_3686:
	shr.u32 	%r4611, %r13803, 3;
	setp.gt.u32 	%p3778, %r13803, 65535;
	@%p3778 bra 	$L__BB5_3689;
	shl.b32 	%r10314, %r4611, 2;
	mov.u32 	%r10315, shared_mem;
	add.s32 	%r10316, %r10315, %r10314;
	add.s32 	%r4612, %r10316, 65536;
	atom.shared.exch.b32 	%r13808, [%r10316+65536], %r13805;
	setp.eq.s32 	%p3780, %r13808, -1;
	@%p3780 bra 	$L__BB5_3852;
	atom.shared.exch.b32 	%r10317, [%r4612], 0;
	mov.u32 	%r13809, %r13805;
	bra.uni 	$L__BB5_3691;
$L__BB5_3689:
	mul.wide.u32 	%rd3555, %r4611, 4;
	add.s64 	%rd362, %rd4, %rd3555;
	atom.global.exch.b32 	%r13808, [%rd362], %r13805;
	setp.eq.s32 	%p3779, %r13808, -1;
	@%p3779 bra 	$L__BB5_3852;
	atom.global.exch.b32 	%r10313, [%rd362], 0;
	mov.u32 	%r13809, %r13805;
$L__BB5_3691:
	and.b32  	%r10318, %r13808, 7;
	setp.ne.s32 	%p3781, %r10318, 0;
	and.b32  	%r10319, %r13809, 7;
	setp.eq.s32 	%p3782, %r10319, 0;
	and.pred  	%p3783, %p3781, %p3782;
	selp.b32 	%r13803, %r13809, %r13808, %p3783;
	selp.b32 	%r13805, %r13808, %r13809, %p3783;
	and.b32  	%r10320, %r13803, 7;
	setp.eq.s32 	%p3784, %r10320, 0;
	@%p3784 bra 	$L__BB5_3671;
	bra.uni 	$L__BB5_3675;
$L__BB5_3692:
	setp.eq.s16 	%p3409, %rs9, 6;
	@%p3409 bra 	$L__BB5_3481;
	ld.local.v2.u32 	{%r9851, %r9852}, [%rd2+2336];
	sub.s32 	%r9853, %r9851, %r9852;
	add.s32 	%r9854, %r9853, 256;
	sub.s32 	%r9855, 257, %r1688;
	min.u32 	%r4619, %r9854, %r9855;
	ld.local.u8 	%rs204, [%rd2+20];
	setp.eq.s16 	%p3414, %rs204, 0;
	@%p3414 bra 	$L__BB5_3698;
	ld.global.u32 	%r13810, [%rd10];
	mov.b32 	%r13812, 0;
$L__BB5_3695:
	and.b32  	%r9857, %r13810, 16383;
	add.s32 	%r4623, %r9857, %r43;
	mul.wide.u32 	%rd3264, %r4623, 8;
	add.s64 	%rd3265, %rd1, %rd3264;
	ld.global.u64 	%rd3266, [%rd3265+268435464];
	add.s32 	%r13810, %r13810, 1;
	st.global.u32 	[%rd10], %r13810;
	setp.lt.u32 	%p3415, %r4623, 8192;
	setp.ne.s64 	%p3416, %rd3266, 0;
	or.pred  	%p3417, %p3415, %p3416;
	@%p3417 bra 	$L__BB5_3697;
	add.s32 	%r4625, %r13812, 1;
	mul.wide.u32 	%rd3268, %r13812, 4;
	add.s64 	%rd3269, %rd2, %rd3268;
	st.local.u32 	[%rd3269+24], %r4623;
	mov.u32 	%r13812, %r4625;
$L__BB5_3697:
	setp.lt.u32 	%p3419, %r13812, 2;
	mov.pred 	%p4974, -1;
	@%p3419 bra 	$L__BB5_3695;
	bra.uni 	$L__BB5_3791;
$L__BB5_3698:
	ld.local.u32 	%r4627, [%rd2+4];
	shl.b32 	%r4628, %r4627, 8;
	and.b32  	%r9859, %r4628, 7936;
	add.s32 	%r4629, %r9859, %r1;
	shl.b32 	%r9860, %r4627, 11;
	and.b32  	%r9861, %r9860, 63488;
	add.s32 	%r9862, %r3, %r9861;
	ld.shared.u64 	%rd3270, [%r9862];
	setp.eq.s32 	%p3420, %r4629, 0;
	setp.ne.s64 	%p3421, %rd3270, 0;
	mov.b32 	%r13814, 0;
	or.pred  	%p3422, %p3420, %p3421;
	@%p3422 bra 	$L__BB5_3700;
	st.local.u32 	[%rd2+24], %r4629;
	mov.b32 	%r13814, 1;
$L__BB5_3700:
	add.s32 	%r13843, %r4627, 2;
	add.s32 	%r9864, %r4628, 256;
	and.b32  	%r9865, %r9864, 7936;
	add.s32 	%r4632, %r9865, %r1;
	shl.b32 	%r9866, %r9864, 3;
	and.b32  	%r9867, %r9866, 63488;
	add.s32 	%r9868, %r3, %r9867;
	ld.shared.u64 	%rd3272, [%r9868];
	setp.eq.s32 	%p3423, %r4632, 0;
	setp.ne.s64 	%p3424, %rd3272, 0;
	or.pred  	%p3425, %p3423, %p3424;
	@%p3425 bra 	$L__BB5_3702;
	add.s32 	%r4633, %r13814, 1;
	mul.wide.u32 	%rd3274, %r13814, 4;
	add.s64 	%rd3275, %rd2, %rd3274;
	st.local.u32 	[%rd3275+24], %r4632;
	mov.u32 	%r13814, %r4633;
$L__BB5_3702:
	setp.gt.u32 	%p3427, %r13814, 1;
	mov.pred 	%p4974, -1;
	@%p3427 bra 	$L__BB5_3790;
	add.s32 	%r4635, %r4627, 3;
	shl.b32 	%r9869, %r13843, 8;
	and.b32  	%r9870, %r9869, 7936;
	add.s32 	%r4636, %r9870, %r1;
	shl.b32 	%r9871, %r13843, 11;
	and.b32  	%r9872, %r9871, 63488;
	add.s32 	%r9873, %r3, %r9872;
	ld.shared.u64 	%rd3276, [%r9873];
	setp.eq.s32 	%p3428, %r4636, 0;
	setp.ne.s64 	%p3429, %rd3276, 0;
	or.pred  	%p3430, %p3428, %p3429;
	@%p3430 bra 	$L__BB5_3705;
	add.s32 	%r4637, %r13814, 1;
	mul.wide.u32 	%rd3278, %r13814, 4;
	add.s64 	%rd3279, %rd2, %rd3278;
	st.local.u32 	[%rd3279+24], %r4636;
	mov.u32 	%r13814, %r4637;
$L__BB5_3705:
	setp.gt.u32 	%p3432, %r13814, 1;
	mov.u32 	%r13843, %r4635;
	@%p3432 bra 	$L__BB5_3790;
	add.s32 	%r13843, %r4627, 4;
	shl.b32 	%r9874, %r4635, 8;
	and.b32  	%r9875, %r9874, 7936;
	add.s32 	%r4640, %r9875, %r1;
	shl.b32 	%r9876, %r4635, 11;
	and.b32  	%r9877, %r9876, 63488;
	add.s32 	%r9878, %r3, %r9877;
	ld.shared.u64 	%rd3280, [%r9878];
	setp.eq.s32 	%p3433, %r4640, 0;
	setp.ne.s64 	%p3434, %rd3280, 0;
	or.pred  	%p3435, %p3433, %p3434;
	@%p3435 bra 	$L__BB5_3708;
	add.s32 	%r4641, %r13814, 1;
	mul.wide.u32 	%rd3282, %r13814, 4;
	add.s64 	%rd3283, %rd2, %rd3282;
	st.local.u32 	[%rd3283+24], %r4640;
	mov.u32 	%r13814, %r4641;
$L__BB5_3708:
	setp.gt.u32 	%p3437, %r13814, 1;
	@%p3437 bra 	$L__BB5_3790;
	add.s32 	%r4643, %r4627, 5;
	shl.b32 	%r9879, %r13843, 8;
	and.b32  	%r9880, %r9879, 7936;
	add.s32 	%r4644, %r9880, %r1;
	shl.b32 	%r9881, %r13843, 11;
	and.b32  	%r9882, %r9881, 63488;
	add.s32 	%r9883, %r3, %r9882;
	ld.shared.u64 	%rd3284, [%r9883];
	setp.eq.s32 	%p3438, %r4644, 0;
	setp.ne.s64 	%p3439, %rd3284, 0;
	or.pred  	%p3440, %p3438, %p3439;
	@%p3440 bra 	$L__BB5_3711;
	add.s32 	%r4645, %r13814, 1;
	mul.wide.u32 	%rd3286, %r13814, 4;
	add.s64 	%rd3287, %rd2, %rd3286;
	st.local.u32 	[%rd3287+24], %r4644;
	mov.u32 	%r13814, %r4645;
$L__BB5_3711:
	setp.gt.u32 	%p3442, %r13814, 1;
	mov.u32 	%r13843, %r4643;
	@%p3442 bra 	$L__BB5_3790;
	add.s32 	%r13843, %r4627, 6;
	shl.b32 	%r9884, %r4643, 8;
	and.b32  	%r9885, %r9884, 7936;
	add.s32 	%r4648, %r9885, %r1;
	shl.b32 	%r9886, %r4643, 11;
	and.b32  	%r9887, %r9886, 63488;
	add.s32 	%r9888, %r3, %r9887;
	ld.shared.u64 	%rd3288, [%r9888];
	setp.eq.s32 	%p3443, %r4648, 0;
	setp.ne.s64 	%p3444, %rd3288, 0;
	or.pred  	%p3445, %p3443, %p3444;
	@%p3445 bra 	$L__BB5_3714;
	add.s32 	%r4649, %r13814, 1;
	mul.wide.u32 	%rd3290, %r13814, 4;
	add.s64 	%rd3291, %rd2, %rd3290;
	st.local.u32 	[%rd3291+24], %r4648;
	mov.u32 	%r13814, %r4649;
$L__BB5_3714:
	setp.gt.u32 	%p3447, %r13814, 1;
	@%p3447 bra 	$L__BB5_3790;
	add.s32 	%r4651, %r4627, 7;
	shl.b32 	%r9889, %r13843, 8;
	and.b32  	%r9890, %r9889, 7936;
	add.s32 	%r4652, %r9890, %r1;
	shl.b32 	%r9891, %r13843, 11;
	and.b32  	%r9892, %r9891, 63488;
	add.s32 	%r9893, %r3, %r9892;
	ld.shared.u64 	%rd3292, [%r9893];
	setp.eq.s32 	%p3448, %r4652, 0;
	setp.ne.s64 	%p3449, %rd3292, 0;
	or.pred  	%p3450, %p3448, %p3449;
	@%p3450 bra 	$L__BB5_3717;
	add.s32 	%r4653, %r13814, 1;
	mul.wide.u32 	%rd3294, %r13814, 4;
	add.s64 	%rd3295, %rd2, %rd3294;
	st.local.u32 	[%rd3295+24], %r4652;
	mov.u32 	%r13814, %r4653;
$L__BB5_3717:
	setp.gt.u32 	%p3452, %r13814, 1;
	mov.u32 	%r13843, %r4651;
	@%p3452 bra 	$L__BB5_3790;
	add.s32 	%r13843, %r4627, 8;
	shl.b32 	%r9894, %r4651, 8;
	and.b32  	%r9895, %r9894, 7936;
	add.s32 	%r4656, %r9895, %r1;
	shl.b32 	%r9896, %r4651, 11;
	and.b32  	%r9897, %r9896, 63488;
	add.s32 	%r9898, %r3, %r9897;
	ld.shared.u64 	%rd3296, [%r9898];
	setp.eq.s32 	%p3453, %r4656, 0;
	setp.ne.s64 	%p3454, %rd3296, 0;
	or.pred  	%p3455, %p3453, %p3454;
	@%p3455 bra 	$L__BB5_3720;
	add.s32 	%r4657, %r13814, 1;
	mul.wide.u32 	%rd3298, %r13814, 4;
	add.s64 	%rd3299, %rd2, %rd3298;
	st.local.u32 	[%rd3299+24], %r4656;
	mov.u32 	%r13814, %r4657;
$L__BB5_3720:
	setp.gt.u32 	%p3457, %r13814, 1;
	@%p3457 bra 	$L__BB5_3790;
	add.s32 	%r4659, %r4627, 9;
	shl.b32 	%r9899, %r13843, 8;
	and.b32  	%r9900, %r9899, 7936;
	add.s32 	%r4660, %r9900, %r1;
	shl.b32 	%r9901, %r13843, 11;
	and.b32  	%r9902, %r9901, 63488;
	add.s32 	%r9903, %r3, %r9902;
	ld.shared.u64 	%rd3300, [%r9903];
	setp.eq.s32 	%p3458, %r4660, 0;
	setp.ne.s64 	%p3459, %rd3300, 0;
	or.pred  	%p3460, %p3458, %p3459;
	@%p3460 bra 	$L__BB5_3723;
	add.s32 	%r4661, %r13814, 1;
	mul.wide.u32 	%rd3302, %r13814, 4;
	add.s64 	%rd3303, %rd2, %rd3302;
	st.local.u32 	[%rd3303+24], %r4660;
	mov.u32 	%r13814, %r4661;
$L__BB5_3723:
	setp.gt.u32 	%p3462, %r13814, 1;
	mov.u32 	%r13843, %r4659;
	@%p3462 bra 	$L__BB5_3790;
	add.s32 	%r13843, %r4627, 10;
	shl.b32 	%r9904, %r4659, 8;
	and.b32  	%r9905, %r9904, 7936;
	add.s32 	%r4664, %r9905, %r1;
	shl.b32 	%r9906, %r4659, 11;
	and.b32  	%r9907, %r9906, 63488;
	add.s32 	%r9908, %r3, %r9907;
	ld.shared.u64 	%rd3304, [%r9908];
	setp.eq.s32 	%p3463, %r4664, 0;
	setp.ne.s64 	%p3464, %rd3304, 0;
	or.pred  	%p3465, %p3463, %p3464;
	@%p3465 bra 	$L__BB5_3726;
	add.s32 	%r4665, %r13814, 1;
	mul.wide.u32 	%rd3306, %r13814, 4;
	add.s64 	%rd3307, %rd2, %rd3306;
	st.local.u32 	[%rd3307+24], %r4664;
	mov.u32 	%r13814, %r4665;
$L__BB5_3726:
	setp.gt.u32 	%p3467, %r13814, 1;
	@%p3467 bra 	$L__BB5_3790;
	add.s32 	%r4667, %r4627, 11;
	shl.b32 	%r9909, %r13843, 8;
	and.b32  	%r9910, %r9909, 7936;
	add.s32 	%r4668, %r9910, %r1;
	shl.b32 	%r9911, %r13843, 11;
	and.b32  	%r9912, %r9911, 63488;
	add.s32 	%r9913, %r3, %r9912;
	ld.shared.u64 	%rd3308, [%r9913];
	setp.eq.s32 	%p3468, %r4668, 0;
	setp.ne.s64 	%p3469, %rd3308, 0;
	or.pred  	%p3470, %p3468, %p3469;
	@%p3470 bra 	$L__BB5_3729;
	add.s32 	%r4669, %r13814, 1;
	mul.wide.u32 	%rd3310, %r13814, 4;
	add.s64 	%rd3311, %rd2, %rd3310;
	st.local.u32 	[%rd3311+24], %r4668;
	mov.u32 	%r13814, %r4669;
$L__BB5_3729:
	setp.gt.u32 	%p3472, %r13814, 1;
	mov.u32 	%r13843, %r4667;
	@%p3472 bra 	$L__BB5_3790;
	add.s32 	%r13843, %r4627, 12;
	shl.b32 	%r9914, %r4667, 8;
	and.b32  	%r9915, %r9914, 7936;
	add.s32 	%r4672, %r9915, %r1;
	shl.b32 	%r9916, %r4667, 11;
	and.b32  	%r9917, %r9916, 63488;
	add.s32 	%r9918, %r3, %r9917;
	ld.shared.u64 	%rd3312, [%r9918];
	setp.eq.s32 	%p3473, %r4672, 0;
	setp.ne.s64 	%p3474, %rd3312, 0;
	or.pred  	%p3475, %p3473, %p3474;
	@%p3475 bra 	$L__BB5_3732;
	add.s32 	%r4673, %r13814, 1;
	mul.wide.u32 	%rd3314, %r13814, 4;
	add.s64 	%rd3315, %rd2, %rd3314;
	st.local.u32 	[%rd3315+24], %r4672;
	mov.u32 	%r13814, %r4673;
$L__BB5_3732:
	setp.gt.u32 	%p3477, %r13814, 1;
	@%p3477 bra 	$L__BB5_3790;
	add.s32 	%r4675, %r4627, 13;
	shl.b32 	%r9919, %r13843, 8;
	and.b32  	%r9920, %r9919, 7936;
	add.s32 	%r4676, %r9920, %r1;
	shl.b32 	%r9921, %r13843, 11;
	and.b32  	%r9922, %r9921, 63488;
	add.s32 	%r9923, %r3, %r9922;
	ld.shared.u64 	%rd3316, [%r9923];
	setp.eq.s32 	%p3478, %r4676, 0;
	setp.ne.s64 	%p3479, %rd3316, 0;
	or.pred  	%p3480, %p3478, %p3479;
	@%p3480 bra 	$L__BB5_3735;
	add.s32 	%r4677, %r13814, 1;
	mul.wide.u32 	%rd3318, %r13814, 4;
	add.s64 	%rd3319, %rd2, %rd3318;
	st.local.u32 	[%rd3319+24], %r4676;
	mov.u32 	%r13814, %r4677;
$L__BB5_3735:
	setp.gt.u32 	%p3482, %r13814, 1;
	mov.u32 	%r13843, %r4675;
	@%p3482 bra 	$L__BB5_3790;
	add.s32 	%r13843, %r4627, 14;
	shl.b32 	%r9924, %r4675, 8;
	and.b32  	%r9925, %r9924, 7936;
	add.s32 	%r4680, %r9925, %r1;
	shl.b32 	%r9926, %r4675, 11;
	and.b32  	%r9927, %r9926, 63488;
	add.s32 	%r9928, %r3, %r9927;
	ld.shared.u64 	%rd3320, [%r9928];
	setp.eq.s32 	%p3483, %r4680, 0;
	setp.ne.s64 	%p3484, %rd3320, 0;
	or.pred  	%p3485, %p3483, %p3484;
	@%p3485 bra 	$L__BB5_3738;
	add.s32 	%r4681, %r13814, 1;
	mul.wide.u32 	%rd3322, %r13814, 4;
	add.s64 	%rd3323, %rd2, %rd3322;
	st.local.u32 	[%rd3323+24], %r4680;
	mov.u32 	%r13814, %r4681;
$L__BB5_3738:
	setp.gt.u32 	%p3487, %r13814, 1;
	@%p3487 bra 	$L__BB5_3790;
	add.s32 	%r4683, %r4627, 15;
	shl.b32 	%r9929, %r13843, 8;
	and.b32  	%r9930, %r9929, 7936;
	add.s32 	%r4684, %r9930, %r1;
	shl.b32 	%r9931, %r13843, 11;
	and.b32  	%r9932, %r9931, 63488;
	add.s32 	%r9933, %r3, %r9932;
	ld.shared.u64 	%rd3324, [%r9933];
	setp.eq.s32 	%p3488, %r4684, 0;
	setp.ne.s64 	%p3489, %rd3324, 0;
	or.pred  	%p3490, %p3488, %p3489;
	@%p3490 bra 	$L__BB5_3741;
	add.s32 	%r4685, %r13814, 1;
	mul.wide.u32 	%rd3326, %r13814, 4;
	add.s64 	%rd3327, %rd2, %rd3326;
	st.local.u32 	[%rd3327+24], %r4684;
	mov.u32 	%r13814, %r4685;
$L__BB5_3741:
	setp.gt.u32 	%p3492, %r13814, 1;
	mov.u32 	%r13843, %r4683;
	@%p3492 bra 	$L__BB5_3790;
	add.s32 	%r13843, %r4627, 16;
	shl.b32 	%r9934, %r4683, 8;
	and.b32  	%r9935, %r9934, 7936;
	add.s32 	%r4688, %r9935, %r1;
	shl.b32 	%r9936, %r4683, 11;
	and.b32  	%r9937, %r9936, 63488;
	add.s32 	%r9938, %r3, %r9937;
	ld.shared.u64 	%rd3328, [%r9938];
	setp.eq.s32 	%p3493, %r4688, 0;
	setp.ne.s64 	%p3494, %rd3328, 0;
	or.pred  	%p3495, %p3493, %p3494;
	@%p3495 bra 	$L__BB5_3744;
	add.s32 	%r4689, %r13814, 1;
	mul.wide.u32 	%rd3330, %r13814, 4;
	add.s64 	%rd3331, %rd2, %rd3330;
	st.local.u32 	[%rd3331+24], %r4688;
	mov.u32 	%r13814, %r4689;
$L__BB5_3744:
	setp.gt.u32 	%p3497, %r13814, 1;
	@%p3497 bra 	$L__BB5_3790;
	add.s32 	%r4691, %r4627, 17;
	shl.b32 	%r9939, %r13843, 8;
	and.b32  	%r9940, %r9939, 7936;
	add.s32 	%r4692, %r9940, %r1;
	shl.b32 	%r9941, %r13843, 11;
	and.b32  	%r9942, %r9941, 63488;
	add.s32 	%r9943, %r3, %r9942;
	ld.shared.u64 	%rd3332, [%r9943];
	setp.eq.s32 	%p3498, %r4692, 0;
	setp.ne.s64 	%p3499, %rd3332, 0;
	or.pred  	%p3500, %p3498, %p3499;
	@%p3500 bra 	$L__BB5_3747;
	add.s32 	%r4693, %r13814, 1;
	mul.wide.u32 	%rd3334, %r13814, 4;
	add.s64 	%rd3335, %rd2, %rd3334;
	st.local.u32 	[%rd3335+24], %r4692;
	mov.u32 	%r13814, %r4693;
$L__BB5_3747:
	setp.gt.u32 	%p3502, %r13814, 1;
	mov.u32 	%r13843, %r4691;
	@%p3502 bra 	$L__BB5_3790;
	add.s32 	%r13843, %r4627, 18;
	shl.b32 	%r9944, %r4691, 8;
	and.b32  	%r9945, %r9944, 7936;
	add.s32 	%r4696, %r9945, %r1;
	shl.b32 	%r9946, %r4691, 11;
	and.b32  	%r9947, %r9946, 63488;
	add.s32 	%r9948, %r3, %r9947;
	ld.shared.u64 	%rd3336, [%r9948];
	setp.eq.s32 	%p3503, %r4696, 0;
	setp.ne.s64 	%p3504, %rd3336, 0;
	or.pred  	%p3505, %p3503, %p3504;
	@%p3505 bra 	$L__BB5_3750;
	add.s32 	%r4697, %r13814, 1;
	mul.wide.u32 	%rd3338, %r13814, 4;
	add.s64 	%rd3339, %rd2, %rd3338;
	st.local.u32 	[%rd3339+24], %r4696;
	mov.u32 	%r13814, %r4697;
$L__BB5_3750:
	setp.gt.u32 	%p3507, %r13814, 1;
	@%p3507 bra 	$L__BB5_3790;
	add.s32 	%r4699, %r4627, 19;
	shl.b32 	%r9949, %r13843, 8;
	and.b32  	%r9950, %r9949, 7936;
	add.s32 	%r4700, %r9950, %r1;
	shl.b32 	%r9951, %r13843, 11;
	and.b32  	%r9952, %r9951, 63488;
	add.s32 	%r9953, %r3, %r9952;
	ld.shared.u64 	%rd3340, [%r9953];
	setp.eq.s32 	%p3508, %r4700, 0;
	setp.ne.s64 	%p3509, %rd3340, 0;
	or.pred  	%p3510, %p3508, %p3509;
	@%p3510 bra 	$L__BB5_3753;
	add.s32 	%r4701, %r13814, 1;
	mul.wide.u32 	%rd3342, %r13814, 4;
	add.s64 	%rd3343, %rd2, %rd3342;
	st.local.u32 	[%rd3343+24], %r4700;
	mov.u32 	%r13814, %r4701;
$L__BB5_3753:
	setp.gt.u32 	%p3512, %r13814, 1;
	mov.u32 	%r13843, %r4699;
	@%p3512 bra 	$L__BB5_3790;
	add.s32 	%r13843, %r4627, 20;
	shl.b32 	%r9954, %r4699, 8;
	and.b32  	%r9955, %r9954, 7936;
	add.s32 	%r4704, %r9955, %r1;
	shl.b32 	%r9956, %r4699, 11;
	and.b32  	%r9957, %r9956, 63488;
	add.s32 	%r9958, %r3, %r9957;
	ld.shared.u64 	%rd3344, [%r9958];
	setp.eq.s32 	%p3513, %r4704, 0;
	setp.ne.s64 	%p3514, %rd3344, 0;
	or.pred  	%p3515, %p3513, %p3514;
	@%p3515 bra 	$L__BB5_3756;
	add.s32 	%r4705, %r13814, 1;
	mul.wide.u32 	%rd3346, %r13814, 4;
	add.s64 	%rd3347, %rd2, %rd3346;
	st.local.u32 	[%rd3347+24], %r4704;
	mov.u32 	%r13814, %r4705;
$L__BB5_3756:
	setp.gt.u32 	%p3517, %r13814, 1;
	@%p3517 bra 	$L__BB5_3790;
	add.s32 	%r4707, %r4627, 21;
	shl.b32 	%r9959, %r13843, 8;
	and.b32  	%r9960, %r9959, 7936;
	add.s32 	%r4708, %r9960, %r1;
	shl.b32 	%r9961, %r13843, 11;
	and.b32  	%r9962, %r9961, 63488;
	add.s32 	%r9963, %r3, %r9962;
	ld.shared.u64 	%rd3348, [%r9963];
	setp.eq.s32 	%p3518, %r4708, 0;
	setp.ne.s64 	%p3519, %rd3348, 0;
	or.pred  	%p3520, %p3518, %p3519;
	@%p3520 bra 	$L__BB5_3759;
	add.s32 	%r4709, %r13814, 1;
	mul.wide.u32 	%rd3350, %r13814, 4;
	add.s64 	%rd3351, %rd2, %rd3350;
	st.local.u32 	[%rd3351+24], %r4708;
	mov.u32 	%r13814, %r4709;
$L__BB5_3759:
	setp.gt.u32 	%p3522, %r13814, 1;
	mov.u32 	%r13843, %r4707;
	@%p3522 bra 	$L__BB5_3790;
	add.s32 	%r13843, %r4627, 22;
	shl.b32 	%r9964, %r4707, 8;
	and.b32  	%r9965, %r9964, 7936;
	add.s32 	%r4712, %r9965, %r1;
	shl.b32 	%r9966, %r4707, 11;
	and.b32  	%r9967, %r9966, 63488;
	add.s32 	%r9968, %r3, %r9967;
	ld.shared.u64 	%rd3352, [%r9968];
	setp.eq.s32 	%p3523, %r4712, 0;
	setp.ne.s64 	%p3524, %rd3352, 0;
	or.pred  	%p3525, %p3523, %p3524;
	@%p3525 bra 	$L__BB5_3762;
	add.s32 	%r4713, %r13814, 1;
	mul.wide.u32 	%rd3354, %r13814, 4;
	add.s64 	%rd3355, %rd2, %rd3354;
	st.local.u32 	[%rd3355+24], %r4712;
	mov.u32 	%r13814, %r4713;
$L__BB5_3762:
	setp.gt.u32 	%p3527, %r13814, 1;
	@%p3527 bra 	$L__BB5_3790;
	add.s32 	%r4715, %r4627, 23;
	shl.b32 	%r9969, %r13843, 8;
	and.b32  	%r9970, %r9969, 7936;
	add.s32 	%r4716, %r9970, %r1;
	shl.b32 	%r9971, %r13843, 11;
	and.b32  	%r9972, %r9971, 63488;
	add.s32 	%r9973, %r3, %r9972;
	ld.shared.u64 	%rd3356, [%r9973];
	setp.eq.s32 	%p3528, %r4716, 0;
	setp.ne.s64 	%p3529, %rd3356, 0;
	or.pred  	%p3530, %p3528, %p3529;
	@%p3530 bra 	$L__BB5_3765;
	add.s32 	%r4717, %r13814, 1;
	mul.wide.u32 	%rd3358, %r13814, 4;
	add.s64 	%rd3359, %rd2, %rd3358;
	st.local.u32 	[%rd3359+24], %r4716;
	mov.u32 	%r13814, %r4717;
$L__BB5_3765:
	setp.gt.u32 	%p3532, %r13814, 1;
	mov.u32 	%r13843, %r4715;
	@%p3532 bra 	$L__BB5_3790;
	add.s32 	%r13843, %r4627, 24;
	shl.b32 	%r9974, %r4715, 8;
	and.b32  	%r9975, %r9974, 7936;
	add.s32 	%r4720, %r9975, %r1;
	shl.b32 	%r9976, %r4715, 11;
	and.b32  	%r9977, %r9976, 63488;
	add.s32 	%r9978, %r3, %r9977;
	ld.shared.u64 	%rd3360, [%r9978];
	setp.eq.s32 	%p3533, %r4720, 0;
	setp.ne.s64 	%p3534, %rd3360, 0;
	or.pred  	%p3535, %p3533, %p3534;
	@%p3535 bra 	$L__BB5_3768;
	add.s32 	%r4721, %r13814, 1;
	mul.wide.u32 	%rd3362, %r13814, 4;
	add.s64 	%rd3363, %rd2, %rd3362;
	st.local.u32 	[%rd3363+24], %r4720;
	mov.u32 	%r13814, %r4721;
$L__BB5_3768:
	setp.gt.u32 	%p3537, %r13814, 1;
	@%p3537 bra 	$L__BB5_3790;
	add.s32 	%r4723, %r4627, 25;
	shl.b32 	%r9979, %r13843, 8;
	and.b32  	%r9980, %r9979, 7936;
	add.s32 	%r4724, %r9980, %r1;
	shl.b32 	%r9981, %r13843, 11;
	and.b32  	%r9982, %r9981, 63488;
	add.s32 	%r9983, %r3, %r9982;
	ld.shared.u64 	%rd3364, [%r9983];
	setp.eq.s32 	%p3538, %r4724, 0;
	setp.ne.s64 	%p3539, %rd3364, 0;
	or.pred  	%p3540, %p3538, %p3539;
	@%p3540 bra 	$L__BB5_3771;
	add.s32 	%r4725, %r13814, 1;
	mul.wide.u32 	%rd3366, %r13814, 4;
	add.s64 	%rd3367, %rd2, %rd3366;
	st.local.u32 	[%rd3367+24], %r4724;
	mov.u32 	%r13814, %r4725;
$L__BB5_3771:
	setp.gt.u32 	%p3542, %r13814, 1;
	mov.u32 	%r13843, %r4723;
	@%p3542 bra 	$L__BB5_3790;
	add.s32 	%r13843, %r4627, 26;
	shl.b32 	%r9984, %r4723, 8;
	and.b32  	%r9985, %r9984, 7936;
	add.s32 	%r4728, %r9985, %r1;
	shl.b32 	%r9986, %r4723, 11;
	and.b32  	%r9987, %r9986, 63488;
	add.s32 	%r9988, %r3, %r9987;
	ld.shared.u64 	%rd3368, [%r9988];
	setp.eq.s32 	%p3543, %r4728, 0;
	setp.ne.s64 	%p3544, %rd3368, 0;
	or.pred  	%p3545, %p3543, %p3544;
	@%p3545 bra 	$L__BB5_3774;
	add.s32 	%r4729, %r13814, 1;
	mul.wide.u32 	%rd3370, %r13814, 4;
	add.s64 	%rd3371, %rd2, %rd3370;
	st.local.u32 	[%rd3371+24], %r4728;
	mov.u32 	%r13814, %r4729;
$L__BB5_3774:
	setp.gt.u32 	%p3547, %r13814, 1;
	@%p3547 bra 	$L__BB5_3790;
	add.s32 	%r4731, %r4627, 27;
	shl.b32 	%r9989, %r13843, 8;
	and.b32  	%r9990, %r9989, 7936;
	add.s32 	%r4732, %r9990, %r1;
	shl.b32 	%r9991, %r13843, 11;
	and.b32  	%r9992, %r9991, 63488;
	add.s32 	%r9993, %r3, %r9992;
	ld.shared.u64 	%rd3372, [%r9993];
	setp.eq.s32 	%p3548, %r4732, 0;
	setp.ne.s64 	%p3549, %rd3372, 0;
	or.pred  	%p3550, %p3548, %p3549;
	@%p3550 bra 	$L__BB5_3777;
	add.s32 	%r4733, %r13814, 1;
	mul.wide.u32 	%rd3374, %r13814, 4;
	add.s64 	%rd3375, %rd2, %rd3374;
	st.local.u32 	[%rd3375+24], %r4732;
	mov.u32 	%r13814, %r4733;
$L__BB5_3777:
	setp.gt.u32 	%p3552, %r13814, 1;
	mov.u32 	%r13843, %r4731;
	@%p3552 bra 	$L__BB5_3790;
	add.s32 	%r13843, %r4627, 28;
	shl.b32 	%r9994, %r4731, 8;
	and.b32  	%r9995, %r9994, 7936;
	add.s32 	%r4736, %r9995, %r1;
	shl.b32 	%r9996, %r4731, 11;
	and.b32  	%r9997, %r9996, 63488;
	add.s32 	%r9998, %r3, %r9997;
	ld.shared.u64 	%rd3376, [%r9998];
	setp.eq.s32 	%p3553, %r4736, 0;
	setp.ne.s64 	%p3554, %rd3376, 0;
	or.pred  	%p3555, %p3553, %p3554;
	@%p3555 bra 	$L__BB5_3780;
	add.s32 	%r4737, %r13814, 1;
	mul.wide.u32 	%rd3378, %r13814, 4;
	add.s64 	%rd3379, %rd2, %rd3378;
	st.local.u32 	[%rd3379+24], %r4736;
	mov.u32 	%r13814, %r4737;
$L__BB5_3780:
	setp.gt.u32 	%p3557, %r13814, 1;
	@%p3557 bra 	$L__BB5_3790;
	add.s32 	%r4739, %r4627, 29;
	shl.b32 	%r9999, %r13843, 8;
	and.b32  	%r10000, %r9999, 7936;
	add.s32 	%r4740, %r10000, %r1;
	shl.b32 	%r10001, %r13843, 11;
	and.b32  	%r10002, %r10001, 63488;
	add.s32 	%r10003, %r3, %r10002;
	ld.shared.u64 	%rd3380, [%r10003];
	setp.eq.s32 	%p3558, %r4740, 0;
	setp.ne.s64 	%p3559, %rd3380, 0;
	or.pred  	%p3560, %p3558, %p3559;
	@%p3560 bra 	$L__BB5_3783;
	add.s32 	%r4741, %r13814, 1;
	mul.wide.u32 	%rd3382, %r13814, 4;
	add.s64 	%rd3383, %rd2, %rd3382;
	st.local.u32 	[%rd3383+24], %r4740;
	mov.u32 	%r13814, %r4741;
$L__BB5_3783:
	setp.gt.u32 	%p3562, %r13814, 1;
	mov.u32 	%r13843, %r4739;
	@%p3562 bra 	$L__BB5_3790;
	add.s32 	%r13843, %r4627, 30;
	shl.b32 	%r10004, %r4739, 8;
	and.b32  	%r10005, %r10004, 7936;
	add.s32 	%r4744, %r10005, %r1;
	shl.b32 	%r10006, %r4739, 11;
	and.b32  	%r10007, %r10006, 63488;
	add.s32 	%r10008, %r3, %r10007;
	ld.shared.u64 	%rd3384, [%r10008];
	setp.eq.s32 	%p3563, %r4744, 0;
	setp.ne.s64 	%p3564, %rd3384, 0;
	or.pred  	%p3565, %p3563, %p3564;
	@%p3565 bra 	$L__BB5_3786;
	add.s32 	%r4745, %r13814, 1;
	mul.wide.u32 	%rd3386, %r13814, 4;
	add.s64 	%rd3387, %rd2, %rd3386;
	st.local.u32 	[%rd3387+24], %r4744;
	mov.u32 	%r13814, %r4745;
$L__BB5_3786:
	setp.gt.u32 	%p3567, %r13814, 1;
	@%p3567 bra 	$L__BB5_3790;
	shl.b32 	%r10009, %r13843, 8;
	and.b32  	%r10010, %r10009, 7936;
	add.s32 	%r4747, %r10010, %r1;
	shl.b32 	%r10011, %r13843, 11;
	and.b32  	%r10012, %r10011, 63488;
	add.s32 	%r10013, %r3, %r10012;
	ld.shared.u64 	%rd3388, [%r10013];
	setp.eq.s32 	%p3569, %r4747, 0;
	setp.ne.s64 	%p3570, %rd3388, 0;
	mov.pred 	%p4973, -1;
	or.pred  	%p3571, %p3569, %p3570;
	@%p3571 bra 	$L__BB5_3789;
	mul.wide.u32 	%rd3390, %r13814, 4;
	add.s64 	%rd3391, %rd2, %rd3390;
	st.local.u32 	[%rd3391+24], %r4747;
	setp.eq.s32 	%p4973, %r13814, 0;
$L__BB5_3789:
	selp.b32 	%r10014, 32, 31, %p4973;
	add.s32 	%r13843, %r4627, %r10014;
	not.pred 	%p4974, %p4973;
$L__BB5_3790:
	st.local.u32 	[%rd2+4], %r13843;
$L__BB5_3791:
	setp.eq.s32 	%p3572, %r4619, 0;
	not.pred 	%p3573, %p4974;
	or.pred  	%p3574, %p3572, %p3573;
	@%p3574 bra 	$L__BB5_3849;
	shr.u32 	%r4750, %r3419, 3;
	setp.gt.u32 	%p3575, %r3419, 65535;
	@%p3575 bra 	$L__BB5_3794;
	shl.b32 	%r10015, %r4750, 3;
	mov.u32 	%r10016, shared_mem;
	add.s32 	%r10017, %r10016, %r10015;
	atom.shared.exch.b64 	%rd4607, [%r10017], 0;
	bra.uni 	$L__BB5_3795;
$L__BB5_3794:
	mul.wide.u32 	%rd3392, %r4750, 8;
	add.s64 	%rd3393, %rd1, %rd3392;
	atom.global.exch.b64 	%rd4607, [%rd3393+268435464], 0;
$L__BB5_3795:
	cvt.u32.u64 	%r4751, %rd4607;
	and.b32  	%r10018, %r3420, 2147483520;
	setp.ne.s32 	%p3576, %r10018, 0;
	@%p3576 bra 	$L__BB5_3821;
	shr.u64 	%rd3437, %rd4607, 32;
	ld.local.u32 	%r4752, [%rd2+24];
	or.b64  	%rd366, %rd3437, 8589934592;
	setp.gt.u32 	%p3602, %r4752, 8191;
	@%p3602 bra 	$L__BB5_3798;
	shl.b32 	%r10075, %r4752, 3;
	mov.u32 	%r10076, shared_mem;
	add.s32 	%r10077, %r10076, %r10075;
	atom.shared.exch.b64 	%rd3441, [%r10077], %rd366;
	bra.uni 	$L__BB5_3799;
$L__BB5_3798:
	mul.wide.u32 	%rd3438, %r4752, 8;
	add.s64 	%rd3439, %rd1, %rd3438;
	atom.global.exch.b64 	%rd3440, [%rd3439+268435464], %rd366;
$L__BB5_3799:
	shl.b32 	%r10078, %r4752, 3;
	or.b32  	%r10079, %r10078, 4;
	and.b32  	%r10080, %r4751, 7;
	setp.eq.s32 	%p3603, %r10080, 0;
	selp.b32 	%r13846, %r4751, %r10079, %p3603;
	selp.b32 	%r13848, %r10079, %r4751, %p3603;
	and.b32  	%r10081, %r13846, 7;
	setp.ne.s32 	%p3604, %r10081, 0;
	@%p3604 bra 	$L__BB5_3804;
$L__BB5_3800:
	and.b32  	%r10082, %r13848, 7;
	setp.ne.s32 	%p3605, %r10082, 0;
	@%p3605 bra 	$L__BB5_3810;
$L__BB5_3801:
	shr.u32 	%r4760, %r13848, 3;
	setp.gt.u32 	%p3606, %r13848, 65535;
	@%p3606 bra 	$L__BB5_3807;
	shl.b32 	%r10084, %r4760, 2;
	mov.u32 	%r10085, shared_mem;
	add.s32 	%r10086, %r10085, %r10084;
	add.s32 	%r4761, %r10086, 65536;
	atom.shared.exch.b32 	%r4762, [%r10086+65536], -1;
	setp.eq.s32 	%p3608, %r4762, -1;
	@%p3608 bra 	$L__BB5_3810;
	atom.shared.exch.b32 	%r10087, [%r4761], 0;
	mov.u32 	%r13848, %r4762;
	bra.uni 	$L__BB5_3809;
$L__BB5_3804:
	cvt.u64.u32 	%rd3451, %r13848;
	shl.b64 	%rd3452, %rd3451, 32;
	cvt.u64.u32 	%rd3453, %r13846;
	or.b64  	%rd367, %rd3452, %rd3453;
	mul.wide.u32 	%rd3454, %r13846, 8;
	and.b32  	%r10102, %r13848, 7;
	cvt.u64.u32 	%rd3455, %r10102;
	mov.b64 	%rd3456, 56;
	cvt.u32.u64 	%r10103, %rd3456;
	cvt.u32.u64 	%r10104, %rd3454;
	and.b32  	%r10105, %r10104, %r10103;
	cvt.u32.u64 	%r10106, %rd3455;
	or.b32  	%r10107, %r10105, %r10106;
	mov.b64 	%rd3457, 9130730411292422402;
	shr.u64 	%rd3458, %rd3457, %r10107;
	mov.b64 	%rd3459, 1736168554312260608;
	shr.u64 	%rd3460, %rd3459, %r10107;
	mov.b64 	%rd3461, -506390041275138048;
	shr.u64 	%rd3462, %rd3461, %r10107;
	shl.b64 	%rd3463, %rd3462, 2;
	cvt.u32.u64 	%r10108, %rd3460;
	mov.b64 	%rd3464, 2;
	cvt.u32.u64 	%r10109, %rd3464;
	and.b32  	%r10110, %r10108, %r10109;
	cvt.u32.u64 	%r10111, %rd3458;
	mov.b64 	%rd3465, 1;
	cvt.u32.u64 	%r10112, %rd3465;
	and.b32  	%r10113, %r10111, %r10112;
	or.b32  	%r10114, %r10113, %r10110;
	cvt.u32.u64 	%r10115, %rd3463;
	mov.b64 	%rd3466, 4;
	cvt.u32.u64 	%r10116, %rd3466;
	and.b32  	%r10117, %r10115, %r10116;
	or.b32  	%r10118, %r10114, %r10117;
	mov.b16 	%rs208, 1;
	shl.b16 	%rs209, %rs208, %r10118;
	and.b16  	%rs210, %rs209, 29;
	setp.eq.s16 	%p3625, %rs210, 0;
	@%p3625 bra 	$L__BB5_3806;
	ld.local.u32 	%r10119, [%rd2+280];
	add.s32 	%r10120, %r10119, 1;
	st.local.u32 	[%rd2+280], %r10120;
	shl.b32 	%r10121, %r10119, 3;
	cvt.u64.u32 	%rd3467, %r10121;
	and.b64  	%rd3468, %rd3467, 2040;
	add.s64 	%rd3469, %rd2, %rd3468;
	st.local.u64 	[%rd3469+288], %rd367;
	bra.uni 	$L__BB5_3852;
$L__BB5_3806:
	ld.local.u32 	%r10122, [%rd2+2340];
	add.s32 	%r10123, %r10122, 1;
	st.local.u32 	[%rd2+2340], %r10123;
	shl.b32 	%r10124, %r10122, 3;
	cvt.u64.u32 	%rd3470, %r10124;
	and.b64  	%rd3471, %rd3470, 2040;
	add.s64 	%rd3472, %rd2, %rd3471;
	st.local.u64 	[%rd3472+2344], %rd367;
	bra.uni 	$L__BB5_3852;
$L__BB5_3807:
	mul.wide.u32 	%rd3442, %r4760, 4;
	add.s64 	%rd368, %rd4, %rd3442;
	atom.global.exch.b32 	%r4763, [%rd368], -1;
	setp.eq.s32 	%p3607, %r4763, -1;
	@%p3607 bra 	$L__BB5_3810;
	atom.global.exch.b32 	%r10083, [%rd368], 0;
	mov.u32 	%r13848, %r4763;
$L__BB5_3809:
	and.b32  	%r10088, %r13848, 7;
	setp.eq.s32 	%p3609, %r10088, 0;
	@%p3609 bra 	$L__BB5_3801;
$L__BB5_3810:
	setp.lt.u32 	%p3610, %r13846, 65529;
	@%p3610 bra 	$L__BB5_3815;
	and.b32  	%r4766, %r13848, 4;
	setp.eq.s32 	%p3611, %r4766, 0;
	and.b32  	%r10089, %r13848, 3;
	setp.ne.s32 	%p3612, %r10089, 0;
	and.pred  	%p3613, %p3611, %p3612;
	setp.gt.u32 	%p3614, %r13848, 65535;
	or.pred  	%p3615, %p3614, %p3613;
	@%p3615 bra 	$L__BB5_3815;
	and.b32  	%r10090, %r13848, 7;
	setp.eq.s32 	%p3616, %r10090, 0;
	mov.u32 	%r13851, %r13848;
	mov.u32 	%r13852, %r13846;
	@%p3616 bra 	$L__BB5_3820;
	setp.eq.s32 	%p3617, %r4766, 0;
	@%p3617 bra 	$L__BB5_3815;
	cvt.u64.u32 	%rd3443, %r13848;
	shl.b64 	%rd3444, %rd3443, 32;
	cvt.u64.u32 	%rd3445, %r13846;
	or.b64  	%rd3446, %rd3444, %rd3445;
	ld.local.u32 	%r10091, [%rd2+280];
	add.s32 	%r10092, %r10091, 1;
	st.local.u32 	[%rd2+280], %r10092;
	shl.b32 	%r10093, %r10091, 3;
	cvt.u64.u32 	%rd3447, %r10093;
	and.b64  	%rd3448, %rd3447, 2040;
	add.s64 	%rd3449, %rd2, %rd3448;
	st.local.u64 	[%rd3449+288], %rd3446;
	bra.uni 	$L__BB5_3852;
$L__BB5_3815:
	shr.u32 	%r4767, %r13846, 3;
	setp.gt.u32 	%p3618, %r13846, 65535;
	@%p3618 bra 	$L__BB5_3818;
	shl.b32 	%r10095, %r4767, 2;
	mov.u32 	%r10096, shared_mem;
	add.s32 	%r10097, %r10096, %r10095;
	add.s32 	%r4768, %r10097, 65536;
	atom.shared.exch.b32 	%r13851, [%r10097+65536], %r13848;
	setp.eq.s32 	%p3620, %r13851, -1;
	@%p3620 bra 	$L__BB5_3852;
	atom.shared.exch.b32 	%r10098, [%r4768], 0;
	mov.u32 	%r13852, %r13848;
	bra.uni 	$L__BB5_3820;
$L__BB5_3818:
	mul.wide.u32 	%rd3450, %r4767, 4;
	add.s64 	%rd369, %rd4, %rd3450;
	atom.global.exch.b32 	%r13851, [%rd369], %r13848;
	setp.eq.s32 	%p3619, %r13851, -1;
	@%p3619 bra 	$L__BB5_3852;
	atom.global.exch.b32 	%r10094, [%rd369], 0;
	mov.u32 	%r13852, %r13848;
$L__BB5_3820:
	and.b32  	%r10099, %r13851, 7;
	setp.ne.s32 	%p3621, %r10099, 0;
	and.b32  	%r10100, %r13852, 7;
	setp.eq.s32 	%p3622, %r10100, 0;
	and.pred  	%p3623, %p3621, %p3622;
	selp.b32 	%r13846, %r13852, %r13851, %p3623;
	selp.b32 	%r13848, %r13851, %r13852, %p3623;
	and.b32  	%r10101, %r13846, 7;
	setp.eq.s32 	%p3624, %r10101, 0;
	@%p3624 bra 	$L__BB5_3800;
	bra.uni 	$L__BB5_3804;
$L__BB5_3821:
	ld.local.v2.u32 	{%r4775, %r4776}, [%rd2+24];
	cvt.u64.u32 	%rd3394, %r4776;
	shl.b64 	%rd3395, %rd3394, 35;
	or.b64  	%rd370, %rd3395, 17179869186;
	setp.gt.u32 	%p3577, %r4775, 8191;
	@%p3577 bra 	$L__BB5_3823;
	shl.b32 	%r10019, %r4775, 3;
	mov.u32 	%r10020, shared_mem;
	add.s32 	%r10021, %r10020, %r10019;
	atom.shared.exch.b64 	%rd3399, [%r10021], %rd370;
	bra.uni 	$L__BB5_3824;
$L__BB5_3823:
	mul.wide.u32 	%rd3396, %r4775, 8;
	add.s64 	%rd3397, %rd1, %rd3396;
	atom.global.exch.b64 	%rd3398, [%rd3397+268435464], %rd370;
$L__BB5_3824:
	add.s32 	%r10022, %r3420, 2147483520;
	and.b32  	%r10023, %r10022, 2147483520;
	or.b32  	%r10024, %r10023, 11;
	and.b64  	%rd3400, %rd4607, -4294967296;
	cvt.u64.u32 	%rd3401, %r10024;
	or.b64  	%rd371, %rd3400, %rd3401;
	setp.gt.u32 	%p3578, %r4776, 8191;
	@%p3578 bra 	$L__BB5_3826;
	shl.b32 	%r10025, %r4776, 3;
	mov.u32 	%r10026, shared_mem;
	add.s32 	%r10027, %r10026, %r10025;
	atom.shared.exch.b64 	%rd3405, [%r10027], %rd371;
	bra.uni 	$L__BB5_3827;
$L__BB5_3826:
	mul.wide.u32 	%rd3402, %r4776, 8;
	add.s64 	%rd3403, %rd1, %rd3402;
	atom.global.exch.b64 	%rd3404, [%rd3403+268435464], %rd371;
$L__BB5_3827:
	shl.b32 	%r10028, %r4775, 3;
	or.b32  	%r10029, %r10028, 4;
	and.b32  	%r10030, %r4751, 7;
	setp.eq.s32 	%p3579, %r10030, 0;
	selp.b32 	%r13855, %r4751, %r10029, %p3579;
	selp.b32 	%r13857, %r10029, %r4751, %p3579;
	and.b32  	%r10031, %r13855, 7;
	setp.ne.s32 	%p3580, %r10031, 0;
	@%p3580 bra 	$L__BB5_3832;
$L__BB5_3828:
	and.b32  	%r10032, %r13857, 7;
	setp.ne.s32 	%p3581, %r10032, 0;
	@%p3581 bra 	$L__BB5_3838;
$L__BB5_3829:
	shr.u32 	%r4784, %r13857, 3;
	setp.gt.u32 	%p3582, %r13857, 65535;
	@%p3582 bra 	$L__BB5_3835;
	shl.b32 	%r10034, %r4784, 2;
	mov.u32 	%r10035, shared_mem;
	add.s32 	%r10036, %r10035, %r10034;
	add.s32 	%r4785, %r10036, 65536;
	atom.shared.exch.b32 	%r4786, [%r10036+65536], -1;
	setp.eq.s32 	%p3584, %r4786, -1;
	@%p3584 bra 	$L__BB5_3838;
	atom.shared.exch.b32 	%r10037, [%r4785], 0;
	mov.u32 	%r13857, %r4786;
	bra.uni 	$L__BB5_3837;
$L__BB5_3832:
	cvt.u64.u32 	%rd3415, %r13857;
	shl.b64 	%rd3416, %rd3415, 32;
	cvt.u64.u32 	%rd3417, %r13855;
	or.b64  	%rd372, %rd3416, %rd3417;
	mul.wide.u32 	%rd3418, %r13855, 8;
	and.b32  	%r10052, %r13857, 7;
	cvt.u64.u32 	%rd3419, %r10052;
	mov.b64 	%rd3420, 56;
	cvt.u32.u64 	%r10053, %rd3420;
	cvt.u32.u64 	%r10054, %rd3418;
	and.b32  	%r10055, %r10054, %r10053;
	cvt.u32.u64 	%r10056, %rd3419;
	or.b32  	%r10057, %r10055, %r10056;
	mov.b64 	%rd3421, 9130730411292422402;
	shr.u64 	%rd3422, %rd3421, %r10057;
	mov.b64 	%rd3423, 1736168554312260608;
	shr.u64 	%rd3424, %rd3423, %r10057;
	mov.b64 	%rd3425, -506390041275138048;
	shr.u64 	%rd3426, %rd3425, %r10057;
	shl.b64 	%rd3427, %rd3426, 2;
	cvt.u32.u64 	%r10058, %rd3424;
	mov.b64 	%rd3428, 2;
	cvt.u32.u64 	%r10059, %rd3428;
	and.b32  	%r10060, %r10058, %r10059;
	cvt.u32.u64 	%r10061, %rd3422;
	mov.b64 	%rd3429, 1;
	cvt.u32.u64 	%r10062, %rd3429;
	and.b32  	%r10063, %r10061, %r10062;
	or.b32  	%r10064, %r10063, %r10060;
	cvt.u32.u64 	%r10065, %rd3427;
	mov.b64 	%rd3430, 4;
	cvt.u32.u64 	%r10066, %rd3430;
	and.b32  	%r10067, %r10065, %r10066;
	or.b32  	%r10068, %r10064, %r10067;
	mov.b16 	%rs205, 1;
	shl.b16 	%rs206, %rs205, %r10068;
	and.b16  	%rs207, %rs206, 29;
	setp.eq.s16 	%p3601, %rs207, 0;
	@%p3601 bra 	$L__BB5_3834;
	ld.local.u32 	%r10069, [%rd2+280];
	add.s32 	%r10070, %r10069, 1;
	st.local.u32 	[%rd2+280], %r10070;
	shl.b32 	%r10071, %r10069, 3;
	cvt.u64.u32 	%rd3431, %r10071;
	and.b64  	%rd3432, %rd3431, 2040;
	add.s64 	%rd3433, %rd2, %rd3432;
	st.local.u64 	[%rd3433+288], %rd372;
	bra.uni 	$L__BB5_3852;
$L__BB5_3834:
	ld.local.u32 	%r10072, [%rd2+2340];
	add.s32 	%r10073, %r10072, 1;
	st.local.u32 	[%rd2+2340], %r10073;
	shl.b32 	%r10074, %r10072, 3;
	cvt.u64.u32 	%rd3434, %r10074;
	and.b64  	%rd3435, %rd3434, 2040;
	add.s64 	%rd3436, %rd2, %rd3435;
	st.local.u64 	[%rd3436+2344], %rd372;
	bra.uni 	$L__BB5_3852;
$L__BB5_3835:
	mul.wide.u32 	%rd3406, %r4784, 4;
	add.s64 	%rd373, %rd4, %rd3406;
	atom.global.exch.b32 	%r4787, [%rd373], -1;
	setp.eq.s32 	%p3583, %r4787, -1;
	@%p3583 bra 	$L__BB5_3838;
	atom.global.exch.b32 	%r10033, [%rd373], 0;
	mov.u32 	%r13857, %r4787;
$L__BB5_3837:
	and.b32  	%r10038, %r13857, 7;
	setp.eq.s32 	%p3585, %r10038, 0;
	@%p3585 bra 	$L__BB5_3829;
$L__BB5_3838:
	setp.lt.u32 	%p3586, %r13855, 65529;
	@%p3586 bra 	$L__BB5_3843;
	and.b32  	%r4790, %r13857, 4;
	setp.eq.s32 	%p3587, %r4790, 0;
	and.b32  	%r10039, %r13857, 3;
	setp.ne.s32 	%p3588, %r10039, 0;
	and.pred  	%p3589, %p3587, %p3588;
	setp.gt.u32 	%p3590, %r13857, 65535;
	or.pred  	%p3591, %p3590, %p3589;
	@%p3591 bra 	$L__BB5_3843;
	and.b32  	%r10040, %r13857, 7;
	setp.eq.s32 	%p3592, %r10040, 0;
	mov.u32 	%r13860, %r13857;
	mov.u32 	%r13861, %r13855;
	@%p3592 bra 	$L__BB5_3848;
	setp.eq.s32 	%p3593, %r4790, 0;
	@%p3593 bra 	$L__BB5_3843;
	cvt.u64.u32 	%rd3407, %r13857;
	shl.b64 	%rd3408, %rd3407, 32;
	cvt.u64.u32 	%rd3409, %r13855;
	or.b64  	%rd3410, %rd3408, %rd3409;
	ld.local.u32 	%r10041, [%rd2+280];
	add.s32 	%r10042, %r10041, 1;
	st.local.u32 	[%rd2+280], %r10042;
	shl.b32 	%r10043, %r10041, 3;
	cvt.u64.u32 	%rd3411, %r10043;
	and.b64  	%rd3412, %rd3411, 2040;
	add.s64 	%rd3413, %rd2, %rd3412;
	st.local.u64 	[%rd3413+288], %rd3410;
	bra.uni 	$L__BB5_3852;
$L__BB5_3843:
	shr.u32 	%r4791, %r13855, 3;
	setp.gt.u32 	%p3594, %r13855, 65535;
	@%p3594 bra 	$L__BB5_3846;
	shl.b32 	%r10045, %r4791, 2;
	mov.u32 	%r10046, shared_mem;
	add.s32 	%r10047, %r10046, %r10045;
	add.s32 	%r4792, %r10047, 65536;
	atom.shared.exch.b32 	%r13860, [%r10047+65536], %r13857;
	setp.eq.s32 	%p3596, %r13860, -1;
	@%p3596 bra 	$L__BB5_3852;
	atom.shared.exch.b32 	%r10048, [%r4792], 0;
	mov.u32 	%r13861, %r13857;
	bra.uni 	$L__BB5_3848;
$L__BB5_3846:
	mul.wide.u32 	%rd3414, %r4791, 4;
	add.s64 	%rd374, %rd4, %rd3414;
	atom.global.exch.b32 	%r13860, [%rd374], %r13857;
	setp.eq.s32 	%p3595, %r13860, -1;
	@%p3595 bra 	$L__BB5_3852;
	atom.global.exch.b32 	%r10044, [%rd374], 0;
	mov.u32 	%r13861, %r13857;
$L__BB5_3848:
	and.b32  	%r10049, %r13860, 7;
	setp.ne.s32 	%p3597, %r10049, 0;
	and.b32  	%r10050, %r13861, 7;
	setp.eq.s32 	%p3598, %r10050, 0;
	and.pred  	%p3599, %p3597, %p3598;
	selp.b32 	%r13855, %r13861, %r13860, %p3599;
	selp.b32 	%r13857, %r13860, %r13861, %p3599;
	and.b32  	%r10051, %r13855, 7;
	setp.eq.s32 	%p3600, %r10051, 0;
	@%p3600 bra 	$L__BB5_3828;
	bra.uni 	$L__BB5_3832;
$L__BB5_3849:
	cvt.u32.u16 	%r12214, %rs9;
	mov.b16 	%rs283, 1;
	shl.b16 	%rs284, %rs283, %r12214;
	and.b16  	%rs285, %rs284, 29;
	setp.eq.s16 	%p4945, %rs285, 0;
	@%p4945 bra 	$L__BB5_3853;
	ld.local.u32 	%r12215, [%rd2+280];
	add.s32 	%r12216, %r12215, 1;
	st.local.u32 	[%rd2+280], %r12216;
	shl.b32 	%r12217, %r12215, 3;
	cvt.u64.u32 	%rd4559, %r12217;
	and.b64  	%rd4560, %rd4559, 2040;
	add.s64 	%rd4561, %rd2, %rd4560;
	st.local.u64 	[%rd4561+288], %rd266;
	bra.uni 	$L__BB5_3854;
$L__BB5_3851:
	add.s32 	%r12210, %r3575, 1;
	st.local.u32 	[%rd2+2340], %r12210;
	shl.b32 	%r12211, %r3575, 3;
	cvt.u64.u32 	%rd4556, %r12211;
	and.b64  	%rd4557, %rd4556, 2040;
	add.s64 	%rd4558, %rd2, %rd4557;
	st.local.u64 	[%rd4558+2344], %rd291;
$L__BB5_3852:
	ld.local.u32 	%r12212, [%rd2+12];
	add.s32 	%r12213, %r12212, 1;
	st.local.u32 	[%rd2+12], %r12213;
	bra.uni 	$L__BB5_3855;
$L__BB5_3853:
	ld.local.u32 	%r12218, [%rd2+2340];
	add.s32 	%r12219, %r12218, 1;
	st.local.u32 	[%rd2+2340], %r12219;
	shl.b32 	%r12220, %r12218, 3;
	cvt.u64.u32 	%rd4562, %r12220;
	and.b64  	%rd4563, %rd4562, 2040;
	add.s64 	%rd4564, %rd2, %rd4563;
	st.local.u64 	[%rd4564+2344], %rd266;
$L__BB5_3854:
	mov.u64 	%rd4565, $str$1;
	cvta.global.u64 	%rd4566, %rd4565;
	{ // callseq 5, 0
	.param .b64 param0;
	st.param.b64 	[param0], %rd4566;
	.param .b64 param1;
	st.param.b64 	[param1], 0;
	.param .b32 retval0;
	call.uni (retval0), 
	vprintf, 
	(
	param0, 
	param1
	);
	ld.param.b32 	%r12221, [retval0];
	} // callseq 5
$L__BB5_3855:
	ld.local.u32 	%r1688, [%rd2+280];
	setp.ne.s32 	%p4946, %r1688, 0;
	@%p4946 bra 	$L__BB5_2613;
$L__BB5_3856:
	ld.param.u32 	%r12226, [_Z9evaluatorP4GNetj_param_1];
	bar.sync 	0;
	and.b32  	%r12223, %r12226, 1;
	setp.eq.b32 	%p4947, %r12223, 1;
	selp.b64 	%rd4567, 0, 4, %p4947;
	add.s64 	%rd4568, %rd1, %rd4567;
	atom.global.add.u32 	%r12224, [%rd4568], %r13454;
	add.s64 	%rd4569, %rd1, 6711148560;
	ld.local.u32 	%rd4570, [%rd2+12];
	atom.global.add.u64 	%rd4571, [%rd4569], %rd4570;
	add.s64 	%rd4572, %rd1, 6711148568;
	ld.local.u32 	%rd4573, [%rd2+16];
	atom.global.add.u64 	%rd4574, [%rd4572], %rd4573;
$L__BB5_3857:
	ret;

}
	// .globl	_Z12count_memoryP4GNet
.visible .entry _Z12count_memoryP4GNet(
	.param .u64 .ptr .align 1 _Z12count_memoryP4GNet_param_0
)
{
	.reg .pred 	%p<41>;
	.reg .b32 	%r<149>;
	.reg .b64 	%rd<43>;
	// demoted variable
	.shared .align 4 .u32 _ZZ12count_memoryP4GNetE16block_node_count;
	// demoted variable
	.shared .align 4 .u32 _ZZ12count_memoryP4GNetE16block_vars_count;
	ld.param.u64 	%rd9, [_Z12count_memoryP4GNet_param_0];
	mov.u32 	%r1, %tid.x;
	mov.u32 	%r41, %ctaid.x;
	mov.u32 	%r42, %ntid.x;
	mad.lo.s32 	%r134, %r41, %r42, %r1;
	setp.gt.u32 	%p1, %r134, 536870911;
	mov.b32 	%r147, 0;
	mov.u32 	%r148, %r147;
	@%p1 bra 	$L__BB6_12;
	cvta.to.global.u64 	%rd1, %rd9;
	max.u32 	%r45, %r134, 536838144;
	sub.s32 	%r46, %r45, %r134;
	add.s32 	%r3, %r46, 32767;
	shr.u32 	%r47, %r3, 15;
	add.s32 	%r4, %r47, 1;
	and.b32  	%r5, %r4, 7;
	setp.lt.u32 	%p2, %r3, 229376;
	mov.b32 	%r148, 0;
	mov.u32 	%r147, %r148;
	@%p2 bra 	$L__BB6_4;
	and.b32  	%r49, %r4, 262136;
	neg.s32 	%r128, %r49;
	mul.wide.u32 	%rd10, %r134, 4;
	add.s64 	%rd11, %rd10, %rd1;
	add.s64 	%rd42, %rd11, 4564320264;
	mul.wide.u32 	%rd12, %r134, 8;
	add.s64 	%rd13, %rd12, %rd1;
	add.s64 	%rd41, %rd13, 270270472;
	mov.b32 	%r148, 0;
$L__BB6_3:
	.pragma "nounroll";
	ld.global.u64 	%rd14, [%rd41+-1835008];
	setp.ne.s64 	%p3, %rd14, 0;
	selp.u32 	%r50, 1, 0, %p3;
	add.s32 	%r51, %r148, %r50;
	ld.global.u32 	%r52, [%rd42+-917504];
	setp.ne.s32 	%p4, %r52, 0;
	selp.u32 	%r53, 1, 0, %p4;
	add.s32 	%r54, %r147, %r53;
	ld.global.u64 	%rd15, [%rd41+-1572864];
	setp.ne.s64 	%p5, %rd15, 0;
	selp.u32 	%r55, 1, 0, %p5;
	add.s32 	%r56, %r51, %r55;
	ld.global.u32 	%r57, [%rd42+-786432];
	setp.ne.s32 	%p6, %r57, 0;
	selp.u32 	%r58, 1, 0, %p6;
	add.s32 	%r59, %r54, %r58;
	ld.global.u64 	%rd16, [%rd41+-1310720];
	setp.ne.s64 	%p7, %rd16, 0;
	selp.u32 	%r60, 1, 0, %p7;
	add.s32 	%r61, %r56, %r60;
	ld.global.u32 	%r62, [%rd42+-655360];
	setp.ne.s32 	%p8, %r62, 0;
	selp.u32 	%r63, 1, 0, %p8;
	add.s32 	%r64, %r59, %r63;
	ld.global.u64 	%rd17, [%rd41+-1048576];
	setp.ne.s64 	%p9, %rd17, 0;
	selp.u32 	%r65, 1, 0, %p9;
	add.s32 	%r66, %r61, %r65;
	ld.global.u32 	%r67, [%rd42+-524288];
	setp.ne.s32 	%p10, %r67, 0;
	selp.u32 	%r68, 1, 0, %p10;
	add.s32 	%r69, %r64, %r68;
	ld.global.u64 	%rd18, [%rd41+-786432];
	setp.ne.s64 	%p11, %rd18, 0;
	selp.u32 	%r70, 1, 0, %p11;
	add.s32 	%r71, %r66, %r70;
	ld.global.u32 	%r72, [%rd42+-393216];
	setp.ne.s32 	%p12, %r72, 0;
	selp.u32 	%r73, 1, 0, %p12;
	add.s32 	%r74, %r69, %r73;
	ld.global.u64 	%rd19, [%rd41+-524288];
	setp.ne.s64 	%p13, %rd19, 0;
	selp.u32 	%r75, 1, 0, %p13;
	add.s32 	%r76, %r71, %r75;
	ld.global.u32 	%r77, [%rd42+-262144];
	setp.ne.s32 	%p14, %r77, 0;
	selp.u32 	%r78, 1, 0, %p14;
	add.s32 	%r79, %r74, %r78;
	ld.global.u64 	%rd20, [%rd41+-262144];
	setp.ne.s64 	%p15, %rd20, 0;
	selp.u32 	%r80, 1, 0, %p15;
	add.s32 	%r81, %r76, %r80;
	ld.global.u32 	%r82, [%rd42+-131072];
	setp.ne.s32 	%p16, %r82, 0;
	selp.u32 	%r83, 1, 0, %p16;
	add.s32 	%r84, %r79, %r83;
	ld.global.u64 	%rd21, [%rd41];
	setp.ne.s64 	%p17, %rd21, 0;
	selp.u32 	%r85, 1, 0, %p17;
	add.s32 	%r148, %r81, %r85;
	ld.global.u32 	%r86, [%rd42];
	setp.ne.s32 	%p18, %r86, 0;
	selp.u32 	%r87, 1, 0, %p18;
	add.s32 	%r147, %r84, %r87;
	add.s32 	%r134, %r134, 262144;
	add.s32 	%r128, %r128, 8;
	add.s64 	%rd42, %rd42, 1048576;
	add.s64 	%rd41, %rd41, 2097152;
	setp.ne.s32 	%p19, %r128, 0;
	@%p19 bra 	$L__BB6_3;
$L__BB6_4:
	setp.eq.s32 	%p20, %r5, 0;
	@%p20 bra 	$L__BB6_12;
	add.s64 	%rd8, %rd1, 4563402760;
	setp.lt.u32 	%p21, %r5, 4;
	@%p21 bra 	$L__BB6_7;
	mul.wide.u32 	%rd22, %r134, 8;
	add.s64 	%rd23, %rd1, %rd22;
	ld.global.u64 	%rd24, [%rd23+268435464];
	setp.ne.s64 	%p22, %rd24, 0;
	selp.u32 	%r89, 1, 0, %p22;
	add.s32 	%r90, %r148, %r89;
	mul.wide.u32 	%rd25, %r134, 4;
	add.s64 	%rd26, %rd8, %rd25;
	ld.global.u32 	%r91, [%rd26];
	setp.ne.s32 	%p23, %r91, 0;
	selp.u32 	%r92, 1, 0, %p23;
	add.s32 	%r93, %r147, %r92;
	ld.global.u64 	%rd27, [%rd23+268697608];
	setp.ne.s64 	%p24, %rd27, 0;
	selp.u32 	%r94, 1, 0, %p24;
	add.s32 	%r95, %r90, %r94;
	ld.global.u32 	%r96, [%rd26+131072];
	setp.ne.s32 	%p25, %r96, 0;
	selp.u32 	%r97, 1, 0, %p25;
	add.s32 	%r98, %r93, %r97;
	ld.global.u64 	%rd28, [%rd23+268959752];
	setp.ne.s64 	%p26, %rd28, 0;
	selp.u32 	%r99, 1, 0, %p26;
	add.s32 	%r100, %r95, %r99;
	ld.global.u32 	%r101, [%rd26+262144];
	setp.ne.s32 	%p27, %r101, 0;
	selp.u32 	%r102, 1, 0, %p27;
	add.s32 	%r103, %r98, %r102;
	ld.global.u64 	%rd29, [%rd23+269221896];
	setp.ne.s64 	%p28, %rd29, 0;
	selp.u32 	%r104, 1, 0, %p28;
	add.s32 	%r148, %r100, %r104;
	ld.global.u32 	%r105, [%rd26+393216];
	setp.ne.s32 	%p29, %r105, 0;
	selp.u32 	%r106, 1, 0, %p29;
	add.s32 	%r147, %r103, %r106;
	add.s32 	%r134, %r134, 131072;
$L__BB6_7:
	and.b32  	%r108, %r4, 3;
	setp.eq.s32 	%p30, %r108, 0;
	@%p30 bra 	$L__BB6_12;
	setp.eq.s32 	%p31, %r108, 1;
	@%p31 bra 	$L__BB6_10;
	mul.wide.u32 	%rd30, %r134, 8;
	add.s64 	%rd31, %rd1, %rd30;
	ld.global.u64 	%rd32, [%rd31+268435464];
	setp.ne.s64 	%p32, %rd32, 0;
	selp.u32 	%r109, 1, 0, %p32;
	add.s32 	%r110, %r148, %r109;
	mul.wide.u32 	%rd33, %r134, 4;
	add.s64 	%rd34, %rd8, %rd33;
	ld.global.u32 	%r111, [%rd34];
	setp.ne.s32 	%p33, %r111, 0;
	selp.u32 	%r112, 1, 0, %p33;
	add.s32 	%r113, %r147, %r112;
	ld.global.u64 	%rd35, [%rd31+268697608];
	setp.ne.s64 	%p34, %rd35, 0;
	selp.u32 	%r114, 1, 0, %p34;
	add.s32 	%r148, %r110, %r114;
	ld.global.u32 	%r115, [%rd34+131072];
	setp.ne.s32 	%p35, %r115, 0;
	selp.u32 	%r116, 1, 0, %p35;
	add.s32 	%r147, %r113, %r116;
	add.s32 	%r134, %r134, 65536;
$L__BB6_10:
	and.b32  	%r117, %r3, 32768;
	setp.ne.s32 	%p36, %r117, 0;
	@%p36 bra 	$L__BB6_12;
	mul.wide.u32 	%rd36, %r134, 8;
	add.s64 	%rd37, %rd1, %rd36;
	ld.global.u64 	%rd38, [%rd37+268435464];
	setp.ne.s64 	%p37, %rd38, 0;
	selp.u32 	%r118, 1, 0, %p37;
	add.s32 	%r148, %r148, %r118;
	mul.wide.u32 	%rd39, %r134, 4;
	add.s64 	%rd40, %rd8, %rd39;
	ld.global.u32 	%r119, [%rd40];
	setp.ne.s32 	%p38, %r119, 0;
	selp.u32 	%r120, 1, 0, %p38;
	add.s32 	%r147, %r147, %r120;
$L__BB6_12:
	setp.ne.s32 	%p39, %r1, 0;
	@%p39 bra 	$L__BB6_14;
	mov.b32 	%r121, 0;
	st.shared.u32 	[_ZZ12count_memoryP4GNetE16block_node_count], %r121;
	st.shared.u32 	[_ZZ12count_memoryP4GNetE16block_vars_count], %r121;
$L__BB6_14:
	setp.ne.s32 	%p40, %r1, 0;
	bar.sync 	0;
	atom.shared.add.u32 	%r122, [_ZZ12count_memoryP4GNetE16block_node_count], %r148;
	atom.shared.add.u32 	%r123, [_ZZ12count_memoryP4GNetE16block_vars_count], %r147;
	bar.sync 	0;
	@%p40 bra 	$L__BB6_16;
	ld.shared.u32 	%r124, [_ZZ12count_memoryP4GNetE16block_node_count];
	atom.global.add.u32 	%r125, [NODE_COUNT], %r124;
	ld.shared.u32 	%r126, [_ZZ12count_memoryP4GNetE16block_vars_count];
	atom.global.add.u32 	%r127, [VARS_COUNT], %r126;
$L__BB6_16:
	ret;

}
	// .globl	_Z13print_heatmapP4GNetj
.visible .entry _Z13print_heatmapP4GNetj(
	.param .u64 .ptr .align 1 _Z13print_heatmapP4GNetj_param_0,
	.param .u32 _Z13print_heatmapP4GNetj_param_1
)
{
	.local .align 8 .b8 	__local_depot7[8];
	.reg .b64 	%SP;
	.reg .b64 	%SPL;
	.reg .pred 	%p<42>;
	.reg .b32 	%r<116>;
	.reg .b64 	%rd<58>;

	mov.u64 	%SPL, __local_depot7;
	cvta.local.u64 	%SP, %SPL;
	ld.param.u64 	%rd8, [_Z13print_heatmapP4GNetj_param_0];
	ld.param.u32 	%r19, [_Z13print_heatmapP4GNetj_param_1];
	add.u64 	%rd9, %SP, 0;
	add.u64 	%rd1, %SPL, 0;
	mov.u32 	%r20, %tid.x;
	mov.u32 	%r21, %ctaid.x;
	mov.u32 	%r22, %ntid.x;
	mul.lo.s32 	%r23, %r22, %r21;
	neg.s32 	%r24, %r23;
	setp.ne.s32 	%p1, %r20, %r24;
	@%p1 bra 	$L__BB7_14;
	cvta.to.global.u64 	%rd2, %rd8;
	and.b32  	%r25, %r19, 1;
	setp.eq.b32 	%p2, %r25, 1;
	not.pred 	%p3, %p2;
	@%p3 bra 	$L__BB7_8;
	mov.b32 	%r112, 0;
	mov.u64 	%rd28, $str;
	mov.u64 	%rd31, $str$45;
$L__BB7_3:
	shl.b32 	%r10, %r112, 16;
	mov.b32 	%r113, 0;
$L__BB7_4:
	shl.b32 	%r29, %r113, 8;
	add.s32 	%r12, %r10, %r29;
	mov.b32 	%r114, 0;
	mov.u32 	%r115, %r114;
$L__BB7_5:
	add.s32 	%r30, %r12, %r114;
	mul.wide.u32 	%rd10, %r30, 8;
	add.s64 	%rd11, %rd2, %rd10;
	ld.global.u64 	%rd12, [%rd11+134217736];
	setp.ne.s64 	%p4, %rd12, 0;
	selp.u32 	%r31, 1, 0, %p4;
	add.s32 	%r32, %r115, %r31;
	ld.global.u64 	%rd13, [%rd11+134217744];
	setp.ne.s64 	%p5, %rd13, 0;
	selp.u32 	%r33, 1, 0, %p5;
	add.s32 	%r34, %r32, %r33;
	ld.global.u64 	%rd14, [%rd11+134217752];
	setp.ne.s64 	%p6, %rd14, 0;
	selp.u32 	%r35, 1, 0, %p6;
	add.s32 	%r36, %r34, %r35;
	ld.global.u64 	%rd15, [%rd11+134217760];
	setp.ne.s64 	%p7, %rd15, 0;
	selp.u32 	%r37, 1, 0, %p7;
	add.s32 	%r38, %r36, %r37;
	ld.global.u64 	%rd16, [%rd11+134217768];
	setp.ne.s64 	%p8, %rd16, 0;
	selp.u32 	%r39, 1, 0, %p8;
	add.s32 	%r40, %r38, %r39;
	ld.global.u64 	%rd17, [%rd11+134217776];
	setp.ne.s64 	%p9, %rd17, 0;
	selp.u32 	%r41, 1, 0, %p9;
	add.s32 	%r42, %r40, %r41;
	ld.global.u64 	%rd18, [%rd11+134217784];
	setp.ne.s64 	%p10, %rd18, 0;
	selp.u32 	%r43, 1, 0, %p10;
	add.s32 	%r44, %r42, %r43;
	ld.global.u64 	%rd19, [%rd11+134217792];
	setp.ne.s64 	%p11, %rd19, 0;
	selp.u32 	%r45, 1, 0, %p11;
	add.s32 	%r46, %r44, %r45;
	ld.global.u64 	%rd20, [%rd11+134217800];
	setp.ne.s64 	%p12, %rd20, 0;
	selp.u32 	%r47, 1, 0, %p12;
	add.s32 	%r48, %r46, %r47;
	ld.global.u64 	%rd21, [%rd11+134217808];
	setp.ne.s64 	%p13, %rd21, 0;
	selp.u32 	%r49, 1, 0, %p13;
	add.s32 	%r50, %r48, %r49;
	ld.global.u64 	%rd22, [%rd11+134217816];
	setp.ne.s64 	%p14, %rd22, 0;
	selp.u32 	%r51, 1, 0, %p14;
	add.s32 	%r52, %r50, %r51;
	ld.global.u64 	%rd23, [%rd11+134217824];
	setp.ne.s64 	%p15, %rd23, 0;
	selp.u32 	%r53, 1, 0, %p15;
	add.s32 	%r54, %r52, %r53;
	ld.global.u64 	%rd24, [%rd11+134217832];
	setp.ne.s64 	%p16, %rd24, 0;
	selp.u32 	%r55, 1, 0, %p16;
	add.s32 	%r56, %r54, %r55;
	ld.global.u64 	%rd25, [%rd11+134217840];
	setp.ne.s64 	%p17, %rd25, 0;
	selp.u32 	%r57, 1, 0, %p17;
	add.s32 	%r58, %r56, %r57;
	ld.global.u64 	%rd26, [%rd11+134217848];
	setp.ne.s64 	%p18, %rd26, 0;
	selp.u32 	%r59, 1, 0, %p18;
	add.s32 	%r60, %r58, %r59;
	ld.global.u64 	%rd27, [%rd11+134217856];
	setp.ne.s64 	%p19, %rd27, 0;
	selp.u32 	%r61, 1, 0, %p19;
	add.s32 	%r115, %r60, %r61;
	add.s32 	%r114, %r114, 16;
	setp.ne.s32 	%p20, %r114, 256;
	@%p20 bra 	$L__BB7_5;
	min.u32 	%r62, %r115, 15;
	st.local.u32 	[%rd1], %r62;
	cvta.global.u64 	%rd29, %rd28;
	{ // callseq 6, 0
	.param .b64 param0;
	st.param.b64 	[param0], %rd29;
	.param .b64 param1;
	st.param.b64 	[param1], %rd9;
	.param .b32 retval0;
	call.uni (retval0), 
	vprintf, 
	(
	param0, 
	param1
	);
	ld.param.b32 	%r63, [retval0];
	} // callseq 6
	add.s32 	%r113, %r113, 1;
	setp.ne.s32 	%p21, %r113, 256;
	@%p21 bra 	$L__BB7_4;
	cvta.global.u64 	%rd32, %rd31;
	{ // callseq 7, 0
	.param .b64 param0;
	st.param.b64 	[param0], %rd32;
	.param .b64 param1;
	st.param.b64 	[param1], 0;
	.param .b32 retval0;
	call.uni (retval0), 
	vprintf, 
	(
	param0, 
	param1
	);
	ld.param.b32 	%r65, [retval0];
	} // callseq 7
	add.s32 	%r112, %r112, 1;
	setp.ne.s32 	%p22, %r112, 128;
	@%p22 bra 	$L__BB7_3;
	bra.uni 	$L__BB7_14;
$L__BB7_8:
	add.s64 	%rd3, %rd2, 64;
	mov.b32 	%r108, 0;
	mov.u64 	%rd52, $str;
$L__BB7_9:
	shl.b32 	%r69, %r108, 16;
	cvt.u64.u32 	%rd4, %r69;
	mov.b32 	%r109, 0;
$L__BB7_10:
	shl.b32 	%r71, %r109, 8;
	cvt.u64.u32 	%rd33, %r71;
	add.s64 	%rd34, %rd4, %rd33;
	shl.b64 	%rd35, %rd34, 3;
	add.s64 	%rd57, %rd3, %rd35;
	mov.b32 	%r110, 0;
	mov.u32 	%r111, %r110;
$L__BB7_11:
	ld.global.u64 	%rd36, [%rd57+-56];
	setp.ne.s64 	%p23, %rd36, 0;
	selp.u32 	%r72, 1, 0, %p23;
	add.s32 	%r73, %r111, %r72;
	ld.global.u64 	%rd37, [%rd57+-48];
	setp.ne.s64 	%p24, %rd37, 0;
	selp.u32 	%r74, 1, 0, %p24;
	add.s32 	%r75, %r73, %r74;
	ld.global.u64 	%rd38, [%rd57+-40];
	setp.ne.s64 	%p25, %rd38, 0;
	selp.u32 	%r76, 1, 0, %p25;
	add.s32 	%r77, %r75, %r76;
	ld.global.u64 	%rd39, [%rd57+-32];
	setp.ne.s64 	%p26, %rd39, 0;
	selp.u32 	%r78, 1, 0, %p26;
	add.s32 	%r79, %r77, %r78;
	ld.global.u64 	%rd40, [%rd57+-24];
	setp.ne.s64 	%p27, %rd40, 0;
	selp.u32 	%r80, 1, 0, %p27;
	add.s32 	%r81, %r79, %r80;
	ld.global.u64 	%rd41, [%rd57+-16];
	setp.ne.s64 	%p28, %rd41, 0;
	selp.u32 	%r82, 1, 0, %p28;
	add.s32 	%r83, %r81, %r82;
	ld.global.u64 	%rd42, [%rd57+-8];
	setp.ne.s64 	%p29, %rd42, 0;
	selp.u32 	%r84, 1, 0, %p29;
	add.s32 	%r85, %r83, %r84;
	ld.global.u64 	%rd43, [%rd57];
	setp.ne.s64 	%p30, %rd43, 0;
	selp.u32 	%r86, 1, 0, %p30;
	add.s32 	%r87, %r85, %r86;
	ld.global.u64 	%rd44, [%rd57+8];
	setp.ne.s64 	%p31, %rd44, 0;
	selp.u32 	%r88, 1, 0, %p31;
	add.s32 	%r89, %r87, %r88;
	ld.global.u64 	%rd45, [%rd57+16];
	setp.ne.s64 	%p32, %rd45, 0;
	selp.u32 	%r90, 1, 0, %p32;
	add.s32 	%r91, %r89, %r90;
	ld.global.u64 	%rd46, [%rd57+24];
	setp.ne.s64 	%p33, %rd46, 0;
	selp.u32 	%r92, 1, 0, %p33;
	add.s32 	%r93, %r91, %r92;
	ld.global.u64 	%rd47, [%rd57+32];
	setp.ne.s64 	%p34, %rd47, 0;
	selp.u32 	%r94, 1, 0, %p34;
	add.s32 	%r95, %r93, %r94;
	ld.global.u64 	%rd48, [%rd57+40];
	setp.ne.s64 	%p35, %rd48, 0;
	selp.u32 	%r96, 1, 0, %p35;
	add.s32 	%r97, %r95, %r96;
	ld.global.u64 	%rd49, [%rd57+48];
	setp.ne.s64 	%p36, %rd49, 0;
	selp.u32 	%r98, 1, 0, %p36;
	add.s32 	%r99, %r97, %r98;
	ld.global.u64 	%rd50, [%rd57+56];
	setp.ne.s64 	%p37, %rd50, 0;
	selp.u32 	%r100, 1, 0, %p37;
	add.s32 	%r101, %r99, %r100;
	ld.global.u64 	%rd51, [%rd57+64];
	setp.ne.s64 	%p38, %rd51, 0;
	selp.u32 	%r102, 1, 0, %p38;
	add.s32 	%r111, %r101, %r102;
	add.s32 	%r110, %r110, 16;
	add.s64 	%rd57, %rd57, 128;
	setp.ne.s32 	%p39, %r110, 256;
	@%p39 bra 	$L__BB7_11;
	min.u32 	%r103, %r111, 15;
	st.local.u32 	[%rd1], %r103;
	cvta.global.u64 	%rd53, %rd52;
	{ // callseq 8, 0
	.param .b64 param0;
	st.param.b64 	[param0], %rd53;
	.param .b64 param1;
	st.param.b64 	[param1], %rd9;
	.param .b32 retval0;
	call.uni (retval0), 
	vprintf, 
	(
	param0, 
	param1
	);
	ld.param.b32 	%r104, [retval0];
	} // callseq 8
	add.s32 	%r109, %r109, 1;
	setp.ne.s32 	%p40, %r109, 256;
	@%p40 bra 	$L__BB7_10;
	mov.u64 	%rd55, $str$45;
	cvta.global.u64 	%rd56, %rd55;
	{ // callseq 9, 0
	.param .b64 param0;
	st.param.b64 	[param0], %rd56;
	.param .b64 param1;
	st.param.b64 	[param1], 0;
	.param .b32 retval0;
	call.uni (retval0), 
	vprintf, 
	(
	param0, 
	param1
	);
	ld.param.b32 	%r106, [retval0];
	} // callseq 9
	add.s32 	%r108, %r108, 1;
	setp.eq.s32 	%p41, %r108, 128;
	@%p41 bra 	$L__BB7_14;
	bra.uni 	$L__BB7_9;
$L__BB7_14:
	ret;

}
	// .globl	_Z14print_full_netP4GNetj
.visible .entry _Z14print_full_netP4GNetj(
	.param .u64 .ptr .align 1 _Z14print_full_netP4GNetj_param_0,
	.param .u32 _Z14print_full_netP4GNetj_param_1
)
{


	ret;

}
	// .globl	_Z12print_resultP4GNetj
.visible .entry _Z12print_resultP4GNetj(
	.param .u64 .ptr .align 1 _Z12print_resultP4GNetj_param_0,
	.param .u32 _Z12print_resultP4GNetj_param_1
)
{
	.local .align 16 .b8 	__local_depot9[144];
	.reg .b64 	%SP;
	.reg .b64 	%SPL;
	.reg .pred 	%p<25>;
	.reg .b16 	%rs<5>;
	.reg .b32 	%r<104>;
	.reg .b32 	%f<2>;
	.reg .b64 	%rd<82>;
	.reg .b64 	%fd<2>;

	mov.u64 	%SPL, __local_depot9;
	cvta.local.u64 	%SP, %SPL;
	ld.param.u64 	%rd8, [_Z12print_resultP4GNetj_param_0];
	cvta.to.global.u64 	%rd1, %rd8;
	add.u64 	%rd2, %SPL, 0;
	add.u64 	%rd10, %SP, 128;
	add.u64 	%rd3, %SPL, 128;
	mov.u32 	%r23, %tid.x;
	mov.u32 	%r24, %ctaid.x;
	or.b32  	%r25, %r23, %r24;
	setp.ne.s32 	%p1, %r25, 0;
	@%p1 bra 	$L__BB9_44;
	add.s64 	%rd4, %rd1, 4563402760;
	mov.u64 	%rd11, $str$46;
	cvta.global.u64 	%rd12, %rd11;
	{ // callseq 10, 0
	.param .b64 param0;
	st.param.b64 	[param0], %rd12;
	.param .b64 param1;
	st.param.b64 	[param1], 0;
	.param .b32 retval0;
	call.uni (retval0), 
	vprintf, 
	(
	param0, 
	param1
	);
	ld.param.b32 	%r27, [retval0];
	} // callseq 10
	mov.b32 	%r97, -8;
$L__BB9_2:
	shr.u32 	%r2, %r97, 3;
	setp.gt.u32 	%p2, %r97, 65535;
	@%p2 bra 	$L__BB9_5;
	mul.wide.u32 	%rd14, %r2, 4;
	add.s64 	%rd5, %rd14, 65536;
	atom.exch.b32 	%r3, [%rd14+65536], -1;
	setp.eq.s32 	%p4, %r3, -1;
	@%p4 bra 	$L__BB9_8;
	atom.exch.b32 	%r30, [%rd5], 0;
	mov.u32 	%r97, %r3;
	bra.uni 	$L__BB9_7;
$L__BB9_5:
	mul.wide.u32 	%rd13, %r2, 4;
	add.s64 	%rd6, %rd4, %rd13;
	atom.global.exch.b32 	%r4, [%rd6], -1;
	setp.eq.s32 	%p3, %r4, -1;
	@%p3 bra 	$L__BB9_8;
	atom.global.exch.b32 	%r29, [%rd6], 0;
	mov.u32 	%r97, %r4;
$L__BB9_7:
	and.b32  	%r31, %r97, 7;
	setp.eq.s32 	%p5, %r31, 0;
	@%p5 bra 	$L__BB9_2;
$L__BB9_8:
	st.local.u32 	[%rd2], %r97;
	mov.b32 	%r103, 1;
	mov.b32 	%r100, 0;
	mov.u64 	%rd76, $str$30;
	mov.u64 	%rd73, $str$31;
	mov.u64 	%rd65, $str$34;
	mov.u64 	%rd71, $str$35;
$L__BB9_9:
	mov.u32 	%r8, %r103;
	setp.ne.s32 	%p6, %r100, 256;
	@%p6 bra 	$L__BB9_11;
	mov.u64 	%rd78, $str$29;
	cvta.global.u64 	%rd79, %rd78;
	{ // callseq 25, 0
	.param .b64 param0;
	st.param.b64 	[param0], %rd79;
	.param .b64 param1;
	st.param.b64 	[param1], 0;
	.param .b32 retval0;
	call.uni (retval0), 
	vprintf, 
	(
	param0, 
	param1
	);
	ld.param.b32 	%r93, [retval0];
	} // callseq 25
	bra.uni 	$L__BB9_43;
$L__BB9_11:
	setp.lt.u32 	%p7, %r8, 33;
	@%p7 bra 	$L__BB9_13;
	cvta.global.u64 	%rd77, %rd76;
	{ // callseq 24, 0
	.param .b64 param0;
	st.param.b64 	[param0], %rd77;
	.param .b64 param1;
	st.param.b64 	[param1], 0;
	.param .b32 retval0;
	call.uni (retval0), 
	vprintf, 
	(
	param0, 
	param1
	);
	ld.param.b32 	%r91, [retval0];
	} // callseq 24
	add.s32 	%r103, %r8, -1;
	bra.uni 	$L__BB9_42;
$L__BB9_13:
	add.s32 	%r103, %r8, -1;
	mul.wide.u32 	%rd15, %r103, 4;
	add.s64 	%rd7, %rd2, %rd15;
	ld.local.u32 	%r11, [%rd7];
	setp.lt.u32 	%p8, %r11, -255;
	@%p8 bra 	$L__BB9_15;
	cvt.s32.s8 	%r88, %r11;
	st.local.u32 	[%rd3], %r88;
	cvta.global.u64 	%rd74, %rd73;
	{ // callseq 23, 0
	.param .b64 param0;
	st.param.b64 	[param0], %rd74;
	.param .b64 param1;
	st.param.b64 	[param1], %rd10;
	.param .b32 retval0;
	call.uni (retval0), 
	vprintf, 
	(
	param0, 
	param1
	);
	ld.param.b32 	%r89, [retval0];
	} // callseq 23
	bra.uni 	$L__BB9_42;
$L__BB9_15:
	cvt.u16.u32 	%rs2, %r11;
	and.b16  	%rs1, %rs2, 7;
	setp.gt.s16 	%p9, %rs1, 3;
	@%p9 bra 	$L__BB9_19;
	setp.gt.s16 	%p13, %rs1, 1;
	@%p13 bra 	$L__BB9_28;
	setp.eq.s16 	%p15, %rs1, 0;
	@%p15 bra 	$L__BB9_23;
	shr.u32 	%r81, %r11, 3;
	st.local.u32 	[%rd3], %r81;
	mov.u64 	%rd62, $str$43;
	cvta.global.u64 	%rd63, %rd62;
	{ // callseq 20, 0
	.param .b64 param0;
	st.param.b64 	[param0], %rd63;
	.param .b64 param1;
	st.param.b64 	[param1], %rd10;
	.param .b32 retval0;
	call.uni (retval0), 
	vprintf, 
	(
	param0, 
	param1
	);
	ld.param.b32 	%r82, [retval0];
	} // callseq 20
	bra.uni 	$L__BB9_42;
$L__BB9_19:
	setp.gt.s16 	%p10, %rs1, 5;
	@%p10 bra 	$L__BB9_40;
	setp.eq.s16 	%p12, %rs1, 4;
	@%p12 bra 	$L__BB9_21;
	bra.uni 	$L__BB9_38;
$L__BB9_21:
	and.b32  	%r49, %r11, -8;
	cvt.u64.u32 	%rd40, %r49;
	add.s64 	%rd41, %rd1, %rd40;
	ld.global.u64 	%rd42, [%rd41+268435464];
	shr.u64 	%rd43, %rd42, 32;
	mov.u64 	%rd44, $str$32;
	cvta.global.u64 	%rd45, %rd44;
	{ // callseq 14, 0
	.param .b64 param0;
	st.param.b64 	[param0], %rd45;
	.param .b64 param1;
	st.param.b64 	[param1], 0;
	.param .b32 retval0;
	call.uni (retval0), 
	vprintf, 
	(
	param0, 
	param1
	);
	ld.param.b32 	%r50, [retval0];
	} // callseq 14
	mov.b32 	%r52, -215;
	st.local.u32 	[%rd7], %r52;
	mul.wide.u32 	%rd46, %r8, 4;
	add.s64 	%rd47, %rd2, %rd46;
	st.local.u32 	[%rd47], %rd43;
	mov.b32 	%r53, -224;
	st.local.u32 	[%rd47+4], %r53;
	add.s32 	%r103, %r8, 3;
	st.local.u32 	[%rd47+8], %rd42;
	bra.uni 	$L__BB9_42;
$L__BB9_22:
	mov.u64 	%rd60, $str$33;
	cvta.global.u64 	%rd61, %rd60;
	{ // callseq 19, 0
	.param .b64 param0;
	st.param.b64 	[param0], %rd61;
	.param .b64 param1;
	st.param.b64 	[param1], 0;
	.param .b32 retval0;
	call.uni (retval0), 
	vprintf, 
	(
	param0, 
	param1
	);
	ld.param.b32 	%r79, [retval0];
	} // callseq 19
	bra.uni 	$L__BB9_42;
$L__BB9_23:
	shr.u32 	%r13, %r11, 3;
	st.local.u32 	[%rd3], %r13;
	cvta.global.u64 	%rd66, %rd65;
	{ // callseq 21, 0
	.param .b64 param0;
	st.param.b64 	[param0], %rd66;
	.param .b64 param1;
	st.param.b64 	[param1], %rd10;
	.param .b32 retval0;
	call.uni (retval0), 
	vprintf, 
	(
	param0, 
	param1
	);
	ld.param.b32 	%r84, [retval0];
	} // callseq 21
	setp.gt.u32 	%p22, %r11, 65535;
	@%p22 bra 	$L__BB9_25;
	mul.wide.u32 	%rd70, %r13, 4;
	ld.u32 	%r102, [%rd70+65536];
	bra.uni 	$L__BB9_26;
$L__BB9_25:
	mul.wide.u32 	%rd68, %r13, 4;
	add.s64 	%rd69, %rd4, %rd68;
	ld.global.u32 	%r102, [%rd69];
$L__BB9_26:
	setp.eq.s32 	%p23, %r102, -1;
	@%p23 bra 	$L__BB9_42;
	cvta.global.u64 	%rd72, %rd71;
	{ // callseq 22, 0
	.param .b64 param0;
	st.param.b64 	[param0], %rd72;
	.param .b64 param1;
	st.param.b64 	[param1], 0;
	.param .b32 retval0;
	call.uni (retval0), 
	vprintf, 
	(
	param0, 
	param1
	);
	ld.param.b32 	%r86, [retval0];
	} // callseq 22
	st.local.u32 	[%rd7], %r102;
	mov.u32 	%r103, %r8;
	bra.uni 	$L__BB9_42;
$L__BB9_28:
	setp.eq.s16 	%p14, %rs1, 2;
	@%p14 bra 	$L__BB9_22;
	shr.u32 	%r17, %r11, 3;
	cvt.u16.u32 	%rs4, %r17;
	and.b16  	%rs3, %rs4, 15;
	setp.gt.s16 	%p16, %rs3, 1;
	@%p16 bra 	$L__BB9_33;
	setp.eq.s16 	%p19, %rs3, 0;
	@%p19 bra 	$L__BB9_36;
	setp.eq.s16 	%p20, %rs3, 1;
	@%p20 bra 	$L__BB9_32;
	bra.uni 	$L__BB9_42;
$L__BB9_32:
	shr.u32 	%r71, %r11, 7;
	and.b32  	%r72, %r71, 16777215;
	st.local.u32 	[%rd3], %r72;
	mov.u64 	%rd54, $str$37;
	cvta.global.u64 	%rd55, %rd54;
	{ // callseq 17, 0
	.param .b64 param0;
	st.param.b64 	[param0], %rd55;
	.param .b64 param1;
	st.param.b64 	[param1], %rd10;
	.param .b32 retval0;
	call.uni (retval0), 
	vprintf, 
	(
	param0, 
	param1
	);
	ld.param.b32 	%r73, [retval0];
	} // callseq 17
	bra.uni 	$L__BB9_42;
$L__BB9_33:
	setp.eq.s16 	%p17, %rs3, 2;
	@%p17 bra 	$L__BB9_37;
	setp.eq.s16 	%p18, %rs3, 3;
	@%p18 bra 	$L__BB9_35;
	bra.uni 	$L__BB9_42;
$L__BB9_35:
	shr.u32 	%r54, %r11, 7;
	shr.u32 	%r55, %r11, 23;
	and.b32  	%r56, %r55, 127;
	and.b32  	%r57, %r54, 65535;
	shl.b32 	%r58, %r17, 4;
	and.b32  	%r59, %r58, -2147483648;
	and.b32  	%r60, %r11, 1073741696;
	add.s32 	%r61, %r60, 536870912;
	or.b32  	%r62, %r57, %r56;
	setp.eq.s32 	%p21, %r62, 0;
	selp.b32 	%r63, 0, %r61, %p21;
	or.b32  	%r64, %r63, %r59;
	mov.b32 	%f1, %r64;
	cvt.f64.f32 	%fd1, %f1;
	st.local.f64 	[%rd3], %fd1;
	mov.u64 	%rd48, $str$39;
	cvta.global.u64 	%rd49, %rd48;
	{ // callseq 15, 0
	.param .b64 param0;
	st.param.b64 	[param0], %rd49;
	.param .b64 param1;
	st.param.b64 	[param1], %rd10;
	.param .b32 retval0;
	call.uni (retval0), 
	vprintf, 
	(
	param0, 
	param1
	);
	ld.param.b32 	%r65, [retval0];
	} // callseq 15
	bra.uni 	$L__BB9_42;
$L__BB9_36:
	shr.u32 	%r75, %r11, 7;
	and.b32  	%r76, %r75, 15;
	st.local.u32 	[%rd3], %r76;
	mov.u64 	%rd57, $str$36;
	cvta.global.u64 	%rd58, %rd57;
	{ // callseq 18, 0
	.param .b64 param0;
	st.param.b64 	[param0], %rd58;
	.param .b64 param1;
	st.param.b64 	[param1], %rd10;
	.param .b32 retval0;
	call.uni (retval0), 
	vprintf, 
	(
	param0, 
	param1
	);
	ld.param.b32 	%r77, [retval0];
	} // callseq 18
	bra.uni 	$L__BB9_42;
$L__BB9_37:
	shr.u32 	%r67, %r11, 7;
	and.b32  	%r68, %r67, 16777215;
	st.local.u32 	[%rd3], %r68;
	mov.u64 	%rd51, $str$38;
	cvta.global.u64 	%rd52, %rd51;
	{ // callseq 16, 0
	.param .b64 param0;
	st.param.b64 	[param0], %rd52;
	.param .b64 param1;
	st.param.b64 	[param1], %rd10;
	.param .b32 retval0;
	call.uni (retval0), 
	vprintf, 
	(
	param0, 
	param1
	);
	ld.param.b32 	%r69, [retval0];
	} // callseq 16
	bra.uni 	$L__BB9_42;
$L__BB9_38:
	and.b32  	%r44, %r11, -8;
	cvt.u64.u32 	%rd32, %r44;
	add.s64 	%rd33, %rd1, %rd32;
	ld.global.u64 	%rd34, [%rd33+268435464];
	shr.u64 	%rd35, %rd34, 32;
	mov.u64 	%rd36, $str$40;
	cvta.global.u64 	%rd37, %rd36;
	{ // callseq 13, 0
	.param .b64 param0;
	st.param.b64 	[param0], %rd37;
	.param .b64 param1;
	st.param.b64 	[param1], 0;
	.param .b32 retval0;
	call.uni (retval0), 
	vprintf, 
	(
	param0, 
	param1
	);
	ld.param.b32 	%r45, [retval0];
	} // callseq 13
	mov.b32 	%r47, -131;
	st.local.u32 	[%rd7], %r47;
	mul.wide.u32 	%rd38, %r8, 4;
	add.s64 	%rd39, %rd2, %rd38;
	st.local.u32 	[%rd39], %rd35;
	mov.b32 	%r48, -224;
	st.local.u32 	[%rd39+4], %r48;
	add.s32 	%r103, %r8, 3;
	st.local.u32 	[%rd39+8], %rd34;
	bra.uni 	$L__BB9_42;
$L__BB9_39:
	and.b32  	%r39, %r11, -8;
	cvt.u64.u32 	%rd24, %r39;
	add.s64 	%rd25, %rd1, %rd24;
	ld.global.u64 	%rd26, [%rd25+268435464];
	shr.u64 	%rd27, %rd26, 32;
	mov.u64 	%rd28, $str$41;
	cvta.global.u64 	%rd29, %rd28;
	{ // callseq 12, 0
	.param .b64 param0;
	st.param.b64 	[param0], %rd29;
	.param .b64 param1;
	st.param.b64 	[param1], 0;
	.param .b32 retval0;
	call.uni (retval0), 
	vprintf, 
	(
	param0, 
	param1
	);
	ld.param.b32 	%r40, [retval0];
	} // callseq 12
	mov.b32 	%r42, -194;
	st.local.u32 	[%rd7], %r42;
	mul.wide.u32 	%rd30, %r8, 4;
	add.s64 	%rd31, %rd2, %rd30;
	st.local.u32 	[%rd31], %rd27;
	mov.b32 	%r43, -224;
	st.local.u32 	[%rd31+4], %r43;
	add.s32 	%r103, %r8, 3;
	st.local.u32 	[%rd31+8], %rd26;
	bra.uni 	$L__BB9_42;
$L__BB9_40:
	setp.eq.s16 	%p11, %rs1, 6;
	@%p11 bra 	$L__BB9_39;
	and.b32  	%r34, %r11, -8;
	cvt.u64.u32 	%rd16, %r34;
	add.s64 	%rd17, %rd1, %rd16;
	ld.global.u64 	%rd18, [%rd17+268435464];
	shr.u64 	%rd19, %rd18, 32;
	mov.u64 	%rd20, $str$42;
	cvta.global.u64 	%rd21, %rd20;
	{ // callseq 11, 0
	.param .b64 param0;
	st.param.b64 	[param0], %rd21;
	.param .b64 param1;
	st.param.b64 	[param1], 0;
	.param .b32 retval0;
	call.uni (retval0), 
	vprintf, 
	(
	param0, 
	param1
	);
	ld.param.b32 	%r35, [retval0];
	} // callseq 11
	mov.b32 	%r37, -194;
	st.local.u32 	[%rd7], %r37;
	mul.wide.u32 	%rd22, %r8, 4;
	add.s64 	%rd23, %rd2, %rd22;
	st.local.u32 	[%rd23], %rd19;
	mov.b32 	%r38, -224;
	st.local.u32 	[%rd23+4], %r38;
	add.s32 	%r103, %r8, 3;
	st.local.u32 	[%rd23+8], %rd18;
$L__BB9_42:
	setp.ne.s32 	%p24, %r103, 0;
	add.s32 	%r100, %r100, 1;
	@%p24 bra 	$L__BB9_9;
$L__BB9_43:
	mov.u64 	%rd80, $str$45;
	cvta.global.u64 	%rd81, %rd80;
	{ // callseq 26, 0
	.param .b64 param0;
	st.param.b64 	[param0], %rd81;
	.param .b64 param1;
	st.param.b64 	[param1], 0;
	.param .b32 retval0;
	call.uni (retval0), 
	vprintf, 
	(
	param0, 
	param1
	);
	ld.param.b32 	%r95, [retval0];
	} // callseq 26
$L__BB9_44:
	ret;

}


// ===== COMPILED SASS (sm_100) =====

	.target	sm_100

	.elftype	@"ET_EXEC"


//--------------------- .note.nv.tkinfo           --------------------------
	.section	.note.nv.tkinfo,"",@"SHT_NOTE"
	.sectionflags	@"SHF_NOTE_NV_TKINFO"
	.tkinfo
        /*0018*/ 	.word	0x00000002
        /*0030*/ 	.string	""
        /*0030*/ 	.string	"ptxas"
        /*0030*/ 	.string	"Cuda compilation tools, release 13.0, V13.0.88"
        /*0030*/ 	.string	"Build cuda_13.0.r13.0/compiler.36424714_0"
        /*0030*/ 	.string	"-arch sm_100 -m 64 "



//--------------------- .note.nv.cuinfo           --------------------------
	.section	.note.nv.cuinfo,"",@"SHT_NOTE"
	.sectionflags	@"SHF_NOTE_NV_CUINFO"
        /*0018*/ 	.short	0x0002
        /*001a*/ 	.short	0x0064
        /*001c*/ 	.short	0x0082
	.zero		2


//--------------------- .nv.info                  --------------------------
	.section	.nv.info,"",@"SHT_CUDA_INFO"
	.align	4


	//----- nvinfo : EIATTR_REGCOUNT
	.align		4
        /*0000*/ 	.byte	0x04, 0x2f
        /*0002*/ 	.short	(.L_23 - .L_22)
	.align		4
.L_22:
        /*0004*/ 	.word	index@(_Z9gnet_initP4GNet)
        /*0008*/ 	.word	0x00000008


	//----- nvinfo : EIATTR_FRAME_SIZE
	.align		4
.L_23:
        /*000c*/ 	.byte	0x04, 0x11
        /*000e*/ 	.short	(.L_25 - .L_24)
	.align		4
.L_24:
        /*0010*/ 	.word	index@(_Z9gnet_initP4GNet)
        /*0014*/ 	.word	0x00000000


	//----- nvinfo : EIATTR_REGCOUNT
	.align		4
.L_25:
        /*0018*/ 	.byte	0x04, 0x2f
        /*001a*/ 	.short	(.L_27 - .L_26)
	.align		4
.L_26:
        /*001c*/ 	.word	index@(_Z9inbetweenP4GNetj)
        /*0020*/ 	.word	0x0000000a


	//----- nvinfo : EIATTR_FRAME_SIZE
	.align		4
.L_27:
        /*0024*/ 	.byte	0x04, 0x11
        /*0026*/ 	.short	(.L_29 - .L_28)
	.align		4
.L_28:
        /*0028*/ 	.word	index@(_Z9inbetweenP4GNetj)
        /*002c*/ 	.word	0x00000000


	//----- nvinfo : EIATTR_REGCOUNT
	.align		4
.L_29:
        /*0030*/ 	.byte	0x04, 0x2f
        /*0032*/ 	.short	(.L_31 - .L_30)
	.align		4
.L_30:
        /*0034*/ 	.word	index@(_Z9evaluatorP4GNetj)
        /*0038*/ 	.word	0x0000002a


	//----- nvinfo : EIATTR_FRAME_SIZE
	.align		4
.L_31:
        /*003c*/ 	.byte	0x04, 0x11
        /*003e*/ 	.short	(.L_33 - .L_32)
	.align		4
.L_32:
        /*0040*/ 	.word	index@($__internal_0_$__cuda_sm3x_div_rn_noftz_f32_slowpath)
        /*0044*/ 	.word	0x00001128


	//----- nvinfo : EIATTR_FRAME_SIZE
	.align		4
.L_33:
        /*0048*/ 	.byte	0x04, 0x11
        /*004a*/ 	.short	(.L_35 - .L_34)
	.align		4
.L_34:
        /*004c*/ 	.word	index@($_Z9evaluatorP4GNetj$_Z9block_sumIiET_S0_)
        /*0050*/ 	.word	0x00001128


	//----- nvinfo : EIATTR_FRAME_SIZE
	.align		4
.L_35:
        /*0054*/ 	.byte	0x04, 0x11
        /*0056*/ 	.short	(.L_37 - .L_36)
	.align		4
.L_36:
        /*0058*/ 	.word	index@($_Z9evaluatorP4GNetj$_Z9block_allb)
        /*005c*/ 	.word	0x00001128


	//----- nvinfo : EIATTR_FRAME_SIZE
	.align		4
.L_37:
        /*0060*/ 	.byte	0x04, 0x11
        /*0062*/ 	.short	(.L_39 - .L_38)
	.align		4
.L_38:
        /*0064*/ 	.word	index@($_Z9evaluatorP4GNetj$_Z11block_countb)
        /*0068*/ 	.word	0x00001128


	//----- nvinfo : EIATTR_FRAME_SIZE
	.align		4
.L_39:
        /*006c*/ 	.byte	0x04, 0x11
        /*006e*/ 	.short	(.L_41 - .L_40)
	.align		4
.L_40:
        /*0070*/ 	.word	index@(_Z9evaluatorP4GNetj)
        /*0074*/ 	.word	0x00001128


	//----- nvinfo : EIATTR_REGCOUNT
	.align		4
.L_41:
        /*0078*/ 	.byte	0x04, 0x2f
        /*007a*/ 	.short	(.L_43 - .L_42)
	.align		4
.L_42:
        /*007c*/ 	.word	index@(_Z12count_memoryP4GNet)
        /*0080*/ 	.word	0x0000001e


	//----- nvinfo : EIATTR_FRAME_SIZE
	.align		4
.L_43:
        /*0084*/ 	.byte	0x04, 0x11
        /*0086*/ 	.short	(.L_45 - .L_44)
	.align		4
.L_44:
        /*0088*/ 	.word	index@(_Z12count_memoryP4GNet)
        /*008c*/ 	.word	0x00000000


	//----- nvinfo : EIATTR_REGCOUNT
	.align		4
.L_45:
        /*0090*/ 	.byte	0x04, 0x2f
        /*0092*/ 	.short	(.L_47 - .L_46)
	.align		4
.L_46:
        /*0094*/ 	.word	index@(_Z13print_heatmapP4GNetj)
        /*0098*/ 	.word	0x00000020


	//----- nvinfo : EIATTR_FRAME_SIZE
	.align		4
.L_47:
        /*009c*/ 	.byte	0x04, 0x11
        /*009e*/ 	.short	(.L_49 - .L_48)
	.align		4
.L_48:
        /*00a0*/ 	.word	index@(_Z13print_heatmapP4GNetj)
        /*00a4*/ 	.word	0x00000008


	//----- nvinfo : EIATTR_REGCOUNT
	.align		4
.L_49:
        /*00a8*/ 	.byte	0x04, 0x2f
        /*00aa*/ 	.short	(.L_51 - .L_50)
	.align		4
.L_50:
        /*00ac*/ 	.word	index@(_Z14print_full_netP4GNetj)
        /*00b0*/ 	.word	0x00000004


	//----- nvinfo : EIATTR_FRAME_SIZE
	.align		4
.L_51:
        /*00b4*/ 	.byte	0x04, 0x11
        /*00b6*/ 	.short	(.L_53 - .L_52)
	.align		4
.L_52:
        /*00b8*/ 	.word	index@(_Z14print_full_netP4GNetj)
        /*00bc*/ 	.word	0x00000000


	//----- nvinfo : EIATTR_REGCOUNT
	.align		4
.L_53:
        /*00c0*/ 	.byte	0x04, 0x2f
        /*00c2*/ 	.short	(.L_55 - .L_54)
	.align		4
.L_54:
        /*00c4*/ 	.word	index@(_Z12print_resultP4GNetj)
        /*00c8*/ 	.word	0x00000020


	//----- nvinfo : EIATTR_FRAME_SIZE
	.align		4
.L_55:
        /*00cc*/ 	.byte	0x04, 0x11
        /*00ce*/ 	.short	(.L_57 - .L_56)
	.align		4
.L_56:
        /*00d0*/ 	.word	index@(_Z12print_resultP4GNetj)
        /*00d4*/ 	.word	0x00000090


	//----- nvinfo : EIATTR_MIN_STACK_SIZE
	.align		4
.L_57:
        /*00d8*/ 	.byte	0x04, 0x12
        /*00da*/ 	.short	(.L_59 - .L_58)
	.align		4
.L_58:
        /*00dc*/ 	.word	index@(_Z12print_resultP4GNetj)
        /*00e0*/ 	.word	0x00000090


	//----- nvinfo : EIATTR_MIN_STACK_SIZE
	.align		4
.L_59:
        /*00e4*/ 	.byte	0x04, 0x12
        /*00e6*/ 	.short	(.L_61 - .L_60)
	.align		4
.L_60:
        /*00e8*/ 	.word	index@(_Z14print_full_netP4GNetj)
        /*00ec*/ 	.word	0x00000000


	//----- nvinfo : EIATTR_MIN_STACK_SIZE
	.align		4
.L_61:
        /*00f0*/ 	.byte	0x04, 0x12
        /*00f2*/ 	.short	(.L_63 - .L_62)
	.align		4
.L_62:
        /*00f4*/ 	.word	index@(_Z13print_heatmapP4GNetj)
        /*00f8*/ 	.word	0x00000008


	//----- nvinfo : EIATTR_MIN_STACK_SIZE
	.align		4
.L_63:
        /*00fc*/ 	.byte	0x04, 0x12
        /*00fe*/ 	.short	(.L_65 - .L_64)
	.align		4
.L_64:
        /*0100*/ 	.word	index@(_Z12count_memoryP4GNet)
        /*0104*/ 	.word	0x00000000


	//----- nvinfo : EIATTR_MIN_STACK_SIZE
	.align		4
.L_65:
        /*0108*/ 	.byte	0x04, 0x12
        /*010a*/ 	.short	(.L_67 - .L_66)
	.align		4
.L_66:
        /*010c*/ 	.word	index@(_Z9evaluatorP4GNetj)
        /*0110*/ 	.word	0x00001128


	//----- nvinfo : EIATTR_MIN_STACK_SIZE
	.align		4
.L_67:
        /*0114*/ 	.byte	0x04, 0x12
        /*0116*/ 	.short	(.L_69 - .L_68)
	.align		4
.L_68:
        /*0118*/ 	.word	index@(_Z9inbetweenP4GNetj)
        /*011c*/ 	.word	0x00000000


	//----- nvinfo : EIATTR_MIN_STACK_SIZE
	.align		4
.L_69:
        /*0120*/ 	.byte	0x04, 0x12
        /*0122*/ 	.short	(.L_71 - .L_70)
	.align		4
.L_70:
        /*0124*/ 	.word	index@(_Z9gnet_initP4GNet)
        /*0128*/ 	.word	0x00000000
.L_71:


//--------------------- .nv.compat                --------------------------
	.section	.nv.compat,"",@"SHT_CUDA_COMPAT_INFO"
	.align	4
        /*0000*/ 	.byte	0x02, 0x09, 0x00, 0x00, 0x02, 0x02, 0x01, 0x00, 0x02, 0x05, 0x05, 0x00, 0x03, 0x07, 0x01, 0x01
        /*0010*/ 	.byte	0x02, 0x03, 0x00, 0x00, 0x02, 0x06, 0x01, 0x00, 0x04, 0x0b, 0x08, 0x00, 0x01, 0x00, 0x00, 0x00
        /*0020*/ 	.byte	0x00, 0x00, 0x00, 0x00


//--------------------- .nv.info._Z12print_resultP4GNetj --------------------------
	.section	.nv.info._Z12print_resultP4GNetj,"",@"SHT_CUDA_INFO"
	.sectionflags	@""
	.align	4


	//----- nvinfo : EIATTR_CUDA_API_VERSION
	.align		4
        /*0000*/ 	.byte	0x04, 0x37
        /*0002*/ 	.short	(.L_73 - .L_72)
.L_72:
        /*0004*/ 	.word	0x00000082


	//----- nvinfo : EIATTR_KPARAM_INFO
	.align		4
.L_73:
        /*0008*/ 	.byte	0x04, 0x17
        /*000a*/ 	.short	(.L_75 - .L_74)
.L_74:
        /*000c*/ 	.word	0x00000000
        /*0010*/ 	.short	0x0001
        /*0012*/ 	.short	0x0008
        /*0014*/ 	.byte	0x00, 0xf0, 0x11, 0x00


	//----- nvinfo : EIATTR_KPARAM_INFO
	.align		4
.L_75:
        /*0018*/ 	.byte	0x04, 0x17
        /*001a*/ 	.short	(.L_77 - .L_76)
.L_76:
        /*001c*/ 	.word	0x00000000
        /*0020*/ 	.short	0x0000
        /*0022*/ 	.short	0x0000
        /*0024*/ 	.byte	0x00, 0xf5, 0x21, 0x00


	//----- nvinfo : EIATTR_SPARSE_MMA_MASK
	.align		4
.L_77:
        /*0028*/ 	.byte	0x03, 0x50
        /*002a*/ 	.short	0x0000


	//----- nvinfo : EIATTR_MAXREG_COUNT
	.align		4
        /*002c*/ 	.byte	0x03, 0x1b
        /*002e*/ 	.short	0x00ff


	//----- nvinfo : EIATTR_EXTERNS
	.align		4
        /*0030*/ 	.byte	0x04, 0x0f
        /*0032*/ 	.short	(.L_79 - .L_78)


	//   ....[0]....
	.align		4
.L_78:
        /*0034*/ 	.word	index@(vprintf)


	//----- nvinfo : EIATTR_MERCURY_ISA_VERSION
	.align		4
.L_79:
        /*0038*/ 	.byte	0x03, 0x5f
        /*003a*/ 	.short	0x0101


	//----- nvinfo : EIATTR_VRC_CTA_INIT_COUNT
	.align		4
        /*003c*/ 	.byte	0x02, 0x4a
	.zero		1
	.zero		1


	//----- nvinfo : EIATTR_SYSCALL_OFFSETS
	.align		4
        /*0040*/ 	.byte	0x04, 0x46
        /*0042*/ 	.short	(.L_81 - .L_80)


	//   ....[0]....
.L_80:
        /*0044*/ 	.word	0x00000120


	//   ....[1]....
        /*0048*/ 	.word	0x000004e0


	//   ....[2]....
        /*004c*/ 	.word	0x00000600


	//   ....[3]....
        /*0050*/ 	.word	0x00000730


	//   ....[4]....
        /*0054*/ 	.word	0x000007f0


	//   ....[5]....
        /*0058*/ 	.word	0x00000940


	//   ....[6]....
        /*005c*/ 	.word	0x00000ad0


	//   ....[7]....
        /*0060*/ 	.word	0x00000ba0


	//   ....[8]....
        /*0064*/ 	.word	0x00000d30


	//   ....[9]....
        /*0068*/ 	.word	0x00000e00


	//   ....[10]....
        /*006c*/ 	.word	0x00000e90


	//   ....[11]....
        /*0070*/ 	.word	0x00000fe0


	//   ....[12]....
        /*0074*/ 	.word	0x00001170


	//   ....[13]....
        /*0078*/ 	.word	0x00001320


	//   ....[14]....
        /*007c*/ 	.word	0x000014b0


	//   ....[15]....
        /*0080*/ 	.word	0x00001600


	//   ....[16]....
        /*0084*/ 	.word	0x00001690


	//----- nvinfo : EIATTR_EXIT_INSTR_OFFSETS
	.align		4
.L_81:
        /*0088*/ 	.byte	0x04, 0x1c
        /*008a*/ 	.short	(.L_83 - .L_82)


	//   ....[0]....
.L_82:
        /*008c*/ 	.word	0x00000090


	//   ....[1]....
        /*0090*/ 	.word	0x000016a0


	//----- nvinfo : EIATTR_CRS_STACK_SIZE
	.align		4
.L_83:
        /*0094*/ 	.byte	0x04, 0x1e
        /*0096*/ 	.short	(.L_85 - .L_84)
.L_84:
        /*0098*/ 	.word	0x00000000


	//----- nvinfo : EIATTR_CBANK_PARAM_SIZE
	.align		4
.L_85:
        /*009c*/ 	.byte	0x03, 0x19
        /*009e*/ 	.short	0x000c


	//----- nvinfo : EIATTR_PARAM_CBANK
	.align		4
        /*00a0*/ 	.byte	0x04, 0x0a
        /*00a2*/ 	.short	(.L_87 - .L_86)
	.align		4
.L_86:
        /*00a4*/ 	.word	index@(.nv.constant0._Z12print_resultP4GNetj)
        /*00a8*/ 	.short	0x0380
        /*00aa*/ 	.short	0x000c


	//----- nvinfo : EIATTR_SW_WAR
	.align		4
.L_87:
        /*00ac*/ 	.byte	0x04, 0x36
        /*00ae*/ 	.short	(.L_89 - .L_88)
.L_88:
        /*00b0*/ 	.word	0x00000008
.L_89:


//--------------------- .nv.info._Z14print_full_netP4GNetj --------------------------
	.section	.nv.info._Z14print_full_netP4GNetj,"",@"SHT_CUDA_INFO"
	.sectionflags	@""
	.align	4


	//----- nvinfo : EIATTR_CUDA_API_VERSION
	.align		4
        /*0000*/ 	.byte	0x04, 0x37
        /*0002*/ 	.short	(.L_91 - .L_90)
.L_90:
        /*0004*/ 	.word	0x00000082


	//----- nvinfo : EIATTR_KPARAM_INFO
	.align		4
.L_91:
        /*0008*/ 	.byte	0x04, 0x17
        /*000a*/ 	.short	(.L_93 - .L_92)
.L_92:
        /*000c*/ 	.word	0x00000000
        /*0010*/ 	.short	0x0001
        /*0012*/ 	.short	0x0008
        /*0014*/ 	.byte	0x00, 0xf0, 0x11, 0x00


	//----- nvinfo : EIATTR_KPARAM_INFO
	.align		4
.L_93:
        /*0018*/ 	.byte	0x04, 0x17
        /*001a*/ 	.short	(.L_95 - .L_94)
.L_94:
        /*001c*/ 	.word	0x00000000
        /*0020*/ 	.short	0x0000
        /*0022*/ 	.short	0x0000
        /*0024*/ 	.byte	0x00, 0xf5, 0x21, 0x00


	//----- nvinfo : EIATTR_SPARSE_MMA_MASK
	.align		4
.L_95:
        /*0028*/ 	.byte	0x03, 0x50
        /*002a*/ 	.short	0x0000


	//----- nvinfo : EIATTR_MAXREG_COUNT
	.align		4
        /*002c*/ 	.byte	0x03, 0x1b
        /*002e*/ 	.short	0x00ff


	//----- nvinfo : EIATTR_MERCURY_ISA_VERSION
	.align		4
        /*0030*/ 	.byte	0x03, 0x5f
        /*0032*/ 	.short	0x0101


	//----- nvinfo : EIATTR_VRC_CTA_INIT_COUNT
	.align		4
        /*0034*/ 	.byte	0x02, 0x4a
	.zero		1
	.zero		1


	//----- nvinfo : EIATTR_EXIT_INSTR_OFFSETS
	.align		4
        /*0038*/ 	.byte	0x04, 0x1c
        /*003a*/ 	.short	(.L_97 - .L_96)


	//   ....[0]....
.L_96:
        /*003c*/ 	.word	0x00000010


	//----- nvinfo : EIATTR_CBANK_PARAM_SIZE
	.align		4
.L_97:
        /*0040*/ 	.byte	0x03, 0x19
        /*0042*/ 	.short	0x000c


	//----- nvinfo : EIATTR_PARAM_CBANK
	.align		4
        /*0044*/ 	.byte	0x04, 0x0a
        /*0046*/ 	.short	(.L_99 - .L_98)
	.align		4
.L_98:
        /*0048*/ 	.word	index@(.nv.constant0._Z14print_full_netP4GNetj)
        /*004c*/ 	.short	0x0380
        /*004e*/ 	.short	0x000c


	//----- nvinfo : EIATTR_SW_WAR
	.align		4
.L_99:
        /*0050*/ 	.byte	0x04, 0x36
        /*0052*/ 	.short	(.L_101 - .L_100)
.L_100:
        /*0054*/ 	.word	0x00000008
.L_101:


//--------------------- .nv.info._Z13print_heatmapP4GNetj --------------------------
	.section	.nv.info._Z13print_heatmapP4GNetj,"",@"SHT_CUDA_INFO"
	.sectionflags	@""
	.align	4


	//----- nvinfo : EIATTR_CUDA_API_VERSION
	.align		4
        /*0000*/ 	.byte	0x04, 0x37
        /*0002*/ 	.short	(.L_103 - .L_102)
.L_102:
        /*0004*/ 	.word	0x00000082


	//----- nvinfo : EIATTR_KPARAM_INFO
	.align		4
.L_103:
        /*0008*/ 	.byte	0x04, 0x17
        /*000a*/ 	.short	(.L_105 - .L_104)
.L_104:
        /*000c*/ 	.word	0x00000000
        /*0010*/ 	.short	0x0001
        /*0012*/ 	.short	0x0008
        /*0014*/ 	.byte	0x00, 0xf0, 0x11, 0x00


	//----- nvinfo : EIATTR_KPARAM_INFO
	.align		4
.L_105:
        /*0018*/ 	.byte	0x04, 0x17
        /*001a*/ 	.short	(.L_107 - .L_106)
.L_106:
        /*001c*/ 	.word	0x00000000
        /*0020*/ 	.short	0x0000
        /*0022*/ 	.short	0x0000
        /*0024*/ 	.byte	0x00, 0xf5, 0x21, 0x00


	//----- nvinfo : EIATTR_SPARSE_MMA_MASK
	.align		4
.L_107:
        /*0028*/ 	.byte	0x03, 0x50
        /*002a*/ 	.short	0x0000


	//----- nvinfo : EIATTR_MAXREG_COUNT
	.align		4
        /*002c*/ 	.byte	0x03, 0x1b
        /*002e*/ 	.short	0x00ff


	//----- nvinfo : EIATTR_EXTERNS
	.align		4
        /*0030*/ 	.byte	0x04, 0x0f
        /*0032*/ 	.short	(.L_109 - .L_108)


	//   ....[0]....
	.align		4
.L_108:
        /*0034*/ 	.word	index@(vprintf)


	//----- nvinfo : EIATTR_MERCURY_ISA_VERSION
	.align		4
.L_109:
        /*0038*/ 	.byte	0x03, 0x5f
        /*003a*/ 	.short	0x0101


	//----- nvinfo : EIATTR_VRC_CTA_INIT_COUNT
	.align		4
        /*003c*/ 	.byte	0x02, 0x4a
	.zero		1
	.zero		1


	//----- nvinfo : EIATTR_SYSCALL_OFFSETS
	.align		4
        /*0040*/ 	.byte	0x04, 0x46
        /*0042*/ 	.short	(.L_111 - .L_110)


	//   ....[0]....
.L_110:
        /*0044*/ 	.word	0x00000840


	//   ....[1]....
        /*0048*/ 	.word	0x000008e0


	//   ....[2]....
        /*004c*/ 	.word	0x00001030


	//   ....[3]....
        /*0050*/ 	.word	0x000010d0


	//----- nvinfo : EIATTR_EXIT_INSTR_OFFSETS
	.align		4
.L_111:
        /*0054*/ 	.byte	0x04, 0x1c
        /*0056*/ 	.short	(.L_113 - .L_112)


	//   ....[0]....
.L_112:
        /*0058*/ 	.word	0x000000c0


	//   ....[1]....
        /*005c*/ 	.word	0x00000910


	//   ....[2]....
        /*0060*/ 	.word	0x00001100


	//----- nvinfo : EIATTR_CRS_STACK_SIZE
	.align		4
.L_113:
        /*0064*/ 	.byte	0x04, 0x1e
        /*0066*/ 	.short	(.L_115 - .L_114)
.L_114:
        /*0068*/ 	.word	0x00000000


	//----- nvinfo : EIATTR_CBANK_PARAM_SIZE
	.align		4
.L_115:
        /*006c*/ 	.byte	0x03, 0x19
        /*006e*/ 	.short	0x000c


	//----- nvinfo : EIATTR_PARAM_CBANK
	.align		4
        /*0070*/ 	.byte	0x04, 0x0a
        /*0072*/ 	.short	(.L_117 - .L_116)
	.align		4
.L_116:
        /*0074*/ 	.word	index@(.nv.constant0._Z13print_heatmapP4GNetj)
        /*0078*/ 	.short	0x0380
        /*007a*/ 	.short	0x000c


	//----- nvinfo : EIATTR_SW_WAR
	.align		4
.L_117:
        /*007c*/ 	.byte	0x04, 0x36
        /*007e*/ 	.short	(.L_119 - .L_118)
.L_118:
        /*0080*/ 	.word	0x00000008
.L_119:


//--------------------- .nv.info._Z12count_memoryP4GNet --------------------------
	.section	.nv.info._Z12count_memoryP4GNet,"",@"SHT_CUDA_INFO"
	.sectionflags	@""
	.align	4


	//----- nvinfo : EIATTR_CUDA_API_VERSION
	.align		4
        /*0000*/ 	.byte	0x04, 0x37
        /*0002*/ 	.short	(.L_121 - .L_120)
.L_120:
        /*0004*/ 	.word	0x00000082


	//----- nvinfo : EIATTR_KPARAM_INFO
	.align		4
.L_121:
        /*0008*/ 	.byte	0x04, 0x17
        /*000a*/ 	.short	(.L_123 - .L_122)
.L_122:
        /*000c*/ 	.word	0x00000000
        /*0010*/ 	.short	0x0000
        /*0012*/ 	.short	0x0000
        /*0014*/ 	.byte	0x00, 0xf5, 0x21, 0x00


	//----- nvinfo : EIATTR_SPARSE_MMA_MASK
	.align		4
.L_123:
        /*0018*/ 	.byte	0x03, 0x50
        /*001a*/ 	.short	0x0000


	//----- nvinfo : EIATTR_MAXREG_COUNT
	.align		4
        /*001c*/ 	.byte	0x03, 0x1b
        /*001e*/ 	.short	0x00ff


	//----- nvinfo : EIATTR_NUM_BARRIERS
	.align		4
        /*0020*/ 	.byte	0x02, 0x4c
        /*0022*/ 	.byte	0x01
	.zero		1


	//----- nvinfo : EIATTR_MERCURY_ISA_VERSION
	.align		4
        /*0024*/ 	.byte	0x03, 0x5f
        /*0026*/ 	.short	0x0101


	//----- nvinfo : EIATTR_INT_WARP_WIDE_INSTR_OFFSETS
	.align		4
        /*0028*/ 	.byte	0x04, 0x31
        /*002a*/ 	.short	(.L_125 - .L_124)


	//   ....[0]....
.L_124:
        /*002c*/ 	.word	0x00000d70


	//   ....[1]....
        /*0030*/ 	.word	0x00000da0


	//   ....[2]....
        /*0034*/ 	.word	0x00000dc0


	//----- nvinfo : EIATTR_VRC_CTA_INIT_COUNT
	.align		4
.L_125:
        /*0038*/ 	.byte	0x02, 0x4a
	.zero		1
	.zero		1


	//----- nvinfo : EIATTR_EXIT_INSTR_OFFSETS
	.align		4
        /*003c*/ 	.byte	0x04, 0x1c
        /*003e*/ 	.short	(.L_127 - .L_126)


	//   ....[0]....
.L_126:
        /*0040*/ 	.word	0x00000e80


	//   ....[1]....
        /*0044*/ 	.word	0x00000ee0


	//----- nvinfo : EIATTR_CRS_STACK_SIZE
	.align		4
.L_127:
        /*0048*/ 	.byte	0x04, 0x1e
        /*004a*/ 	.short	(.L_129 - .L_128)
.L_128:
        /*004c*/ 	.word	0x00000000


	//----- nvinfo : EIATTR_CBANK_PARAM_SIZE
	.align		4
.L_129:
        /*0050*/ 	.byte	0x03, 0x19
        /*0052*/ 	.short	0x0008


	//----- nvinfo : EIATTR_PARAM_CBANK
	.align		4
        /*0054*/ 	.byte	0x04, 0x0a
        /*0056*/ 	.short	(.L_131 - .L_130)
	.align		4
.L_130:
        /*0058*/ 	.word	index@(.nv.constant0._Z12count_memoryP4GNet)
        /*005c*/ 	.short	0x0380
        /*005e*/ 	.short	0x0008


	//----- nvinfo : EIATTR_SW_WAR
	.align		4
.L_131:
        /*0060*/ 	.byte	0x04, 0x36
        /*0062*/ 	.short	(.L_133 - .L_132)
.L_132:
        /*0064*/ 	.word	0x00000008
.L_133:


//--------------------- .nv.info._Z9evaluatorP4GNetj --------------------------
	.section	.nv.info._Z9evaluatorP4GNetj,"",@"SHT_CUDA_INFO"
	.sectionflags	@""
	.align	4


	//----- nvinfo : EIATTR_CUDA_API_VERSION
	.align		4
        /*0000*/ 	.byte	0x04, 0x37
        /*0002*/ 	.short	(.L_135 - .L_134)
.L_134:
        /*0004*/ 	.word	0x00000082


	//----- nvinfo : EIATTR_KPARAM_INFO
	.align		4
.L_135:
        /*0008*/ 	.byte	0x04, 0x17
        /*000a*/ 	.short	(.L_137 - .L_136)
.L_136:
        /*000c*/ 	.word	0x00000000
        /*0010*/ 	.short	0x0001
        /*0012*/ 	.short	0x0008
        /*0014*/ 	.byte	0x00, 0xf0, 0x11, 0x00


	//----- nvinfo : EIATTR_KPARAM_INFO
	.align		4
.L_137:
        /*0018*/ 	.byte	0x04, 0x17
        /*001a*/ 	.short	(.L_139 - .L_138)
.L_138:
        /*001c*/ 	.word	0x00000000
        /*0020*/ 	.short	0x0000
        /*0022*/ 	.short	0x0000
        /*0024*/ 	.byte	0x00, 0xf5, 0x21, 0x00


	//----- nvinfo : EIATTR_SPARSE_MMA_MASK
	.align		4
.L_139:
        /*0028*/ 	.byte	0x03, 0x50
        /*002a*/ 	.short	0x0000


	//----- nvinfo : EIATTR_MAXREG_COUNT
	.align		4
        /*002c*/ 	.byte	0x03, 0x1b
        /*002e*/ 	.short	0x00ff


	//----- nvinfo : EIATTR_NUM_BARRIERS
	.align		4
        /*0030*/ 	.byte	0x02, 0x4c
        /*0032*/ 	.byte	0x01
	.zero		1


	//----- nvinfo : EIATTR_EXTERNS
	.align		4
        /*0034*/ 	.byte	0x04, 0x0f
        /*0036*/ 	.short	(.L_141 - .L_140)


	//   ....[0]....
	.align		4
.L_140:
        /*0038*/ 	.word	index@(vprintf)


	//----- nvinfo : EIATTR_MERCURY_ISA_VERSION
	.align		4
.L_141:
        /*003c*/ 	.byte	0x03, 0x5f
        /*003e*/ 	.short	0x0101


	//----- nvinfo : EIATTR_INT_WARP_WIDE_INSTR_OFFSETS
	.align		4
        /*0040*/ 	.byte	0x04, 0x31
        /*0042*/ 	.short	(.L_143 - .L_142)


	//   ....[0]....
.L_142:
        /*0044*/ 	.word	0x0003c000


	//   ....[1]....
        /*0048*/ 	.word	0x0003c020


	//   ....[2]....
        /*004c*/ 	.word	0x00059e90


	//   ....[3]....
        /*0050*/ 	.word	0x00059ed0


	//   ....[4]....
        /*0054*/ 	.word	0x0005a560


	//   ....[5]....
        /*0058*/ 	.word	0x0005a5a0


	//   ....[6]....
        /*005c*/ 	.word	0x0005a7d0


	//   ....[7]....
        /*0060*/ 	.word	0x0005a7e0


	//----- nvinfo : EIATTR_COOP_GROUP_MASK_REGIDS
	.align		4
.L_143:
        /*0064*/ 	.byte	0x04, 0x29
        /*0066*/ 	.short	(.L_145 - .L_144)


	//   ....[0]....
.L_144:
        /*0068*/ 	.word	0x0500000f


	//   ....[1]....
        /*006c*/ 	.word	0x0500000f


	//   ....[2]....
        /*0070*/ 	.word	0x0500000f


	//   ....[3]....
        /*0074*/ 	.word	0x0500000f


	//   ....[4]....
        /*0078*/ 	.word	0x0500000f


	//   ....[5]....
        /*007c*/ 	.word	0x0500000f


	//   ....[6]....
        /*0080*/ 	.word	0x0500000f


	//   ....[7]....
        /*0084*/ 	.word	0x0500000f


	//   ....[8]....
        /*0088*/ 	.word	0x0500000f


	//   ....[9]....
        /*008c*/ 	.word	0x0500000f


	//   ....[10]....
        /*0090*/ 	.word	0x0500000f


	//   ....[11]....
        /*0094*/ 	.word	0x0500000f


	//   ....[12]....
        /*0098*/ 	.word	0x0500000f


	//   ....[13]....
        /*009c*/ 	.word	0x0500000f


	//   ....[14]....
        /*00a0*/ 	.word	0x0500000f


	//   ....[15]....
        /*00a4*/ 	.word	0x0500000f


	//   ....[16]....
        /*00a8*/ 	.word	0x0500000f


	//   ....[17]....
        /*00ac*/ 	.word	0x0500000f


	//   ....[18]....
        /*00b0*/ 	.word	0x0500000f


	//   ....[19]....
        /*00b4*/ 	.word	0x0500000f


	//----- nvinfo : EIATTR_COOP_GROUP_INSTR_OFFSETS
	.align		4
.L_145:
        /*00b8*/ 	.byte	0x04, 0x28
        /*00ba*/ 	.short	(.L_147 - .L_146)


	//   ....[0]....
.L_146:
        /*00bc*/ 	.word	0x0003b010


	//   ....[1]....
        /*00c0*/ 	.word	0x0003b020


	//   ....[2]....
        /*00c4*/ 	.word	0x0003b1c0


	//   ....[3]....
        /*00c8*/ 	.word	0x0003b1d0


	//   ....[4]....
        /*00cc*/ 	.word	0x0003b370


	//   ....[5]....
        /*00d0*/ 	.word	0x0003b380


	//   ....[6]....
        /*00d4*/ 	.word	0x0003b520


	//   ....[7]....
        /*00d8*/ 	.word	0x0003b530


	//   ....[8]....
        /*00dc*/ 	.word	0x0003b6d0


	//   ....[9]....
        /*00e0*/ 	.word	0x0003b6e0


	//   ....[10]....
        /*00e4*/ 	.word	0x0005a060


	//   ....[11]....
        /*00e8*/ 	.word	0x0005a0e0


	//   ....[12]....
        /*00ec*/ 	.word	0x0005a160


	//   ....[13]....
        /*00f0*/ 	.word	0x0005a1e0


	//   ....[14]....
        /*00f4*/ 	.word	0x0005a260


	//   ....[15]....
        /*00f8*/ 	.word	0x0005a2e0


	//   ....[16]....
        /*00fc*/ 	.word	0x0005a360


	//   ....[17]....
        /*0100*/ 	.word	0x0005a3e0


	//   ....[18]....
        /*0104*/ 	.word	0x0005a460


	//   ....[19]....
        /*0108*/ 	.word	0x0005a4e0


	//----- nvinfo : EIATTR_VRC_CTA_INIT_COUNT
	.align		4
.L_147:
        /*010c*/ 	.byte	0x02, 0x4a
	.zero		1
	.zero		1


	//----- nvinfo : EIATTR_SYSCALL_OFFSETS
	.align		4
        /*0110*/ 	.byte	0x04, 0x46
        /*0112*/ 	.short	(.L_149 - .L_148)


	//   ....[0]....
.L_148:
        /*0114*/ 	.word	0x00059de0


	//----- nvinfo : EIATTR_EXIT_INSTR_OFFSETS
	.align		4
.L_149:
        /*0118*/ 	.byte	0x04, 0x1c
        /*011a*/ 	.short	(.L_151 - .L_150)


	//   ....[0]....
.L_150:
        /*011c*/ 	.word	0x00000e20


	//   ....[1]....
        /*0120*/ 	.word	0x0005a000


	//----- nvinfo : EIATTR_CRS_STACK_SIZE
	.align		4
.L_151:
        /*0124*/ 	.byte	0x04, 0x1e
        /*0126*/ 	.short	(.L_153 - .L_152)
.L_152:
        /*0128*/ 	.word	0x00000000


	//----- nvinfo : EIATTR_CBANK_PARAM_SIZE
	.align		4
.L_153:
        /*012c*/ 	.byte	0x03, 0x19
        /*012e*/ 	.short	0x000c


	//----- nvinfo : EIATTR_PARAM_CBANK
	.align		4
        /*0130*/ 	.byte	0x04, 0x0a
        /*0132*/ 	.short	(.L_155 - .L_154)
	.align		4
.L_154:
        /*0134*/ 	.word	index@(.nv.constant0._Z9evaluatorP4GNetj)
        /*0138*/ 	.short	0x0380
        /*013a*/ 	.short	0x000c


	//----- nvinfo : EIATTR_SW_WAR
	.align		4
.L_155:
        /*013c*/ 	.byte	0x04, 0x36
        /*013e*/ 	.short	(.L_157 - .L_156)
.L_156:
        /*0140*/ 	.word	0x00000008
.L_157:


//--------------------- .nv.info._Z9inbetweenP4GNetj --------------------------
	.section	.nv.info._Z9inbetweenP4GNetj,"",@"SHT_CUDA_INFO"
	.sectionflags	@""
	.align	4


	//----- nvinfo : EIATTR_CUDA_API_VERSION
	.align		4
        /*0000*/ 	.byte	0x04, 0x37
        /*0002*/ 	.short	(.L_159 - .L_158)
.L_158:
        /*0004*/ 	.word	0x00000082


	//----- nvinfo : EIATTR_KPARAM_INFO
	.align		4
.L_159:
        /*0008*/ 	.byte	0x04, 0x17
        /*000a*/ 	.short	(.L_161 - .L_160)
.L_160:
        /*000c*/ 	.word	0x00000000
        /*0010*/ 	.short	0x0001
        /*0012*/ 	.short	0x0008
        /*0014*/ 	.byte	0x00, 0xf0, 0x11, 0x00


	//----- nvinfo : EIATTR_KPARAM_INFO
	.align		4
.L_161:
        /*0018*/ 	.byte	0x04, 0x17
        /*001a*/ 	.short	(.L_163 - .L_162)
.L_162:
        /*001c*/ 	.word	0x00000000
        /*0020*/ 	.short	0x0000
        /*0022*/ 	.short	0x0000
        /*0024*/ 	.byte	0x00, 0xf5, 0x21, 0x00


	//----- nvinfo : EIATTR_SPARSE_MMA_MASK
	.align		4
.L_163:
        /*0028*/ 	.byte	0x03, 0x50
        /*002a*/ 	.short	0x0000


	//----- nvinfo : EIATTR_MAXREG_COUNT
	.align		4
        /*002c*/ 	.byte	0x03, 0x1b
        /*002e*/ 	.short	0x00ff


	//----- nvinfo : EIATTR_MERCURY_ISA_VERSION
	.align		4
        /*0030*/ 	.byte	0x03, 0x5f
        /*0032*/ 	.short	0x0101


	//----- nvinfo : EIATTR_VRC_CTA_INIT_COUNT
	.align		4
        /*0034*/ 	.byte	0x02, 0x4a
	.zero		1
	.zero		1


	//----- nvinfo : EIATTR_EXIT_INSTR_OFFSETS
	.align		4
        /*0038*/ 	.byte	0x04, 0x1c
        /*003a*/ 	.short	(.L_165 - .L_164)


	//   ....[0]....
.L_164:
        /*003c*/ 	.word	0x00000150


	//----- nvinfo : EIATTR_CBANK_PARAM_SIZE
	.align		4
.L_165:
        /*0040*/ 	.byte	0x03, 0x19
        /*0042*/ 	.short	0x000c


	//----- nvinfo : EIATTR_PARAM_CBANK
	.align		4
        /*0044*/ 	.byte	0x04, 0x0a
        /*0046*/ 	.short	(.L_167 - .L_166)
	.align		4
.L_166:
        /*0048*/ 	.word	index@(.nv.constant0._Z9inbetweenP4GNetj)
        /*004c*/ 	.short	0x0380
        /*004e*/ 	.short	0x000c


	//----- nvinfo : EIATTR_SW_WAR
	.align		4
.L_167:
        /*0050*/ 	.byte	0x04, 0x36
        /*0052*/ 	.short	(.L_169 - .L_168)
.L_168:
        /*0054*/ 	.word	0x00000008
.L_169:


//--------------------- .nv.info._Z9gnet_initP4GNet --------------------------
	.section	.nv.info._Z9gnet_initP4GNet,"",@"SHT_CUDA_INFO"
	.sectionflags	@""
	.align	4


	//----- nvinfo : EIATTR_CUDA_API_VERSION
	.align		4
        /*0000*/ 	.byte	0x04, 0x37
        /*0002*/ 	.short	(.L_171 - .L_170)
.L_170:
        /*0004*/ 	.word	0x00000082


	//----- nvinfo : EIATTR_KPARAM_INFO
	.align		4
.L_171:
        /*0008*/ 	.byte	0x04, 0x17
        /*000a*/ 	.short	(.L_173 - .L_172)
.L_172:
        /*000c*/ 	.word	0x00000000
        /*0010*/ 	.short	0x0000
        /*0012*/ 	.short	0x0000
        /*0014*/ 	.byte	0x00, 0xf5, 0x21, 0x00


	//----- nvinfo : EIATTR_SPARSE_MMA_MASK
	.align		4
.L_173:
        /*0018*/ 	.byte	0x03, 0x50
        /*001a*/ 	.short	0x0000


	//----- nvinfo : EIATTR_MAXREG_COUNT
	.align		4
        /*001c*/ 	.byte	0x03, 0x1b
        /*001e*/ 	.short	0x00ff


	//----- nvinfo : EIATTR_MERCURY_ISA_VERSION
	.align		4
        /*0020*/ 	.byte	0x03, 0x5f
        /*0022*/ 	.short	0x0101


	//----- nvinfo : EIATTR_VRC_CTA_INIT_COUNT
	.align		4
        /*0024*/ 	.byte	0x02, 0x4a
	.zero		1
	.zero		1


	//----- nvinfo : EIATTR_EXIT_INSTR_OFFSETS
	.align		4
        /*0028*/ 	.byte	0x04, 0x1c
        /*002a*/ 	.short	(.L_175 - .L_174)


	//   ....[0]....
.L_174:
        /*002c*/ 	.word	0x00000090


	//----- nvinfo : EIATTR_CBANK_PARAM_SIZE
	.align		4
.L_175:
        /*0030*/ 	.byte	0x03, 0x19
        /*0032*/ 	.short	0x0008


	//----- nvinfo : EIATTR_PARAM_CBANK
	.align		4
        /*0034*/ 	.byte	0x04, 0x0a
        /*0036*/ 	.short	(.L_177 - .L_176)
	.align		4
.L_176:
        /*0038*/ 	.word	index@(.nv.constant0._Z9gnet_initP4GNet)
        /*003c*/ 	.short	0x0380
        /*003e*/ 	.short	0x0008


	//----- nvinfo : EIATTR_SW_WAR
	.align		4
.L_177:
        /*0040*/ 	.byte	0x04, 0x36
        /*0042*/ 	.short	(.L_179 - .L_178)
.L_178:
        /*0044*/ 	.word	0x00000008
.L_179:


//--------------------- .nv.callgraph             --------------------------
	.section	.nv.callgraph,"",@"SHT_CUDA_CALLGRAPH"
	.align	4
	.sectionentsize	8
	.align		4
        /*0000*/ 	.word	0x00000000
	.align		4
        /*0004*/ 	.word	0xffffffff
	.align		4
        /*0008*/ 	.word	index@(_Z12print_resultP4GNetj)
	.align		4
        /*000c*/ 	.word	index@(vprintf)
	.align		4
        /*0010*/ 	.word	index@(_Z13print_heatmapP4GNetj)
	.align		4
        /*0014*/ 	.word	index@(vprintf)
	.align		4
        /*0018*/ 	.word	index@(_Z9evaluatorP4GNetj)
	.align		4
        /*001c*/ 	.word	index@(vprintf)
	.align		4
        /*0020*/ 	.word	0x00000000
	.align		4
        /*0024*/ 	.word	0xfffffffe
	.align		4
        /*0028*/ 	.word	0x00000000
	.align		4
        /*002c*/ 	.word	0xfffffffd
	.align		4
        /*0030*/ 	.word	0x00000000
	.align		4
        /*0034*/ 	.word	0xfffffffc


//--------------------- .nv.constant4             --------------------------
	.section	.nv.constant4,"a",@progbits
	.align	8
	.align		8
.nv.constant4:
        /*0000*/ 	.dword	vprintf
	.align		8
        /*0008*/ 	.dword	BOOK
	.align		8
        /*0010*/ 	.dword	NODE_COUNT
	.align		8
        /*0018*/ 	.dword	VARS_COUNT
	.align		8
        /*0020*/ 	.dword	$str
	.align		8
        /*0028*/ 	.dword	$str$1
	.align		8
        /*0030*/ 	.dword	$str$29
	.align		8
        /*0038*/ 	.dword	$str$30
	.align		8
        /*0040*/ 	.dword	$str$31
	.align		8
        /*0048*/ 	.dword	$str$32
	.align		8
        /*0050*/ 	.dword	$str$33
	.align		8
        /*0058*/ 	.dword	$str$34
	.align		8
        /*0060*/ 	.dword	$str$35
	.align		8
        /*0068*/ 	.dword	$str$36
	.align		8
        /*0070*/ 	.dword	$str$37
	.align		8
        /*0078*/ 	.dword	$str$38
	.align		8
        /*0080*/ 	.dword	$str$39
	.align		8
        /*0088*/ 	.dword	$str$40
	.align		8
        /*0090*/ 	.dword	$str$41
	.align		8
        /*0098*/ 	.dword	$str$42
	.align		8
        /*00a0*/ 	.dword	$str$43
	.align		8
        /*00a8*/ 	.dword	$str$45
	.align		8
        /*00b0*/ 	.dword	$str$46


//--------------------- .text._Z12print_resultP4GNetj --------------------------
	.section	.text._Z12print_resultP4GNetj,"ax",@progbits
	.align	128
        .global         _Z12print_resultP4GNetj
        .type           _Z12print_resultP4GNetj,@function
        .size           _Z12print_resultP4GNetj,(.L_x_1763 - _Z12print_resultP4GNetj)
        .other          _Z12print_resultP4GNetj,@"STO_CUDA_ENTRY STV_DEFAULT"
_Z12print_resultP4GNetj:
.text._Z12print_resultP4GNetj:
[----:B------:R-:W0:Y:S01]  /*0000*/  LDC R1, c[0x0][0x37c] ;  /* 0x0000df00ff017b82 */ /* 0x000e220000000800 */
[----:B------:R-:W1:Y:S07]  /*0010*/  S2R R2, SR_TID.X ;  /* 0x0000000000027919 */ /* 0x000e6e0000002100 */
[----:B------:R-:W1:Y:S01]  /*0020*/  S2UR UR5, SR_CTAID.X ;  /* 0x00000000000579c3 */ /* 0x000e620000002500 */
[----:B------:R-:W2:Y:S01]  /*0030*/  LDCU UR4, c[0x0][0x2fc] ;  /* 0x00005f80ff0477ac */ /* 0x000ea20008000800 */
[----:B0-----:R-:W-:-:S06]  /*0040*/  VIADD R1, R1, 0xffffff70 ;  /* 0xffffff7001017836 */ /* 0x001fcc0000000000 */
[----:B------:R-:W0:Y:S01]  /*0050*/  LDC R0, c[0x0][0x2f8] ;  /* 0x0000be00ff007b82 */ /* 0x000e220000000800 */
[----:B-1----:R-:W-:Y:S02]  /*0060*/  LOP3.LUT P0, RZ, R2, UR5, RZ, 0xfc, !PT ;  /* 0x0000000502ff7c12 */ /* 0x002fe4000f80fcff */
[----:B0-----:R-:W-:-:S04]  /*0070*/  IADD3 R23, P1, P2, R1, 0x80, R0 ;  /* 0x0000008001177810 */ /* 0x001fc80007a3e000 */
[----:B--2---:R-:W-:-:S07]  /*0080*/  IADD3.X R22, PT, PT, RZ, UR4, RZ, P1, P2 ;  /* 0x00000004ff167c10 */ /* 0x004fce0008fe44ff */
[----:B------:R-:W-:Y:S05]  /*0090*/  @P0 EXIT ;  /* 0x000000000000094d */ /* 0x000fea0003800000 */
[----:B------:R-:W-:Y:S01]  /*00a0*/  MOV R0, 0x0 ;  /* 0x0000000000007802 */ /* 0x000fe20000000f00 */
[----:B------:R-:W0:Y:S01]  /*00b0*/  LDCU.64 UR4, c[0x4][0xb0] ;  /* 0x01001600ff0477ac */ /* 0x000e220008000a00 */
[----:B------:R-:W-:Y:S02]  /*00c0*/  CS2R R6, SRZ ;  /* 0x0000000000067805 */ /* 0x000fe4000001ff00 */
[----:B------:R1:W2:Y:S01]  /*00d0*/  LDC.64 R2, c[0x4][R0] ;  /* 0x0100000000027b82 */ /* 0x0002a20000000a00 */
[----:B------:R-:W3:Y:S01]  /*00e0*/  LDCU.64 UR36, c[0x0][0x380] ;  /* 0x00007000ff2477ac */ /* 0x000ee20008000a00 */
[----:B0-----:R-:W-:Y:S02]  /*00f0*/  IMAD.U32 R4, RZ, RZ, UR4 ;  /* 0x00000004ff047e24 */ /* 0x001fe4000f8e00ff */
[----:B-1----:R-:W-:-:S07]  /*0100*/  IMAD.U32 R5, RZ, RZ, UR5 ;  /* 0x00000005ff057e24 */ /* 0x002fce000f8e00ff */
[----:B------:R-:W-:-:S07]  /*0110*/  LEPC R20, `(.L_x_0) ;  /* 0x000000001014794e */ /* 0x000fce0000000000 */
[----:B--23--:R-:W-:Y:S05]  /*0120*/  CALL.ABS.NOINC R2 ;  /* 0x0000000002007343 */ /* 0x00cfea0003c00000 */
.L_x_0:
[----:B------:R-:W0:Y:S01]  /*0130*/  LDCU.64 UR4, c[0x0][0x380] ;  /* 0x00007000ff0477ac */ /* 0x000e220008000a00 */
[----:B------:R-:W1:Y:S01]  /*0140*/  LDC.64 R16, c[0x0][0x358] ;  /* 0x0000d600ff107b82 */ /* 0x000e620000000a00 */
[----:B------:R-:W-:Y:S01]  /*0150*/  BSSY B0, `(.L_x_1) ;  /* 0x0000027000007945 */ /* 0x000fe20003800000 */
[----:B------:R-:W-:Y:S01]  /*0160*/  IMAD.MOV.U32 R0, RZ, RZ, -0x8 ;  /* 0xfffffff8ff007424 */ /* 0x000fe200078e00ff */
[----:B0-----:R-:W-:-:S04]  /*0170*/  UIADD3 UR4, UP0, UPT, UR4, 0x10000008, URZ ;  /* 0x1000000804047890 */ /* 0x001fc8000ff1e0ff */
[----:B------:R-:W-:Y:S02]  /*0180*/  UIADD3.X UR5, UPT, UPT, UR5, 0x1, URZ, UP0, !UPT ;  /* 0x0000000105057890 */ /* 0x000fe400087fe4ff */
[----:B------:R-:W-:-:S04]  /*0190*/  IMAD.U32 R28, RZ, RZ, UR4 ;  /* 0x00000004ff1c7e24 */ /* 0x000fc8000f8e00ff */
[----:B------:R-:W-:-:S07]  /*01a0*/  IMAD.U32 R29, RZ, RZ, UR5 ;  /* 0x00000005ff1d7e24 */ /* 0x000fce000f8e00ff */
.L_x_6:
[----:B------:R-:W-:Y:S01]  /*01b0*/  ISETP.GT.U32.AND P0, PT, R0, 0xffff, PT ;  /* 0x0000ffff0000780c */ /* 0x000fe20003f04070 */
[----:B------:R-:W-:Y:S05]  /*01c0*/  YIELD ;  /* 0x0000000000007946 */ /* 0x000fea0003800000 */
[----:B------:R-:W-:Y:S01]  /*01d0*/  BSSY.RELIABLE B8, `(.L_x_2) ;  /* 0x000001c000087945 */ /* 0x000fe20003800100 */
[----:B01----:R-:W-:-:S06]  /*01e0*/  SHF.R.U32.HI R3, RZ, 0x3, R0 ;  /* 0x00000003ff037819 */ /* 0x003fcc0000011600 */
[----:B-----5:R-:W-:Y:S05]  /*01f0*/  @P0 BRA `(.L_x_3) ;  /* 0x0000000000340947 */ /* 0x020fea0003800000 */
[----:B-1----:R-:W-:Y:S01]  /*0200*/  R2UR UR4, R16 ;  /* 0x00000000100472ca */ /* 0x002fe200000e0000 */
[----:B------:R-:W-:Y:S01]  /*0210*/  IMAD.MOV.U32 R5, RZ, RZ, -0x1 ;  /* 0xffffffffff057424 */ /* 0x000fe200078e00ff */
[----:B------:R-:W-:Y:S01]  /*0220*/  R2UR UR5, R17 ;  /* 0x00000000110572ca */ /* 0x000fe200000e0000 */
[----:B------:R-:W-:-:S12]  /*0230*/  IMAD.WIDE.U32 R2, R3, 0x4, RZ ;  /* 0x0000000403027825 */ /* 0x000fd800078e00ff */
[----:B------:R-:W2:Y:S02]  /*0240*/  ATOM.E.EXCH.STRONG.GPU PT, R5, desc[UR4][R2.64+0x10000], R5 ;  /* 0x810000050205798a */ /* 0x000ea4000c1ef104 */
[----:B--2---:R-:W-:-:S13]  /*0250*/  ISETP.NE.AND P0, PT, R5, -0x1, PT ;  /* 0xffffffff0500780c */ /* 0x004fda0003f05270 */
[----:B------:R-:W-:Y:S05]  /*0260*/  @!P0 BREAK.RELIABLE B8 ;  /* 0x0000000000088942 */ /* 0x000fea0003800100 */
[----:B------:R-:W-:Y:S05]  /*0270*/  @!P0 BRA `(.L_x_4) ;  /* 0x0000000000508947 */ /* 0x000fea0003800000 */
[----:B------:R-:W-:Y:S02]  /*0280*/  R2UR UR4, R16 ;  /* 0x00000000100472ca */ /* 0x000fe400000e0000 */
[----:B------:R-:W-:-:S13]  /*0290*/  R2UR UR5, R17 ;  /* 0x00000000110572ca */ /* 0x000fda00000e0000 */
[----:B------:R1:W-:Y:S01]  /*02a0*/  ATOM.E.EXCH.STRONG.GPU PT, RZ, desc[UR4][R2.64+0x10000], RZ ;  /* 0x810000ff02ff798a */ /* 0x0003e2000c1ef104 */
[----:B------:R-:W-:Y:S01]  /*02b0*/  IMAD.MOV.U32 R0, RZ, RZ, R5 ;  /* 0x000000ffff007224 */ /* 0x000fe200078e0005 */
[----:B------:R-:W-:Y:S06]  /*02c0*/  BRA `(.L_x_5) ;  /* 0x0000000000307947 */ /* 0x000fec0003800000 */
.L_x_3:
[----:B-1----:R-:W-:Y:S01]  /*02d0*/  R2UR UR4, R16 ;  /* 0x00000000100472ca */ /* 0x002fe200000e0000 */
[----:B------:R-:W-:Y:S01]  /*02e0*/  IMAD.WIDE.U32 R2, R3, 0x4, R28 ;  /* 0x0000000403027825 */ /* 0x000fe200078e001c */
[----:B------:R-:W-:-:S03]  /*02f0*/  R2UR UR5, R17 ;  /* 0x00000000110572ca */ /* 0x000fc600000e0000 */
[----:B------:R-:W-:-:S10]  /*0300*/  IMAD.MOV.U32 R5, RZ, RZ, -0x1 ;  /* 0xffffffffff057424 */ /* 0x000fd400078e00ff */
[----:B------:R-:W2:Y:S02]  /*0310*/  ATOMG.E.EXCH.STRONG.GPU PT, R4, desc[UR4][R2.64], R5 ;  /* 0x80000005020479a8 */ /* 0x000ea4000c1ef104 */
[----:B--2---:R-:W-:-:S13]  /*0320*/  ISETP.NE.AND P0, PT, R4, -0x1, PT ;  /* 0xffffffff0400780c */ /* 0x004fda0003f05270 */
[----:B------:R-:W-:Y:S05]  /*0330*/  @!P0 BREAK.RELIABLE B8 ;  /* 0x0000000000088942 */ /* 0x000fea0003800100 */
[----:B------:R-:W-:Y:S05]  /*0340*/  @!P0 BRA `(.L_x_4) ;  /* 0x00000000001c8947 */ /* 0x000fea0003800000 */
[----:B------:R-:W-:Y:S02]  /*0350*/  R2UR UR4, R16 ;  /* 0x00000000100472ca */ /* 0x000fe400000e0000 */
[----:B------:R-:W-:-:S13]  /*0360*/  R2UR UR5, R17 ;  /* 0x00000000110572ca */ /* 0x000fda00000e0000 */
[----:B------:R0:W5:Y:S01]  /*0370*/  ATOMG.E.EXCH.STRONG.GPU PT, RZ, desc[UR4][R2.64], RZ ;  /* 0x800000ff02ff79a8 */ /* 0x000162000c1ef104 */
[----:B------:R-:W-:-:S07]  /*0380*/  IMAD.MOV.U32 R0, RZ, RZ, R4 ;  /* 0x000000ffff007224 */ /* 0x000fce00078e0004 */
.L_x_5:
[----:B------:R-:W-:Y:S05]  /*0390*/  BSYNC.RELIABLE B8 ;  /* 0x0000000000087941 */ /* 0x000fea0003800100 */
.L_x_2:
[----:B------:R-:W-:-:S13]  /*03a0*/  LOP3.LUT P0, RZ, R0, 0x7, RZ, 0xc0, !PT ;  /* 0x0000000700ff7812 */ /* 0x000fda000780c0ff */
[----:B------:R-:W-:Y:S05]  /*03b0*/  @!P0 BRA `(.L_x_6) ;  /* 0xfffffffc007c8947 */ /* 0x000fea000383ffff */
.L_x_4:
[----:B------:R-:W-:Y:S05]  /*03c0*/  BSYNC B0 ;  /* 0x0000000000007941 */ /* 0x000fea0003800000 */
.L_x_1:
[----:B------:R2:W-:Y:S01]  /*03d0*/  STL [R1], R0 ;  /* 0x0000000001007387 */ /* 0x0005e20000100800 */
[----:B------:R-:W-:Y:S01]  /*03e0*/  BSSY.RECONVERGENT B7, `(.L_x_7) ;  /* 0x0000123000077945 */ /* 0x000fe20003800200 */
[----:B------:R-:W-:Y:S02]  /*03f0*/  IMAD.MOV.U32 R19, RZ, RZ, 0x1 ;  /* 0x00000001ff137424 */ /* 0x000fe400078e00ff */
[----:B------:R-:W-:-:S07]  /*0400*/  IMAD.MOV.U32 R18, RZ, RZ, RZ ;  /* 0x000000ffff127224 */ /* 0x000fce00078e00ff */
.L_x_37:
[----:B------:R-:W-:-:S13]  /*0410*/  ISETP.NE.AND P0, PT, R18, 0x100, PT ;  /* 0x000001001200780c */ /* 0x000fda0003f05270 */
[----:B01234-:R-:W-:Y:S05]  /*0420*/  @!P0 BRA `(.L_x_8) ;  /* 0x0000001000588947 */ /* 0x01ffea0003800000 */
[----:B------:R-:W-:Y:S01]  /*0430*/  ISETP.GE.U32.AND P0, PT, R19, 0x21, PT ;  /* 0x000000211300780c */ /* 0x000fe20003f06070 */
[----:B------:R-:W-:Y:S01]  /*0440*/  BSSY.RECONVERGENT B6, `(.L_x_9) ;  /* 0x0000110000067945 */ /* 0x000fe20003800200 */
[----:B------:R-:W-:-:S11]  /*0450*/  IMAD.MOV.U32 R25, RZ, RZ, R19 ;  /* 0x000000ffff197224 */ /* 0x000fd600078e0013 */
[----:B------:R-:W-:Y:S05]  /*0460*/  @!P0 BRA `(.L_x_10) ;  /* 0x0000000000288947 */ /* 0x000fea0003800000 */
[----:B01----:R-:W-:Y:S01]  /*0470*/  MOV R2, 0x0 ;  /* 0x0000000000027802 */ /* 0x003fe20000000f00 */
[----:B------:R-:W0:Y:S01]  /*0480*/  LDCU.64 UR4, c[0x4][0x38] ;  /* 0x01000700ff0477ac */ /* 0x000e220008000a00 */
[----:B------:R-:W-:-:S04]  /*0490*/  CS2R R6, SRZ ;  /* 0x0000000000067805 */ /* 0x000fc8000001ff00 */
[----:B------:R-:W1:Y:S01]  /*04a0*/  LDC.64 R2, c[0x4][R2] ;  /* 0x0100000002027b82 */ /* 0x000e620000000a00 */
[----:B0-----:R-:W-:Y:S02]  /*04b0*/  IMAD.U32 R4, RZ, RZ, UR4 ;  /* 0x00000004ff047e24 */ /* 0x001fe4000f8e00ff */
[----:B------:R-:W-:-:S07]  /*04c0*/  IMAD.U32 R5, RZ, RZ, UR5 ;  /* 0x00000005ff057e24 */ /* 0x000fce000f8e00ff */
[----:B------:R-:W-:-:S07]  /*04d0*/  LEPC R20, `(.L_x_11) ;  /* 0x000000001014794e */ /* 0x000fce0000000000 */
[----:B-12--5:R-:W-:Y:S05]  /*04e0*/  CALL.ABS.NOINC R2 ;  /* 0x0000000002007343 */ /* 0x026fea0003c00000 */
.L_x_11:
[----:B------:R-:W-:Y:S01]  /*04f0*/  VIADD R19, R19, 0xffffffff ;  /* 0xffffffff13137836 */ /* 0x000fe20000000000 */
[----:B------:R-:W-:Y:S06]  /*0500*/  BRA `(.L_x_12) ;  /* 0x00000010000c7947 */ /* 0x000fec0003800000 */
.L_x_10:
[----:B------:R-:W-:-:S04]  /*0510*/  VIADD R19, R19, 0xffffffff ;  /* 0xffffffff13137836 */ /* 0x000fc80000000000 */
[----:B------:R-:W-:-:S05]  /*0520*/  IMAD R24, R19, 0x4, R1 ;  /* 0x0000000413187824 */ /* 0x000fca00078e0201 */
[----:B------:R-:W3:Y:S02]  /*0530*/  LDL R26, [R24] ;  /* 0x00000000181a7983 */ /* 0x000ee40000100800 */
[----:B---3--:R-:W-:-:S13]  /*0540*/  ISETP.GE.U32.AND P0, PT, R26, -0xff, PT ;  /* 0xffffff011a00780c */ /* 0x008fda0003f06070 */
[----:B------:R-:W-:Y:S05]  /*0550*/  @!P0 BRA `(.L_x_13) ;  /* 0x0000000000308947 */ /* 0x000fea0003800000 */
[----:B01----:R-:W-:Y:S01]  /*0560*/  MOV R2, 0x0 ;  /* 0x0000000000027802 */ /* 0x003fe20000000f00 */
[----:B------:R-:W0:Y:S01]  /*0570*/  LDCU.64 UR4, c[0x4][0x40] ;  /* 0x01000800ff0477ac */ /* 0x000e220008000a00 */
[----:B--2---:R-:W-:Y:S01]  /*0580*/  PRMT R0, R26, 0x8880, RZ ;  /* 0x000088801a007816 */ /* 0x004fe200000000ff */
[----:B------:R-:W-:Y:S02]  /*0590*/  IMAD.MOV.U32 R6, RZ, RZ, R23 ;  /* 0x000000ffff067224 */ /* 0x000fe400078e0017 */
[----:B------:R-:W-:Y:S01]  /*05a0*/  IMAD.MOV.U32 R7, RZ, RZ, R22 ;  /* 0x000000ffff077224 */ /* 0x000fe200078e0016 */
[----:B------:R-:W1:Y:S01]  /*05b0*/  LDC.64 R2, c[0x4][R2] ;  /* 0x0100000002027b82 */ /* 0x000e620000000a00 */
[----:B------:R2:W-:Y:S01]  /*05c0*/  STL [R1+0x80], R0 ;  /* 0x0000800001007387 */ /* 0x0005e20000100800 */
[----:B0-----:R-:W-:Y:S02]  /*05d0*/  IMAD.U32 R4, RZ, RZ, UR4 ;  /* 0x00000004ff047e24 */ /* 0x001fe4000f8e00ff */
[----:B--2---:R-:W-:-:S07]  /*05e0*/  IMAD.U32 R5, RZ, RZ, UR5 ;  /* 0x00000005ff057e24 */ /* 0x004fce000f8e00ff */
[----:B------:R-:W-:-:S07]  /*05f0*/  LEPC R20, `(.L_x_14) ;  /* 0x000000001014794e */ /* 0x000fce0000000000 */
[----:B-1---5:R-:W-:Y:S05]  /*0600*/  CALL.ABS.NOINC R2 ;  /* 0x0000000002007343 */ /* 0x022fea0003c00000 */
.L_x_14:
[----:B------:R-:W-:Y:S05]  /*0610*/  BRA `(.L_x_12) ;  /* 0x0000000c00c87947 */ /* 0x000fea0003800000 */
.L_x_13:
[----:B--2---:R-:W-:-:S04]  /*0620*/  LOP3.LUT R0, R26, 0x7, RZ, 0xc0, !PT ;  /* 0x000000071a007812 */ /* 0x004fc800078ec0ff */
[----:B------:R-:W-:-:S13]  /*0630*/  ISETP.GT.AND P0, PT, R0, 0x3, PT ;  /* 0x000000030000780c */ /* 0x000fda0003f04270 */
[----:B------:R-:W-:Y:S05]  /*0640*/  @P0 BRA `(.L_x_15) ;  /* 0x0000000800180947 */ /* 0x000fea0003800000 */
[----:B------:R-:W-:-:S13]  /*0650*/  ISETP.GT.AND P0, PT, R0, 0x1, PT ;  /* 0x000000010000780c */ /* 0x000fda0003f04270 */
[----:B------:R-:W-:Y:S05]  /*0660*/  @P0 BRA `(.L_x_16) ;  /* 0x0000000000c40947 */ /* 0x000fea0003800000 */
[----:B------:R-:W-:-:S13]  /*0670*/  ISETP.NE.AND P0, PT, R0, RZ, PT ;  /* 0x000000ff0000720c */ /* 0x000fda0003f05270 */
[----:B------:R-:W-:Y:S05]  /*0680*/  @!P0 BRA `(.L_x_17) ;  /* 0x0000000000308947 */ /* 0x000fea0003800000 */
[----:B01----:R-:W-:Y:S01]  /*0690*/  MOV R2, 0x0 ;  /* 0x0000000000027802 */ /* 0x003fe20000000f00 */
[----:B------:R-:W0:Y:S01]  /*06a0*/  LDCU.64 UR4, c[0x4][0xa0] ;  /* 0x01001400ff0477ac */ /* 0x000e220008000a00 */
[----:B------:R-:W-:Y:S01]  /*06b0*/  SHF.R.U32.HI R26, RZ, 0x3, R26 ;  /* 0x00000003ff1a7819 */ /* 0x000fe2000001161a */
        /* <DEDUP_REMOVED lines=8> */
.L_x_18:
[----:B------:R-:W-:Y:S05]  /*0740*/  BRA `(.L_x_12) ;  /* 0x0000000c007c7947 */ /* 0x000fea0003800000 */
.L_x_17:
[----:B------:R-:W-:Y:S01]  /*0750*/  MOV R8, 0x0 ;  /* 0x0000000000087802 */ /* 0x000fe20000000f00 */
[----:B------:R-:W2:Y:S01]  /*0760*/  LDCU.64 UR4, c[0x4][0x58] ;  /* 0x01000b00ff0477ac */ /* 0x000ea20008000a00 */
[----:B01----:R-:W-:Y:S01]  /*0770*/  SHF.R.U32.HI R2, RZ, 0x3, R26 ;  /* 0x00000003ff027819 */ /* 0x003fe2000001161a */
[----:B------:R-:W-:Y:S02]  /*0780*/  IMAD.MOV.U32 R6, RZ, RZ, R23 ;  /* 0x000000ffff067224 */ /* 0x000fe400078e0017 */
[----:B------:R-:W-:Y:S01]  /*0790*/  IMAD.MOV.U32 R7, RZ, RZ, R22 ;  /* 0x000000ffff077224 */ /* 0x000fe200078e0016 */
[----:B------:R-:W0:Y:S01]  /*07a0*/  LDC.64 R8, c[0x4][R8] ;  /* 0x0100000008087b82 */ /* 0x000e220000000a00 */
[----:B------:R1:W-:Y:S01]  /*07b0*/  STL [R1+0x80], R2 ;  /* 0x0000800201007387 */ /* 0x0003e20000100800 */
[----:B--2---:R-:W-:Y:S02]  /*07c0*/  IMAD.U32 R4, RZ, RZ, UR4 ;  /* 0x00000004ff047e24 */ /* 0x004fe4000f8e00ff */
[----:B-1----:R-:W-:-:S07]  /*07d0*/  IMAD.U32 R5, RZ, RZ, UR5 ;  /* 0x00000005ff057e24 */ /* 0x002fce000f8e00ff */
[----:B------:R-:W-:-:S07]  /*07e0*/  LEPC R20, `(.L_x_19) ;  /* 0x000000001014794e */ /* 0x000fce0000000000 */
[----:B0----5:R-:W-:Y:S05]  /*07f0*/  CALL.ABS.NOINC R8 ;  /* 0x0000000008007343 */ /* 0x021fea0003c00000 */
.L_x_19:
[----:B------:R-:W-:-:S13]  /*0800*/  ISETP.GT.U32.AND P0, PT, R26, 0xffff, PT ;  /* 0x0000ffff1a00780c */ /* 0x000fda0003f04070 */
[----:B------:R-:W-:Y:S01]  /*0810*/  @!P0 R2UR UR4, R16 ;  /* 0x00000000100482ca */ /* 0x000fe200000e0000 */
[----:B------:R-:W-:Y:S01]  /*0820*/  @!P0 IMAD.MOV.U32 R4, RZ, RZ, 0x10000 ;  /* 0x00010000ff048424 */ /* 0x000fe200078e00ff */
[----:B------:R-:W-:Y:S01]  /*0830*/  @!P0 R2UR UR5, R17 ;  /* 0x00000000110582ca */ /* 0x000fe200000e0000 */
[----:B------:R-:W-:Y:S02]  /*0840*/  @!P0 IMAD.MOV.U32 R5, RZ, RZ, 0x0 ;  /* 0x00000000ff058424 */ /* 0x000fe400078e00ff */
[----:B------:R-:W-:-:S10]  /*0850*/  @!P0 IMAD.WIDE.U32 R4, R2, 0x4, R4 ;  /* 0x0000000402048825 */ /* 0x000fd400078e0004 */
[----:B------:R-:W2:Y:S01]  /*0860*/  @!P0 LD.E R26, desc[UR4][R4.64] ;  /* 0x00000004041a8980 */ /* 0x000ea2000c101900 */
[----:B------:R-:W-:Y:S01]  /*0870*/  @P0 R2UR UR4, R16 ;  /* 0x00000000100402ca */ /* 0x000fe200000e0000 */
[----:B------:R-:W-:Y:S01]  /*0880*/  @P0 IMAD.WIDE.U32 R2, R2, 0x4, R28 ;  /* 0x0000000402020825 */ /* 0x000fe200078e001c */
[----:B------:R-:W-:-:S13]  /*0890*/  @P0 R2UR UR5, R17 ;  /* 0x00000000110502ca */ /* 0x000fda00000e0000 */
[----:B------:R-:W2:Y:S02]  /*08a0*/  @P0 LDG.E R26, desc[UR4][R2.64] ;  /* 0x00000004021a0981 */ /* 0x000ea4000c1e1900 */
[----:B--2---:R-:W-:-:S13]  /*08b0*/  ISETP.NE.AND P0, PT, R26, -0x1, PT ;  /* 0xffffffff1a00780c */ /* 0x004fda0003f05270 */
[----:B------:R-:W-:Y:S05]  /*08c0*/  @!P0 BRA `(.L_x_12) ;  /* 0x0000000c001c8947 */ /* 0x000fea0003800000 */
[----:B------:R-:W-:Y:S01]  /*08d0*/  MOV R2, 0x0 ;  /* 0x0000000000027802 */ /* 0x000fe20000000f00 */
[----:B------:R-:W0:Y:S01]  /*08e0*/  LDCU.64 UR4, c[0x4][0x60] ;  /* 0x01000c00ff0477ac */ /* 0x000e220008000a00 */
[----:B------:R-:W-:-:S04]  /*08f0*/  CS2R R6, SRZ ;  /* 0x0000000000067805 */ /* 0x000fc8000001ff00 */
[----:B------:R-:W1:Y:S01]  /*0900*/  LDC.64 R2, c[0x4][R2] ;  /* 0x0100000002027b82 */ /* 0x000e620000000a00 */
[----:B0-----:R-:W-:Y:S02]  /*0910*/  IMAD.U32 R4, RZ, RZ, UR4 ;  /* 0x00000004ff047e24 */ /* 0x001fe4000f8e00ff */
[----:B------:R-:W-:-:S07]  /*0920*/  IMAD.U32 R5, RZ, RZ, UR5 ;  /* 0x00000005ff057e24 */ /* 0x000fce000f8e00ff */
[----:B------:R-:W-:-:S07]  /*0930*/  LEPC R20, `(.L_x_20) ;  /* 0x000000001014794e */ /* 0x000fce0000000000 */
[----:B-1----:R-:W-:Y:S05]  /*0940*/  CALL.ABS.NOINC R2 ;  /* 0x0000000002007343 */ /* 0x002fea0003c00000 */
.L_x_20:
[----:B------:R4:W-:Y:S01]  /*0950*/  STL [R24], R26 ;  /* 0x0000001a18007387 */ /* 0x0009e20000100800 */
[----:B------:R-:W-:Y:S01]  /*0960*/  IMAD.MOV.U32 R19, RZ, RZ, R25 ;  /* 0x000000ffff137224 */ /* 0x000fe200078e0019 */
[----:B------:R-:W-:Y:S06]  /*0970*/  BRA `(.L_x_12) ;  /* 0x0000000800f07947 */ /* 0x000fec0003800000 */
.L_x_16:
[----:B------:R-:W-:-:S13]  /*0980*/  ISETP.NE.AND P0, PT, R0, 0x2, PT ;  /* 0x000000020000780c */ /* 0x000fda0003f05270 */
[----:B------:R-:W-:Y:S05]  /*0990*/  @!P0 BRA `(.L_x_21) ;  /* 0x0000000400208947 */ /* 0x000fea0003800000 */
[----:B01----:R-:W-:-:S04]  /*09a0*/  SHF.R.U32.HI R2, RZ, 0x3, R26 ;  /* 0x00000003ff027819 */ /* 0x003fc8000001161a */
[----:B------:R-:W-:-:S04]  /*09b0*/  LOP3.LUT R0, R2, 0xf, RZ, 0xc0, !PT ;  /* 0x0000000f02007812 */ /* 0x000fc800078ec0ff */
[----:B------:R-:W-:-:S13]  /*09c0*/  ISETP.GT.AND P0, PT, R0, 0x1, PT ;  /* 0x000000010000780c */ /* 0x000fda0003f04270 */
[----:B------:R-:W-:Y:S05]  /*09d0*/  @P0 BRA `(.L_x_22) ;  /* 0x0000000000780947 */ /* 0x000fea0003800000 */
[----:B------:R-:W-:-:S13]  /*09e0*/  ISETP.NE.AND P0, PT, R0, RZ, PT ;  /* 0x000000ff0000720c */ /* 0x000fda0003f05270 */
[----:B------:R-:W-:Y:S05]  /*09f0*/  @!P0 BRA `(.L_x_23) ;  /* 0x00000000003c8947 */ /* 0x000fea0003800000 */
[----:B------:R-:W-:-:S13]  /*0a00*/  ISETP.NE.AND P0, PT, R0, 0x1, PT ;  /* 0x000000010000780c */ /* 0x000fda0003f05270 */
[----:B------:R-:W-:Y:S05]  /*0a10*/  @P0 BRA `(.L_x_12) ;  /* 0x0000000800c80947 */ /* 0x000fea0003800000 */
[----:B------:R-:W-:Y:S01]  /*0a20*/  SHF.R.U32.HI R0, RZ, 0x7, R26 ;  /* 0x00000007ff007819 */ /* 0x000fe2000001161a */
[----:B------:R-:W0:Y:S01]  /*0a30*/  LDCU.64 UR4, c[0x4][0x70] ;  /* 0x01000e00ff0477ac */ /* 0x000e220008000a00 */
[----:B------:R-:W-:Y:S01]  /*0a40*/  MOV R2, 0x0 ;  /* 0x0000000000027802 */ /* 0x000fe20000000f00 */
[----:B------:R-:W-:Y:S01]  /*0a50*/  IMAD.MOV.U32 R6, RZ, RZ, R23 ;  /* 0x000000ffff067224 */ /* 0x000fe200078e0017 */
[----:B------:R-:W-:Y:S01]  /*0a60*/  LOP3.LUT R0, R0, 0xffffff, RZ, 0xc0, !PT ;  /* 0x00ffffff00007812 */ /* 0x000fe200078ec0ff */
[----:B------:R-:W-:-:S03]  /*0a70*/  IMAD.MOV.U32 R7, RZ, RZ, R22 ;  /* 0x000000ffff077224 */ /* 0x000fc600078e0016 */
[----:B------:R-:W1:Y:S01]  /*0a80*/  LDC.64 R2, c[0x4][R2] ;  /* 0x0100000002027b82 */ /* 0x000e620000000a00 */
[----:B------:R2:W-:Y:S01]  /*0a90*/  STL [R1+0x80], R0 ;  /* 0x0000800001007387 */ /* 0x0005e20000100800 */
[----:B0-----:R-:W-:Y:S02]  /*0aa0*/  IMAD.U32 R4, RZ, RZ, UR4 ;  /* 0x00000004ff047e24 */ /* 0x001fe4000f8e00ff */
[----:B--2---:R-:W-:-:S07]  /*0ab0*/  IMAD.U32 R5, RZ, RZ, UR5 ;  /* 0x00000005ff057e24 */ /* 0x004fce000f8e00ff */
[----:B------:R-:W-:-:S07]  /*0ac0*/  LEPC R20, `(.L_x_24) ;  /* 0x000000001014794e */ /* 0x000fce0000000000 */
[----:B-1---5:R-:W-:Y:S05]  /*0ad0*/  CALL.ABS.NOINC R2 ;  /* 0x0000000002007343 */ /* 0x022fea0003c00000 */
.L_x_24:
[----:B------:R-:W-:Y:S05]  /*0ae0*/  BRA `(.L_x_12) ;  /* 0x0000000800947947 */ /* 0x000fea0003800000 */
.L_x_23:
        /* <DEDUP_REMOVED lines=12> */
.L_x_25:
[----:B------:R-:W-:Y:S05]  /*0bb0*/  BRA `(.L_x_12) ;  /* 0x0000000800607947 */ /* 0x000fea0003800000 */
.L_x_22:
[----:B------:R-:W-:-:S13]  /*0bc0*/  ISETP.NE.AND P0, PT, R0, 0x2, PT ;  /* 0x000000020000780c */ /* 0x000fda0003f05270 */
[----:B------:R-:W-:Y:S05]  /*0bd0*/  @!P0 BRA `(.L_x_26) ;  /* 0x00000000005c8947 */ /* 0x000fea0003800000 */
[----:B------:R-:W-:-:S13]  /*0be0*/  ISETP.NE.AND P0, PT, R0, 0x3, PT ;  /* 0x000000030000780c */ /* 0x000fda0003f05270 */
[----:B------:R-:W-:Y:S05]  /*0bf0*/  @P0 BRA `(.L_x_12) ;  /* 0x0000000800500947 */ /* 0x000fea0003800000 */
[--C-:B------:R-:W-:Y:S01]  /*0c00*/  SHF.R.U32.HI R3, RZ, 0x7, R26.reuse ;  /* 0x00000007ff037819 */ /* 0x100fe2000001161a */
[----:B------:R-:W0:Y:S01]  /*0c10*/  LDCU.64 UR4, c[0x4][0x80] ;  /* 0x01001000ff0477ac */ /* 0x000e220008000a00 */
[----:B------:R-:W-:Y:S01]  /*0c20*/  SHF.R.U32.HI R0, RZ, 0x17, R26 ;  /* 0x00000017ff007819 */ /* 0x000fe2000001161a */
[----:B------:R-:W-:Y:S01]  /*0c30*/  IMAD.MOV.U32 R6, RZ, RZ, R23 ;  /* 0x000000ffff067224 */ /* 0x000fe200078e0017 */
[----:B------:R-:W-:Y:S01]  /*0c40*/  LOP3.LUT R26, R26, 0x3fffff80, RZ, 0xc0, !PT ;  /* 0x3fffff801a1a7812 */ /* 0x000fe200078ec0ff */
[----:B------:R-:W-:Y:S01]  /*0c50*/  IMAD.MOV.U32 R7, RZ, RZ, R22 ;  /* 0x000000ffff077224 */ /* 0x000fe200078e0016 */
[----:B------:R-:W-:-:S03]  /*0c60*/  LOP3.LUT R3, R3, 0xffff, RZ, 0xc0, !PT ;  /* 0x0000ffff03037812 */ /* 0x000fc600078ec0ff */
[----:B------:R-:W-:Y:S01]  /*0c70*/  VIADD R26, R26, 0x20000000 ;  /* 0x200000001a1a7836 */ /* 0x000fe20000000000 */
[----:B------:R-:W-:Y:S01]  /*0c80*/  LOP3.LUT P0, RZ, R3, 0x7f, R0, 0xf8, !PT ;  /* 0x0000007f03ff7812 */ /* 0x000fe2000780f800 */
[----:B------:R-:W-:Y:S01]  /*0c90*/  IMAD.SHL.U32 R0, R2, 0x10, RZ ;  /* 0x0000001002007824 */ /* 0x000fe200078e00ff */
[----:B------:R-:W-:Y:S02]  /*0ca0*/  MOV R2, 0x0 ;  /* 0x0000000000027802 */ /* 0x000fe40000000f00 */
[----:B------:R-:W-:-:S04]  /*0cb0*/  SEL R3, R26, RZ, P0 ;  /* 0x000000ff1a037207 */ /* 0x000fc80000000000 */
[----:B------:R-:W-:Y:S01]  /*0cc0*/  LOP3.LUT R0, R3, 0x80000000, R0, 0xf8, !PT ;  /* 0x8000000003007812 */ /* 0x000fe200078ef800 */
[----:B0-----:R-:W-:Y:S01]  /*0cd0*/  IMAD.U32 R4, RZ, RZ, UR4 ;  /* 0x00000004ff047e24 */ /* 0x001fe2000f8e00ff */
[----:B------:R-:W0:Y:S01]  /*0ce0*/  LDC.64 R2, c[0x4][R2] ;  /* 0x0100000002027b82 */ /* 0x000e220000000a00 */
[----:B------:R-:W-:Y:S01]  /*0cf0*/  IMAD.U32 R5, RZ, RZ, UR5 ;  /* 0x00000005ff057e24 */ /* 0x000fe2000f8e00ff */
[----:B------:R-:W1:Y:S02]  /*0d00*/  F2F.F64.F32 R8, R0 ;  /* 0x0000000000087310 */ /* 0x000e640000201800 */
[----:B-1----:R1:W-:Y:S04]  /*0d10*/  STL.64 [R1+0x80], R8 ;  /* 0x0000800801007387 */ /* 0x0023e80000100a00 */
[----:B------:R-:W-:-:S07]  /*0d20*/  LEPC R20, `(.L_x_27) ;  /* 0x000000001014794e */ /* 0x000fce0000000000 */
[----:B01---5:R-:W-:Y:S05]  /*0d30*/  CALL.ABS.NOINC R2 ;  /* 0x0000000002007343 */ /* 0x023fea0003c00000 */
.L_x_27:
[----:B------:R-:W-:Y:S05]  /*0d40*/  BRA `(.L_x_12) ;  /* 0x0000000400fc7947 */ /* 0x000fea0003800000 */
.L_x_26:
        /* <DEDUP_REMOVED lines=12> */
.L_x_28:
[----:B------:R-:W-:Y:S05]  /*0e10*/  BRA `(.L_x_12) ;  /* 0x0000000400c87947 */ /* 0x000fea0003800000 */
.L_x_21:
[----:B01----:R-:W-:Y:S01]  /*0e20*/  MOV R2, 0x0 ;  /* 0x0000000000027802 */ /* 0x003fe20000000f00 */
[----:B------:R-:W0:Y:S01]  /*0e30*/  LDCU.64 UR4, c[0x4][0x50] ;  /* 0x01000a00ff0477ac */ /* 0x000e220008000a00 */
[----:B------:R-:W-:-:S04]  /*0e40*/  CS2R R6, SRZ ;  /* 0x0000000000067805 */ /* 0x000fc8000001ff00 */
[----:B------:R-:W1:Y:S01]  /*0e50*/  LDC.64 R2, c[0x4][R2] ;  /* 0x0100000002027b82 */ /* 0x000e620000000a00 */
[----:B0-----:R-:W-:Y:S02]  /*0e60*/  IMAD.U32 R4, RZ, RZ, UR4 ;  /* 0x00000004ff047e24 */ /* 0x001fe4000f8e00ff */
[----:B------:R-:W-:-:S07]  /*0e70*/  IMAD.U32 R5, RZ, RZ, UR5 ;  /* 0x00000005ff057e24 */ /* 0x000fce000f8e00ff */
[----:B------:R-:W-:-:S07]  /*0e80*/  LEPC R20, `(.L_x_29) ;  /* 0x000000001014794e */ /* 0x000fce0000000000 */
[----:B-1---5:R-:W-:Y:S05]  /*0e90*/  CALL.ABS.NOINC R2 ;  /* 0x0000000002007343 */ /* 0x022fea0003c00000 */
.L_x_29:
[----:B------:R-:W-:Y:S05]  /*0ea0*/  BRA `(.L_x_12) ;  /* 0x0000000400a47947 */ /* 0x000fea0003800000 */
.L_x_15:
[----:B------:R-:W-:-:S13]  /*0eb0*/  ISETP.GT.AND P0, PT, R0, 0x5, PT ;  /* 0x000000050000780c */ /* 0x000fda0003f04270 */
[----:B------:R-:W-:Y:S05]  /*0ec0*/  @P0 BRA `(.L_x_30) ;  /* 0x0000000000d00947 */ /* 0x000fea0003800000 */
[----:B------:R-:W-:-:S13]  /*0ed0*/  ISETP.NE.AND P0, PT, R0, 0x4, PT ;  /* 0x000000040000780c */ /* 0x000fda0003f05270 */
[----:B------:R-:W-:Y:S05]  /*0ee0*/  @!P0 BRA `(.L_x_31) ;  /* 0x0000000000648947 */ /* 0x000fea0003800000 */
[----:B------:R-:W-:Y:S02]  /*0ef0*/  LOP3.LUT R26, R26, 0xfffffff8, RZ, 0xc0, !PT ;  /* 0xfffffff81a1a7812 */ /* 0x000fe400078ec0ff */
[----:B------:R-:W-:Y:S02]  /*0f00*/  R2UR UR4, R16 ;  /* 0x00000000100472ca */ /* 0x000fe400000e0000 */
[----:B------:R-:W-:Y:S02]  /*0f10*/  IADD3 R26, P0, PT, R26, UR36, RZ ;  /* 0x000000241a1a7c10 */ /* 0x000fe4000ff1e0ff */
[----:B------:R-:W-:Y:S02]  /*0f20*/  R2UR UR5, R17 ;  /* 0x00000000110572ca */ /* 0x000fe400000e0000 */
[----:B------:R-:W-:Y:S01]  /*0f30*/  IADD3 R26, P1, PT, R26, 0x10000000, RZ ;  /* 0x100000001a1a7810 */ /* 0x000fe20007f3e0ff */
[----:B------:R-:W-:Y:S01]  /*0f40*/  IMAD.X R0, RZ, RZ, UR37, P0 ;  /* 0x00000025ff007e24 */ /* 0x000fe200080e06ff */
[----:B01----:R-:W-:-:S03]  /*0f50*/  MOV R2, 0x0 ;  /* 0x0000000000027802 */ /* 0x003fc60000000f00 */
[----:B------:R-:W-:-:S03]  /*0f60*/  IMAD.X R27, RZ, RZ, R0, P1 ;  /* 0x000000ffff1b7224 */ /* 0x000fc600008e0600 */
[----:B------:R-:W0:Y:S03]  /*0f70*/  LDC.64 R2, c[0x4][R2] ;  /* 0x0100000002027b82 */ /* 0x000e260000000a00 */
[----:B------:R-:W5:Y:S01]  /*0f80*/  LDG.E.64 R26, desc[UR4][R26.64+0x8] ;  /* 0x000008041a1a7981 */ /* 0x000f62000c1e1b00 */
[----:B------:R-:W1:Y:S01]  /*0f90*/  LDCU.64 UR4, c[0x4][0x88] ;  /* 0x01001100ff0477ac */ /* 0x000e620008000a00 */
[----:B------:R-:W-:Y:S01]  /*0fa0*/  CS2R R6, SRZ ;  /* 0x0000000000067805 */ /* 0x000fe2000001ff00 */
[----:B-1----:R-:W-:Y:S02]  /*0fb0*/  IMAD.U32 R4, RZ, RZ, UR4 ;  /* 0x00000004ff047e24 */ /* 0x002fe4000f8e00ff */
[----:B------:R-:W-:-:S07]  /*0fc0*/  IMAD.U32 R5, RZ, RZ, UR5 ;  /* 0x00000005ff057e24 */ /* 0x000fce000f8e00ff */
[----:B------:R-:W-:-:S07]  /*0fd0*/  LEPC R20, `(.L_x_32) ;  /* 0x000000001014794e */ /* 0x000fce0000000000 */
[----:B0----5:R-:W-:Y:S05]  /*0fe0*/  CALL.ABS.NOINC R2 ;  /* 0x0000000002007343 */ /* 0x021fea0003c00000 */
.L_x_32:
[----:B------:R-:W-:Y:S02]  /*0ff0*/  IMAD.MOV.U32 R5, RZ, RZ, -0x83 ;  /* 0xffffff7dff057424 */ /* 0x000fe400078e00ff */
[C---:B------:R-:W-:Y:S02]  /*1000*/  IMAD R3, R25.reuse, 0x4, R1 ;  /* 0x0000000419037824 */ /* 0x040fe400078e0201 */
[----:B------:R-:W-:Y:S01]  /*1010*/  IMAD.MOV.U32 R0, RZ, RZ, -0xe0 ;  /* 0xffffff20ff007424 */ /* 0x000fe200078e00ff */
[----:B------:R1:W-:Y:S01]  /*1020*/  STL [R24], R5 ;  /* 0x0000000518007387 */ /* 0x0003e20000100800 */
[----:B------:R-:W-:-:S03]  /*1030*/  VIADD R19, R25, 0x3 ;  /* 0x0000000319137836 */ /* 0x000fc60000000000 */
[----:B------:R1:W-:Y:S04]  /*1040*/  STL [R3], R27 ;  /* 0x0000001b03007387 */ /* 0x0003e80000100800 */
[----:B------:R1:W-:Y:S04]  /*1050*/  STL [R3+0x8], R26 ;  /* 0x0000081a03007387 */ /* 0x0003e80000100800 */
[----:B------:R1:W-:Y:S01]  /*1060*/  STL [R3+0x4], R0 ;  /* 0x0000040003007387 */ /* 0x0003e20000100800 */
[----:B------:R-:W-:Y:S05]  /*1070*/  BRA `(.L_x_12) ;  /* 0x0000000400307947 */ /* 0x000fea0003800000 */
.L_x_31:
        /* <DEDUP_REMOVED lines=16> */
.L_x_33:
        /* <DEDUP_REMOVED lines=9> */
.L_x_30:
        /* <DEDUP_REMOVED lines=18> */
.L_x_35:
        /* <DEDUP_REMOVED lines=9> */
.L_x_34:
        /* <DEDUP_REMOVED lines=16> */
.L_x_36:
[----:B------:R-:W-:Y:S02]  /*14c0*/  IMAD.MOV.U32 R3, RZ, RZ, -0xc2 ;  /* 0xffffff3eff037424 */ /* 0x000fe400078e00ff */
[C---:B------:R-:W-:Y:S02]  /*14d0*/  IMAD R5, R25.reuse, 0x4, R1 ;  /* 0x0000000419057824 */ /* 0x040fe400078e0201 */
[----:B------:R-:W-:Y:S01]  /*14e0*/  IMAD.MOV.U32 R0, RZ, RZ, -0xe0 ;  /* 0xffffff20ff007424 */ /* 0x000fe200078e00ff */
[----:B------:R2:W-:Y:S01]  /*14f0*/  STL [R24], R3 ;  /* 0x0000000318007387 */ /* 0x0005e20000100800 */
[----:B------:R-:W-:-:S03]  /*1500*/  VIADD R19, R25, 0x3 ;  /* 0x0000000319137836 */ /* 0x000fc60000000000 */
[----:B------:R2:W-:Y:S04]  /*1510*/  STL [R5], R27 ;  /* 0x0000001b05007387 */ /* 0x0005e80000100800 */
[----:B------:R2:W-:Y:S04]  /*1520*/  STL [R5+0x8], R26 ;  /* 0x0000081a05007387 */ /* 0x0005e80000100800 */
[----:B------:R2:W-:Y:S02]  /*1530*/  STL [R5+0x4], R0 ;  /* 0x0000040005007387 */ /* 0x0005e40000100800 */
.L_x_12:
[----:B------:R-:W-:Y:S05]  /*1540*/  BSYNC.RECONVERGENT B6 ;  /* 0x0000000000067941 */ /* 0x000fea0003800200 */
.L_x_9:
[----:B------:R-:W-:Y:S01]  /*1550*/  ISETP.NE.AND P0, PT, R19, RZ, PT ;  /* 0x000000ff1300720c */ /* 0x000fe20003f05270 */
[----:B------:R-:W-:-:S12]  /*1560*/  VIADD R18, R18, 0x1 ;  /* 0x0000000112127836 */ /* 0x000fd80000000000 */
[----:B------:R-:W-:Y:S05]  /*1570*/  @P0 BRA `(.L_x_37) ;  /* 0xffffffec00a40947 */ /* 0x000fea000383ffff */
[----:B------:R-:W-:Y:S05]  /*1580*/  BRA `(.L_x_38) ;  /* 0x0000000000207947 */ /* 0x000fea0003800000 */
.L_x_8:
[----:B--2---:R-:W-:Y:S01]  /*1590*/  MOV R0, 0x0 ;  /* 0x0000000000007802 */ /* 0x004fe20000000f00 */
[----:B------:R-:W2:Y:S01]  /*15a0*/  LDCU.64 UR4, c[0x4][0x30] ;  /* 0x01000600ff0477ac */ /* 0x000ea20008000a00 */
[----:B------:R-:W-:Y:S02]  /*15b0*/  CS2R R6, SRZ ;  /* 0x0000000000067805 */ /* 0x000fe4000001ff00 */
[----:B01----:R0:W1:Y:S01]  /*15c0*/  LDC.64 R2, c[0x4][R0] ;  /* 0x0100000000027b82 */ /* 0x0030620000000a00 */
[----:B--2---:R-:W-:Y:S02]  /*15d0*/  IMAD.U32 R4, RZ, RZ, UR4 ;  /* 0x00000004ff047e24 */ /* 0x004fe4000f8e00ff */
[----:B0-----:R-:W-:-:S07]  /*15e0*/  IMAD.U32 R5, RZ, RZ, UR5 ;  /* 0x00000005ff057e24 */ /* 0x001fce000f8e00ff */
[----:B------:R-:W-:-:S07]  /*15f0*/  LEPC R20, `(.L_x_38) ;  /* 0x000000001014794e */ /* 0x000fce0000000000 */
[----:B-1---5:R-:W-:Y:S05]  /*1600*/  CALL.ABS.NOINC R2 ;  /* 0x0000000002007343 */ /* 0x022fea0003c00000 */
.L_x_38:
[----:B------:R-:W-:Y:S05]  /*1610*/  BSYNC.RECONVERGENT B7 ;  /* 0x0000000000077941 */ /* 0x000fea0003800200 */
.L_x_7:
[----:B0123--:R-:W-:Y:S01]  /*1620*/  MOV R0, 0x0 ;  /* 0x0000000000007802 */ /* 0x00ffe20000000f00 */
[----:B------:R-:W0:Y:S01]  /*1630*/  LDCU.64 UR4, c[0x4][0xa8] ;  /* 0x01001500ff0477ac */ /* 0x000e220008000a00 */
[----:B------:R-:W-:Y:S02]  /*1640*/  CS2R R6, SRZ ;  /* 0x0000000000067805 */ /* 0x000fe4000001ff00 */
[----:B------:R1:W2:Y:S01]  /*1650*/  LDC.64 R2, c[0x4][R0] ;  /* 0x0100000000027b82 */ /* 0x0002a20000000a00 */
[----:B0-----:R-:W-:Y:S02]  /*1660*/  IMAD.U32 R4, RZ, RZ, UR4 ;  /* 0x00000004ff047e24 */ /* 0x001fe4000f8e00ff */
[----:B-1----:R-:W-:-:S07]  /*1670*/  IMAD.U32 R5, RZ, RZ, UR5 ;  /* 0x00000005ff057e24 */ /* 0x002fce000f8e00ff */
[----:B------:R-:W-:-:S07]  /*1680*/  LEPC R20, `(.L_x_39) ;  /* 0x000000001014794e */ /* 0x000fce0000000000 */
[----:B--2-45:R-:W-:Y:S05]  /*1690*/  CALL.ABS.NOINC R2 ;  /* 0x0000000002007343 */ /* 0x034fea0003c00000 */
.L_x_39:
[----:B------:R-:W-:Y:S05]  /*16a0*/  EXIT ;  /* 0x000000000000794d */ /* 0x000fea0003800000 */
.L_x_40:
[----:B------:R-:W-:-:S00]  /*16b0*/  BRA `(.L_x_40) ;  /* 0xfffffffc00fc7947 */ /* 0x000fc0000383ffff */
[----:B------:R-:W-:-:S00]  /*16c0*/  NOP ;  /* 0x0000000000007918 */ /* 0x000fc00000000000 */
        /* <DEDUP_REMOVED lines=11> */
.L_x_1763:


//--------------------- .text._Z14print_full_netP4GNetj --------------------------
	.section	.text._Z14print_full_netP4GNetj,"ax",@progbits
	.align	128
        .global         _Z14print_full_netP4GNetj
        .type           _Z14print_full_netP4GNetj,@function
        .size           _Z14print_full_netP4GNetj,(.L_x_1764 - _Z14print_full_netP4GNetj)
        .other          _Z14print_full_netP4GNetj,@"STO_CUDA_ENTRY STV_DEFAULT"
_Z14print_full_netP4GNetj:
.text._Z14print_full_netP4GNetj:
[----:B------:R-:W-:Y:S01]  /*0000*/  LDC R1, c[0x0][0x37c] ;  /* 0x0000df00ff017b82 */ /* 0x000fe20000000800 */
[----:B------:R-:W-:Y:S05]  /*0010*/  EXIT ;  /* 0x000000000000794d */ /* 0x000fea0003800000 */
.L_x_41:
        /* <DEDUP_REMOVED lines=14> */
.L_x_1764:


//--------------------- .text._Z13print_heatmapP4GNetj --------------------------
	.section	.text._Z13print_heatmapP4GNetj,"ax",@progbits
	.align	128
        .global         _Z13print_heatmapP4GNetj
        .type           _Z13print_heatmapP4GNetj,@function
        .size           _Z13print_heatmapP4GNetj,(.L_x_1765 - _Z13print_heatmapP4GNetj)
        .other          _Z13print_heatmapP4GNetj,@"STO_CUDA_ENTRY STV_DEFAULT"
_Z13print_heatmapP4GNetj:
.text._Z13print_heatmapP4GNetj:
[----:B------:R-:W0:Y:S08]  /*0000*/  LDC R1, c[0x0][0x37c] ;  /* 0x0000df00ff017b82 */ /* 0x000e300000000800 */
[----:B------:R-:W1:Y:S01]  /*0010*/  S2UR UR4, SR_CTAID.X ;  /* 0x00000000000479c3 */ /* 0x000e620000002500 */
[----:B------:R-:W2:Y:S01]  /*0020*/  S2R R0, SR_TID.X ;  /* 0x0000000000007919 */ /* 0x000ea20000002100 */
[----:B------:R-:W3:Y:S01]  /*0030*/  LDCU UR7, c[0x0][0x2fc] ;  /* 0x00005f80ff0777ac */ /* 0x000ee20008000800 */
[----:B0-----:R-:W-:Y:S01]  /*0040*/  VIADD R1, R1, 0xfffffff8 ;  /* 0xfffffff801017836 */ /* 0x001fe20000000000 */
[----:B------:R-:W0:Y:S01]  /*0050*/  LDCU UR5, c[0x0][0x360] ;  /* 0x00006c00ff0577ac */ /* 0x000e220008000800 */
[----:B------:R-:W4:Y:S01]  /*0060*/  LDCU UR6, c[0x0][0x2f8] ;  /* 0x00005f00ff0677ac */ /* 0x000f220008000800 */
[----:B-1----:R-:W-:-:S04]  /*0070*/  UIADD3 UR4, UPT, UPT, URZ, -UR4, URZ ;  /* 0x80000004ff047290 */ /* 0x002fc8000fffe0ff */
[----:B0-----:R-:W-:Y:S01]  /*0080*/  UIMAD UR5, UR4, UR5, URZ ;  /* 0x00000005040572a4 */ /* 0x001fe2000f8e02ff */
[----:B----4-:R-:W-:-:S05]  /*0090*/  IADD3 R2, P1, PT, R1, UR6, RZ ;  /* 0x0000000601027c10 */ /* 0x010fca000ff3e0ff */
[----:B--2---:R-:W-:Y:S01]  /*00a0*/  ISETP.NE.AND P0, PT, R0, UR5, PT ;  /* 0x0000000500007c0c */ /* 0x004fe2000bf05270 */
[----:B---3--:R-:W-:-:S12]  /*00b0*/  IMAD.X R16, RZ, RZ, UR7, P1 ;  /* 0x00000007ff107e24 */ /* 0x008fd800088e06ff */
[----:B------:R-:W-:Y:S05]  /*00c0*/  @P0 EXIT ;  /* 0x000000000000094d */ /* 0x000fea0003800000 */
[----:B------:R-:W0:Y:S01]  /*00d0*/  LDCU UR4, c[0x0][0x388] ;  /* 0x00007100ff0477ac */ /* 0x000e220008000800 */
[----:B------:R-:W1:Y:S01]  /*00e0*/  LDCU.64 UR36, c[0x0][0x358] ;  /* 0x00006b00ff2477ac */ /* 0x000e620008000a00 */
[----:B0-----:R-:W-:-:S04]  /*00f0*/  ULOP3.LUT UR4, UR4, 0x1, URZ, 0xc0, !UPT ;  /* 0x0000000104047892 */ /* 0x001fc8000f8ec0ff */
[----:B------:R-:W-:-:S09]  /*0100*/  UISETP.NE.U32.AND UP0, UPT, UR4, 0x1, UPT ;  /* 0x000000010400788c */ /* 0x000fd2000bf05070 */
[----:B-1----:R-:W-:Y:S05]  /*0110*/  BRA.U UP0, `(.L_x_42) ;  /* 0x0000000900007547 */ /* 0x002fea000b800000 */
[----:B------:R-:W-:-:S07]  /*0120*/  IMAD.MOV.U32 R17, RZ, RZ, RZ ;  /* 0x000000ffff117224 */ /* 0x000fce00078e00ff */
.L_x_49:
[----:B------:R-:W-:Y:S01]  /*0130*/  IMAD.MOV.U32 R18, RZ, RZ, R17 ;  /* 0x000000ffff127224 */ /* 0x000fe200078e0011 */
[----:B------:R-:W-:Y:S01]  /*0140*/  BSSY.RECONVERGENT B6, `(.L_x_43) ;  /* 0x0000073000067945 */ /* 0x000fe20003800200 */
[----:B------:R-:W-:Y:S02]  /*0150*/  VIADD R17, R17, 0x1 ;  /* 0x0000000111117836 */ /* 0x000fe40000000000 */
[----:B------:R-:W-:-:S03]  /*0160*/  IMAD.MOV.U32 R19, RZ, RZ, RZ ;  /* 0x000000ffff137224 */ /* 0x000fc600078e00ff */
[----:B------:R-:W-:-:S04]  /*0170*/  ISETP.NE.AND P0, PT, R17, 0x80, PT ;  /* 0x000000801100780c */ /* 0x000fc80003f05270 */
[----:B------:R-:W-:-:S09]  /*0180*/  P2R R23, PR, RZ, 0x1 ;  /* 0x00000001ff177803 */ /* 0x000fd20000000000 */
.L_x_47:
[----:B------:R-:W0:Y:S01]  /*0190*/  LDC.64 R4, c[0x0][0x380] ;  /* 0x0000e000ff047b82 */ /* 0x000e220000000a00 */
[----:B------:R-:W-:Y:S01]  /*01a0*/  IMAD R28, R18, 0x100, R19 ;  /* 0x00000100121c7824 */ /* 0x000fe200078e0213 */
[----:B------:R-:W-:Y:S01]  /*01b0*/  BSSY.RECONVERGENT B0, `(.L_x_44) ;  /* 0x000005e000007945 */ /* 0x000fe20003800200 */
[----:B------:R-:W-:Y:S02]  /*01c0*/  VIADD R19, R19, 0x1 ;  /* 0x0000000113137836 */ /* 0x000fe40000000000 */
[----:B------:R-:W-:Y:S02]  /*01d0*/  IMAD.MOV.U32 R3, RZ, RZ, RZ ;  /* 0x000000ffff037224 */ /* 0x000fe400078e00ff */
[----:B------:R-:W-:Y:S01]  /*01e0*/  IMAD.MOV.U32 R29, RZ, RZ, RZ ;  /* 0x000000ffff1d7224 */ /* 0x000fe200078e00ff */
[----:B------:R-:W-:Y:S01]  /*01f0*/  ISETP.NE.AND P0, PT, R19, 0x100, PT ;  /* 0x000001001300780c */ /* 0x000fe20003f05270 */
[----:B------:R-:W-:-:S03]  /*0200*/  IMAD.SHL.U32 R28, R28, 0x100, RZ ;  /* 0x000001001c1c7824 */ /* 0x000fc600078e00ff */
[----:B------:R-:W-:-:S09]  /*0210*/  P2R R22, PR, RZ, 0x1 ;  /* 0x00000001ff167803 */ /* 0x000fd20000000000 */
.L_x_45:
[----:B------:R-:W-:-:S04]  /*0220*/  IMAD.IADD R7, R28, 0x1, R3 ;  /* 0x000000011c077824 */ /* 0x000fc800078e0203 */
[----:B0-----:R-:W-:-:S03]  /*0230*/  IMAD.WIDE.U32 R6, R7, 0x8, R4 ;  /* 0x0000000807067825 */ /* 0x001fc600078e0004 */
[----:B------:R-:W-:-:S05]  /*0240*/  IADD3 R6, P0, PT, R6, 0x8000000, RZ ;  /* 0x0800000006067810 */ /* 0x000fca0007f1e0ff */
[----:B------:R-:W-:-:S05]  /*0250*/  IMAD.X R7, RZ, RZ, R7, P0 ;  /* 0x000000ffff077224 */ /* 0x000fca00000e0607 */
[----:B------:R-:W2:Y:S04]  /*0260*/  LDG.E.64 R14, desc[UR36][R6.64+0x8] ;  /* 0x00000824060e7981 */ /* 0x000ea8000c1e1b00 */
[----:B------:R-:W3:Y:S04]  /*0270*/  LDG.E.64 R26, desc[UR36][R6.64+0x10] ;  /* 0x00001024061a7981 */ /* 0x000ee8000c1e1b00 */
[----:B------:R-:W4:Y:S04]  /*0280*/  LDG.E.64 R24, desc[UR36][R6.64+0x18] ;  /* 0x0000182406187981 */ /* 0x000f28000c1e1b00 */
[----:B------:R-:W5:Y:S04]  /*0290*/  LDG.E.64 R20, desc[UR36][R6.64+0x20] ;  /* 0x0000202406147981 */ /* 0x000f68000c1e1b00 */
[----:B------:R-:W5:Y:S04]  /*02a0*/  LDG.E.64 R8, desc[UR36][R6.64+0x28] ;  /* 0x0000282406087981 */ /* 0x000f68000c1e1b00 */
[----:B------:R-:W5:Y:S04]  /*02b0*/  LDG.E.64 R10, desc[UR36][R6.64+0x30] ;  /* 0x00003024060a7981 */ /* 0x000f68000c1e1b00 */
[----:B------:R-:W5:Y:S01]  /*02c0*/  LDG.E.64 R12, desc[UR36][R6.64+0x38] ;  /* 0x00003824060c7981 */ /* 0x000f62000c1e1b00 */
[----:B------:R-:W-:Y:S01]  /*02d0*/  VIADD R0, R29, 0x1 ;  /* 0x000000011d007836 */ /* 0x000fe20000000000 */
[----:B--2---:R-:W-:-:S04]  /*02e0*/  ISETP.NE.U32.AND P0, PT, R14, RZ, PT ;  /* 0x000000ff0e00720c */ /* 0x004fc80003f05070 */
[----:B------:R-:W-:Y:S02]  /*02f0*/  ISETP.NE.AND.EX P0, PT, R15, RZ, PT, P0 ;  /* 0x000000ff0f00720c */ /* 0x000fe40003f05300 */
[----:B------:R-:W2:Y:S01]  /*0300*/  LDG.E.64 R14, desc[UR36][R6.64+0x40] ;  /* 0x00004024060e7981 */ /* 0x000ea2000c1e1b00 */
[----:B---3--:R-:W-:Y:S02]  /*0310*/  ISETP.NE.U32.AND P1, PT, R26, RZ, PT ;  /* 0x000000ff1a00720c */ /* 0x008fe40003f25070 */
[----:B----4-:R-:W-:Y:S02]  /*0320*/  ISETP.NE.U32.AND P2, PT, R24, RZ, PT ;  /* 0x000000ff1800720c */ /* 0x010fe40003f45070 */
[----:B------:R-:W-:Y:S02]  /*0330*/  ISETP.NE.AND.EX P1, PT, R27, RZ, PT, P1 ;  /* 0x000000ff1b00720c */ /* 0x000fe40003f25310 */
[----:B------:R-:W3:Y:S04]  /*0340*/  LDG.E.64 R26, desc[UR36][R6.64+0x48] ;  /* 0x00004824061a7981 */ /* 0x000ee8000c1e1b00 */
[----:B------:R-:W-:Y:S01]  /*0350*/  @!P0 IMAD.MOV R0, RZ, RZ, R29 ;  /* 0x000000ffff008224 */ /* 0x000fe200078e021d */
[----:B------:R-:W-:-:S02]  /*0360*/  ISETP.NE.AND.EX P0, PT, R25, RZ, PT, P2 ;  /* 0x000000ff1900720c */ /* 0x000fc40003f05320 */
[----:B-----5:R-:W-:Y:S01]  /*0370*/  ISETP.NE.U32.AND P2, PT, R20, RZ, PT ;  /* 0x000000ff1400720c */ /* 0x020fe20003f45070 */
[----:B------:R-:W-:Y:S01]  /*0380*/  VIADD R29, R0, 0x1 ;  /* 0x00000001001d7836 */ /* 0x000fe20000000000 */
[----:B------:R-:W4:Y:S02]  /*0390*/  LDG.E.64 R24, desc[UR36][R6.64+0x50] ;  /* 0x0000502406187981 */ /* 0x000f24000c1e1b00 */
[----:B------:R-:W-:Y:S01]  /*03a0*/  @!P1 IMAD.MOV R29, RZ, RZ, R0 ;  /* 0x000000ffff1d9224 */ /* 0x000fe200078e0200 */
[----:B------:R-:W-:Y:S02]  /*03b0*/  ISETP.NE.AND.EX P1, PT, R21, RZ, PT, P2 ;  /* 0x000000ff1500720c */ /* 0x000fe40003f25320 */
[----:B------:R-:W-:Y:S01]  /*03c0*/  ISETP.NE.U32.AND P2, PT, R8, RZ, PT ;  /* 0x000000ff0800720c */ /* 0x000fe20003f45070 */
[----:B------:R-:W-:-:S03]  /*03d0*/  VIADD R0, R29, 0x1 ;  /* 0x000000011d007836 */ /* 0x000fc60000000000 */
[----:B------:R-:W-:Y:S01]  /*03e0*/  @!P0 IMAD.MOV R0, RZ, RZ, R29 ;  /* 0x000000ffff008224 */ /* 0x000fe200078e021d */
[----:B------:R-:W-:Y:S02]  /*03f0*/  ISETP.NE.AND.EX P0, PT, R9, RZ, PT, P2 ;  /* 0x000000ff0900720c */ /* 0x000fe40003f05320 */
[----:B------:R-:W5:Y:S01]  /*0400*/  LDG.E.64 R8, desc[UR36][R6.64+0x58] ;  /* 0x0000582406087981 */ /* 0x000f62000c1e1b00 */
[----:B------:R-:W-:Y:S01]  /*0410*/  ISETP.NE.U32.AND P2, PT, R10, RZ, PT ;  /* 0x000000ff0a00720c */ /* 0x000fe20003f45070 */
[C---:B------:R-:W-:Y:S02]  /*0420*/  VIADD R20, R0.reuse, 0x1 ;  /* 0x0000000100147836 */ /* 0x040fe40000000000 */
[----:B------:R-:W-:Y:S02]  /*0430*/  @!P1 IADD3 R20, PT, PT, R0, RZ, RZ ;  /* 0x000000ff00149210 */ /* 0x000fe40007ffe0ff */
[----:B------:R-:W-:Y:S02]  /*0440*/  ISETP.NE.AND.EX P1, PT, R11, RZ, PT, P2 ;  /* 0x000000ff0b00720c */ /* 0x000fe40003f25320 */
[----:B------:R-:W5:Y:S01]  /*0450*/  LDG.E.64 R10, desc[UR36][R6.64+0x60] ;  /* 0x00006024060a7981 */ /* 0x000f62000c1e1b00 */
[----:B------:R-:W-:Y:S01]  /*0460*/  ISETP.NE.U32.AND P2, PT, R12, RZ, PT ;  /* 0x000000ff0c00720c */ /* 0x000fe20003f45070 */
[----:B------:R-:W-:-:S02]  /*0470*/  VIADD R0, R20, 0x1 ;  /* 0x0000000114007836 */ /* 0x000fc40000000000 */
[----:B------:R-:W-:Y:S01]  /*0480*/  @!P0 IMAD.MOV R0, RZ, RZ, R20 ;  /* 0x000000ffff008224 */ /* 0x000fe200078e0214 */
[----:B------:R-:W-:Y:S02]  /*0490*/  ISETP.NE.AND.EX P0, PT, R13, RZ, PT, P2 ;  /* 0x000000ff0d00720c */ /* 0x000fe40003f05320 */
[----:B------:R-:W5:Y:S01]  /*04a0*/  LDG.E.64 R12, desc[UR36][R6.64+0x68] ;  /* 0x00006824060c7981 */ /* 0x000f62000c1e1b00 */
[----:B------:R-:W-:-:S03]  /*04b0*/  VIADD R20, R0, 0x1 ;  /* 0x0000000100147836 */ /* 0x000fc60000000000 */
[----:B------:R-:W-:-:S04]  /*04c0*/  @!P1 IMAD.MOV R20, RZ, RZ, R0 ;  /* 0x000000ffff149224 */ /* 0x000fc800078e0200 */
[----:B------:R-:W-:-:S03]  /*04d0*/  VIADD R0, R20, 0x1 ;  /* 0x0000000114007836 */ /* 0x000fc60000000000 */
[----:B------:R-:W-:Y:S02]  /*04e0*/  @!P0 IMAD.MOV R0, RZ, RZ, R20 ;  /* 0x000000ffff008224 */ /* 0x000fe400078e0214 */
[----:B------:R-:W5:Y:S01]  /*04f0*/  LDG.E.64 R20, desc[UR36][R6.64+0x78] ;  /* 0x0000782406147981 */ /* 0x000f62000c1e1b00 */
[----:B--2---:R-:W-:-:S04]  /*0500*/  ISETP.NE.U32.AND P2, PT, R14, RZ, PT ;  /* 0x000000ff0e00720c */ /* 0x004fc80003f45070 */
[----:B------:R-:W-:Y:S02]  /*0510*/  ISETP.NE.AND.EX P1, PT, R15, RZ, PT, P2 ;  /* 0x000000ff0f00720c */ /* 0x000fe40003f25320 */
[----:B------:R-:W2:Y:S04]  /*0520*/  LDG.E.64 R14, desc[UR36][R6.64+0x70] ;  /* 0x00007024060e7981 */ /* 0x000ea8000c1e1b00 */
[----:B------:R-:W2:Y:S01]  /*0530*/  LDG.E.64 R6, desc[UR36][R6.64+0x80] ;  /* 0x0000802406067981 */ /* 0x000ea2000c1e1b00 */
[----:B---3--:R-:W-:Y:S01]  /*0540*/  ISETP.NE.U32.AND P0, PT, R26, RZ, PT ;  /* 0x000000ff1a00720c */ /* 0x008fe20003f05070 */
[----:B------:R-:W-:-:S03]  /*0550*/  VIADD R26, R0, 0x1 ;  /* 0x00000001001a7836 */ /* 0x000fc60000000000 */
[----:B------:R-:W-:Y:S02]  /*0560*/  ISETP.NE.AND.EX P0, PT, R27, RZ, PT, P0 ;  /* 0x000000ff1b00720c */ /* 0x000fe40003f05300 */
[----:B------:R-:W-:Y:S01]  /*0570*/  @!P1 IMAD.MOV R26, RZ, RZ, R0 ;  /* 0x000000ffff1a9224 */ /* 0x000fe200078e0200 */
[----:B----4-:R-:W-:-:S04]  /*0580*/  ISETP.NE.U32.AND P1, PT, R24, RZ, PT ;  /* 0x000000ff1800720c */ /* 0x010fc80003f25070 */
[----:B------:R-:W-:Y:S02]  /*0590*/  ISETP.NE.AND.EX P1, PT, R25, RZ, PT, P1 ;  /* 0x000000ff1900720c */ /* 0x000fe40003f25310 */
[----:B-----5:R-:W-:Y:S01]  /*05a0*/  ISETP.NE.U32.AND P2, PT, R8, RZ, PT ;  /* 0x000000ff0800720c */ /* 0x020fe20003f45070 */
[----:B------:R-:W-:-:S03]  /*05b0*/  VIADD R0, R26, 0x1 ;  /* 0x000000011a007836 */ /* 0x000fc60000000000 */
[----:B------:R-:W-:Y:S01]  /*05c0*/  @!P0 IMAD.MOV R0, RZ, RZ, R26 ;  /* 0x000000ffff008224 */ /* 0x000fe200078e021a */
[----:B------:R-:W-:Y:S02]  /*05d0*/  ISETP.NE.AND.EX P0, PT, R9, RZ, PT, P2 ;  /* 0x000000ff0900720c */ /* 0x000fe40003f05320 */
[----:B------:R-:W-:Y:S01]  /*05e0*/  ISETP.NE.U32.AND P2, PT, R10, RZ, PT ;  /* 0x000000ff0a00720c */ /* 0x000fe20003f45070 */
[----:B------:R-:W-:-:S03]  /*05f0*/  VIADD R8, R0, 0x1 ;  /* 0x0000000100087836 */ /* 0x000fc60000000000 */
[----:B------:R-:W-:Y:S01]  /*0600*/  @!P1 IMAD.MOV R8, RZ, RZ, R0 ;  /* 0x000000ffff089224 */ /* 0x000fe200078e0200 */
[----:B------:R-:W-:Y:S02]  /*0610*/  ISETP.NE.AND.EX P1, PT, R11, RZ, PT, P2 ;  /* 0x000000ff0b00720c */ /* 0x000fe40003f25320 */
[----:B------:R-:W-:Y:S01]  /*0620*/  ISETP.NE.U32.AND P2, PT, R12, RZ, PT ;  /* 0x000000ff0c00720c */ /* 0x000fe20003f45070 */
[----:B------:R-:W-:-:S03]  /*0630*/  VIADD R0, R8, 0x1 ;  /* 0x0000000108007836 */ /* 0x000fc60000000000 */
[----:B------:R-:W-:Y:S01]  /*0640*/  @!P0 IMAD.MOV R0, RZ, RZ, R8 ;  /* 0x000000ffff008224 */ /* 0x000fe200078e0208 */
[----:B------:R-:W-:-:S03]  /*0650*/  ISETP.NE.AND.EX P0, PT, R13, RZ, PT, P2 ;  /* 0x000000ff0d00720c */ /* 0x000fc60003f05320 */
[----:B------:R-:W-:-:S03]  /*0660*/  VIADD R8, R0, 0x1 ;  /* 0x0000000100087836 */ /* 0x000fc60000000000 */
[----:B------:R-:W-:-:S05]  /*0670*/  @!P1 IMAD.MOV R8, RZ, RZ, R0 ;  /* 0x000000ffff089224 */ /* 0x000fca00078e0200 */
[----:B------:R-:W-:Y:S02]  /*0680*/  IADD3 R0, PT, PT, R8, 0x1, RZ ;  /* 0x0000000108007810 */ /* 0x000fe40007ffe0ff */
[----:B------:R-:W-:Y:S02]  /*0690*/  @!P0 IMAD.MOV R0, RZ, RZ, R8 ;  /* 0x000000ffff008224 */ /* 0x000fe400078e0208 */
[----:B------:R-:W-:Y:S02]  /*06a0*/  VIADD R3, R3, 0x10 ;  /* 0x0000001003037836 */ /* 0x000fe40000000000 */
[----:B------:R-:W-:Y:S01]  /*06b0*/  VIADD R8, R0, 0x1 ;  /* 0x0000000100087836 */ /* 0x000fe20000000000 */
[----:B--2---:R-:W-:-:S04]  /*06c0*/  ISETP.NE.U32.AND P2, PT, R14, RZ, PT ;  /* 0x000000ff0e00720c */ /* 0x004fc80003f45070 */
[----:B------:R-:W-:Y:S02]  /*06d0*/  ISETP.NE.AND.EX P1, PT, R15, RZ, PT, P2 ;  /* 0x000000ff0f00720c */ /* 0x000fe40003f25320 */
[----:B------:R-:W-:-:S04]  /*06e0*/  ISETP.NE.U32.AND P2, PT, R20, RZ, PT ;  /* 0x000000ff1400720c */ /* 0x000fc80003f45070 */
[----:B------:R-:W-:Y:S02]  /*06f0*/  ISETP.NE.AND.EX P0, PT, R21, RZ, PT, P2 ;  /* 0x000000ff1500720c */ /* 0x000fe40003f05320 */
[----:B------:R-:W-:-:S05]  /*0700*/  ISETP.NE.U32.AND P2, PT, R6, RZ, PT ;  /* 0x000000ff0600720c */ /* 0x000fca0003f45070 */
[----:B------:R-:W-:-:S04]  /*0710*/  @!P1 IMAD.MOV R8, RZ, RZ, R0 ;  /* 0x000000ffff089224 */ /* 0x000fc800078e0200 */
[----:B------:R-:W-:Y:S02]  /*0720*/  VIADD R0, R8, 0x1 ;  /* 0x0000000108007836 */ /* 0x000fe40000000000 */
[----:B------:R-:W-:Y:S01]  /*0730*/  @!P0 IMAD.MOV R0, RZ, RZ, R8 ;  /* 0x000000ffff008224 */ /* 0x000fe200078e0208 */
[----:B------:R-:W-:Y:S02]  /*0740*/  ISETP.NE.AND P0, PT, R3, 0x100, PT ;  /* 0x000001000300780c */ /* 0x000fe40003f05270 */
[----:B------:R-:W-:Y:S01]  /*0750*/  ISETP.NE.AND.EX P1, PT, R7, RZ, PT, P2 ;  /* 0x000000ff0700720c */ /* 0x000fe20003f25320 */
[----:B------:R-:W-:-:S12]  /*0760*/  VIADD R29, R0, 0x1 ;  /* 0x00000001001d7836 */ /* 0x000fd80000000000 */
[----:B------:R-:W-:Y:S01]  /*0770*/  @!P1 IMAD.MOV R29, RZ, RZ, R0 ;  /* 0x000000ffff1d9224 */ /* 0x000fe200078e0200 */
[----:B------:R-:W-:Y:S06]  /*0780*/  @P0 BRA `(.L_x_45) ;  /* 0xfffffff800a40947 */ /* 0x000fec000383ffff */
[----:B------:R-:W-:Y:S05]  /*0790*/  BSYNC.RECONVERGENT B0 ;  /* 0x0000000000007941 */ /* 0x000fea0003800200 */
.L_x_44:
[----:B------:R-:W-:Y:S01]  /*07a0*/  VIMNMX.U32 R0, PT, PT, R29, 0xf, PT ;  /* 0x0000000f1d007848 */ /* 0x000fe20003fe0000 */
[----:B------:R-:W0:Y:S01]  /*07b0*/  LDCU.64 UR4, c[0x4][0x20] ;  /* 0x01000400ff0477ac */ /* 0x000e220008000a00 */
[----:B------:R-:W-:Y:S01]  /*07c0*/  MOV R24, 0x0 ;  /* 0x0000000000187802 */ /* 0x000fe20000000f00 */
[----:B------:R-:W-:Y:S02]  /*07d0*/  IMAD.MOV.U32 R6, RZ, RZ, R2 ;  /* 0x000000ffff067224 */ /* 0x000fe400078e0002 */
[----:B------:R1:W-:Y:S01]  /*07e0*/  STL [R1], R0 ;  /* 0x0000000001007387 */ /* 0x0003e20000100800 */
[----:B------:R1:W2:Y:S01]  /*07f0*/  LDC.64 R8, c[0x4][R24] ;  /* 0x0100000018087b82 */ /* 0x0002a20000000a00 */
[----:B------:R-:W-:Y:S02]  /*0800*/  IMAD.MOV.U32 R7, RZ, RZ, R16 ;  /* 0x000000ffff077224 */ /* 0x000fe400078e0010 */
[----:B0-----:R-:W-:Y:S02]  /*0810*/  IMAD.U32 R4, RZ, RZ, UR4 ;  /* 0x00000004ff047e24 */ /* 0x001fe4000f8e00ff */
[----:B-1----:R-:W-:-:S07]  /*0820*/  IMAD.U32 R5, RZ, RZ, UR5 ;  /* 0x00000005ff057e24 */ /* 0x002fce000f8e00ff */
[----:B------:R-:W-:-:S07]  /*0830*/  LEPC R20, `(.L_x_46) ;  /* 0x000000001014794e */ /* 0x000fce0000000000 */
[----:B--2---:R-:W-:Y:S05]  /*0840*/  CALL.ABS.NOINC R8 ;  /* 0x0000000008007343 */ /* 0x004fea0003c00000 */
.L_x_46:
[----:B------:R-:W-:-:S13]  /*0850*/  ISETP.NE.AND P6, PT, R22, RZ, PT ;  /* 0x000000ff1600720c */ /* 0x000fda0003fc5270 */
[----:B------:R-:W-:Y:S05]  /*0860*/  @P6 BRA `(.L_x_47) ;  /* 0xfffffff800486947 */ /* 0x000fea000383ffff */
[----:B------:R-:W-:Y:S05]  /*0870*/  BSYNC.RECONVERGENT B6 ;  /* 0x0000000000067941 */ /* 0x000fea0003800200 */
.L_x_43:
[----:B------:R-:W0:Y:S01]  /*0880*/  LDC.64 R24, c[0x4][R24] ;  /* 0x0100000018187b82 */ /* 0x000e220000000a00 */
[----:B------:R-:W1:Y:S01]  /*0890*/  LDCU.64 UR4, c[0x4][0xa8] ;  /* 0x01001500ff0477ac */ /* 0x000e620008000a00 */
[----:B------:R-:W-:Y:S01]  /*08a0*/  CS2R R6, SRZ ;  /* 0x0000000000067805 */ /* 0x000fe2000001ff00 */
[----:B-1----:R-:W-:Y:S02]  /*08b0*/  IMAD.U32 R4, RZ, RZ, UR4 ;  /* 0x00000004ff047e24 */ /* 0x002fe4000f8e00ff */
[----:B------:R-:W-:-:S07]  /*08c0*/  IMAD.U32 R5, RZ, RZ, UR5 ;  /* 0x00000005ff057e24 */ /* 0x000fce000f8e00ff */
[----:B------:R-:W-:-:S07]  /*08d0*/  LEPC R20, `(.L_x_48) ;  /* 0x000000001014794e */ /* 0x000fce0000000000 */
[----:B0-----:R-:W-:Y:S05]  /*08e0*/  CALL.ABS.NOINC R24 ;  /* 0x0000000018007343 */ /* 0x001fea0003c00000 */
.L_x_48:
[----:B------:R-:W-:-:S13]  /*08f0*/  ISETP.NE.AND P6, PT, R23, RZ, PT ;  /* 0x000000ff1700720c */ /* 0x000fda0003fc5270 */
[----:B------:R-:W-:Y:S05]  /*0900*/  @P6 BRA `(.L_x_49) ;  /* 0xfffffff800086947 */ /* 0x000fea000383ffff */
[----:B------:R-:W-:Y:S05]  /*0910*/  EXIT ;  /* 0x000000000000794d */ /* 0x000fea0003800000 */
.L_x_42:
[----:B------:R-:W0:Y:S01]  /*0920*/  LDCU.64 UR38, c[0x0][0x380] ;  /* 0x00007000ff2677ac */ /* 0x000e220008000a00 */
[----:B------:R-:W-:Y:S01]  /*0930*/  IMAD.MOV.U32 R17, RZ, RZ, RZ ;  /* 0x000000ffff117224 */ /* 0x000fe200078e00ff */
[----:B0-----:R-:W-:-:S04]  /*0940*/  UIADD3 UR38, UP0, UPT, UR38, 0x40, URZ ;  /* 0x0000004026267890 */ /* 0x001fc8000ff1e0ff */
[----:B------:R-:W-:-:S12]  /*0950*/  UIADD3.X UR39, UPT, UPT, URZ, UR39, URZ, UP0, !UPT ;  /* 0x00000027ff277290 */ /* 0x000fd800087fe4ff */
.L_x_56:
[----:B------:R-:W-:Y:S01]  /*0960*/  BSSY.RECONVERGENT B6, `(.L_x_50) ;  /* 0x0000070000067945 */ /* 0x000fe20003800200 */
[----:B------:R-:W-:Y:S01]  /*0970*/  SHF.L.U32 R18, R17, 0x10, RZ ;  /* 0x0000001011127819 */ /* 0x000fe200000006ff */
[----:B------:R-:W-:-:S07]  /*0980*/  IMAD.MOV.U32 R19, RZ, RZ, RZ ;  /* 0x000000ffff137224 */ /* 0x000fce00078e00ff */
.L_x_54:
[C---:B------:R-:W-:Y:S01]  /*0990*/  LEA R5, P0, R19.reuse, R18, 0x8 ;  /* 0x0000001213057211 */ /* 0x040fe200078040ff */
[----:B------:R-:W-:Y:S01]  /*09a0*/  VIADD R19, R19, 0x1 ;  /* 0x0000000113137836 */ /* 0x000fe20000000000 */
[----:B------:R-:W-:Y:S01]  /*09b0*/  BSSY.RECONVERGENT B0, `(.L_x_51) ;  /* 0x000005d000007945 */ /* 0x000fe20003800200 */
[----:B------:R-:W-:Y:S01]  /*09c0*/  IMAD.MOV.U32 R3, RZ, RZ, RZ ;  /* 0x000000ffff037224 */ /* 0x000fe200078e00ff */
[----:B------:R-:W-:Y:S01]  /*09d0*/  LEA R4, P1, R5, UR38, 0x3 ;  /* 0x0000002605047c11 */ /* 0x000fe2000f8218ff */
[----:B------:R-:W-:Y:S01]  /*09e0*/  IMAD.X R0, RZ, RZ, RZ, P0 ;  /* 0x000000ffff007224 */ /* 0x000fe200000e06ff */
[----:B------:R-:W-:-:S04]  /*09f0*/  ISETP.NE.AND P2, PT, R19, 0x100, PT ;  /* 0x000001001300780c */ /* 0x000fc80003f45270 */
[----:B------:R-:W-:Y:S01]  /*0a00*/  LEA.HI.X R5, R5, UR39, R0, 0x3, P1 ;  /* 0x0000002705057c11 */ /* 0x000fe200088f1c00 */
[----:B------:R-:W-:Y:S01]  /*0a10*/  IMAD.MOV.U32 R0, RZ, RZ, RZ ;  /* 0x000000ffff007224 */ /* 0x000fe200078e00ff */
[----:B------:R-:W-:-:S07]  /*0a20*/  P2R R22, PR, RZ, 0x4 ;  /* 0x00000004ff167803 */ /* 0x000fce0000000000 */
.L_x_52:
[----:B------:R-:W2:Y:S04]  /*0a30*/  LDG.E.64 R12, desc[UR36][R4.64+-0x38] ;  /* 0xffffc824040c7981 */ /* 0x000ea8000c1e1b00 */
[----:B------:R-:W3:Y:S04]  /*0a40*/  LDG.E.64 R14, desc[UR36][R4.64+-0x30] ;  /* 0xffffd024040e7981 */ /* 0x000ee8000c1e1b00 */
[----:B------:R-:W4:Y:S04]  /*0a50*/  LDG.E.64 R20, desc[UR36][R4.64+-0x28] ;  /* 0xffffd82404147981 */ /* 0x000f28000c1e1b00 */
[----:B------:R-:W5:Y:S04]  /*0a60*/  LDG.E.64 R24, desc[UR36][R4.64+-0x20] ;  /* 0xffffe02404187981 */ /* 0x000f68000c1e1b00 */
        /* <DEDUP_REMOVED lines=11> */
[----:B------:R-:W3:Y:S01]  /*0b20*/  LDG.E.64 R14, desc[UR36][R4.64+0x10] ;  /* 0x00001024040e7981 */ /* 0x000ee2000c1e1b00 */
[----:B------:R-:W-:-:S03]  /*0b30*/  ISETP.NE.AND.EX P1, PT, R21, RZ, PT, P1 ;  /* 0x000000ff1500720c */ /* 0x000fc60003f25310 */
[----:B------:R-:W4:Y:S01]  /*0b40*/  LDG.E.64 R20, desc[UR36][R4.64+0x18] ;  /* 0x0000182404147981 */ /* 0x000f22000c1e1b00 */
[----:B-----5:R-:W-:Y:S02]  /*0b50*/  ISETP.NE.U32.AND P2, PT, R24, RZ, PT ;  /* 0x000000ff1800720c */ /* 0x020fe40003f45070 */
[----:B------:R-:W-:Y:S02]  /*0b60*/  ISETP.NE.U32.AND P4, PT, R6, RZ, PT ;  /* 0x000000ff0600720c */ /* 0x000fe40003f85070 */
[----:B------:R-:W-:Y:S02]  /*0b70*/  ISETP.NE.AND.EX P2, PT, R25, RZ, PT, P2 ;  /* 0x000000ff1900720c */ /* 0x000fe40003f45320 */
[----:B------:R-:W5:Y:S01]  /*0b80*/  LDG.E.64 R24, desc[UR36][R4.64+0x20] ;  /* 0x0000202404187981 */ /* 0x000f62000c1e1b00 */
[----:B------:R-:W-:-:S03]  /*0b90*/  ISETP.NE.AND.EX P4, PT, R7, RZ, PT, P4 ;  /* 0x000000ff0700720c */ /* 0x000fc60003f85340 */
[----:B------:R-:W5:Y:S01]  /*0ba0*/  LDG.E.64 R6, desc[UR36][R4.64+0x28] ;  /* 0x0000282404067981 */ /* 0x000f62000c1e1b00 */
[----:B------:R-:W-:Y:S01]  /*0bb0*/  ISETP.NE.U32.AND P3, PT, R26, RZ, PT ;  /* 0x000000ff1a00720c */ /* 0x000fe20003f65070 */
[----:B------:R-:W-:Y:S01]  /*0bc0*/  @!P5 IMAD.MOV R23, RZ, RZ, R0 ;  /* 0x000000ffff17d224 */ /* 0x000fe200078e0200 */
[----:B------:R-:W-:Y:S02]  /*0bd0*/  ISETP.NE.U32.AND P5, PT, R8, RZ, PT ;  /* 0x000000ff0800720c */ /* 0x000fe40003fa5070 */
[----:B------:R-:W-:Y:S02]  /*0be0*/  ISETP.NE.AND.EX P3, PT, R27, RZ, PT, P3 ;  /* 0x000000ff1b00720c */ /* 0x000fe40003f65330 */
[----:B------:R-:W5:Y:S01]  /*0bf0*/  LDG.E.64 R26, desc[UR36][R4.64+0x30] ;  /* 0x00003024041a7981 */ /* 0x000f62000c1e1b00 */
[----:B------:R-:W-:-:S03]  /*0c00*/  ISETP.NE.AND.EX P5, PT, R9, RZ, PT, P5 ;  /* 0x000000ff0900720c */ /* 0x000fc60003fa5350 */
[----:B------:R-:W5:Y:S01]  /*0c10*/  LDG.E.64 R8, desc[UR36][R4.64+0x38] ;  /* 0x0000382404087981 */ /* 0x000f62000c1e1b00 */
[----:B------:R-:W-:Y:S02]  /*0c20*/  VIADD R0, R23, 0x1 ;  /* 0x0000000117007836 */ /* 0x000fe40000000000 */
[----:B------:R-:W-:Y:S01]  /*0c30*/  @!P0 IMAD.MOV R0, RZ, RZ, R23 ;  /* 0x000000ffff008224 */ /* 0x000fe200078e0217 */
[----:B------:R-:W-:-:S04]  /*0c40*/  ISETP.NE.U32.AND P0, PT, R10, RZ, PT ;  /* 0x000000ff0a00720c */ /* 0x000fc80003f05070 */
[----:B------:R-:W-:Y:S02]  /*0c50*/  ISETP.NE.AND.EX P0, PT, R11, RZ, PT, P0 ;  /* 0x000000ff0b00720c */ /* 0x000fe40003f05300 */
[----:B------:R-:W5:Y:S01]  /*0c60*/  LDG.E.64 R10, desc[UR36][R4.64+0x40] ;  /* 0x00004024040a7981 */ /* 0x000f62000c1e1b00 */
[----:B------:R-:W-:Y:S02]  /*0c70*/  VIADD R23, R0, 0x1 ;  /* 0x0000000100177836 */ /* 0x000fe40000000000 */
[----:B------:R-:W-:-:S04]  /*0c80*/  @!P1 IMAD.MOV R23, RZ, RZ, R0 ;  /* 0x000000ffff179224 */ /* 0x000fc800078e0200 */
[----:B------:R-:W-:Y:S02]  /*0c90*/  VIADD R0, R23, 0x1 ;  /* 0x0000000117007836 */ /* 0x000fe40000000000 */
[----:B------:R-:W-:-:S04]  /*0ca0*/  @!P2 IMAD.MOV R0, RZ, RZ, R23 ;  /* 0x000000ffff00a224 */ /* 0x000fc800078e0217 */
[----:B------:R-:W-:Y:S02]  /*0cb0*/  VIADD R23, R0, 0x1 ;  /* 0x0000000100177836 */ /* 0x000fe40000000000 */
[----:B------:R-:W-:-:S05]  /*0cc0*/  @!P3 IMAD.MOV R23, RZ, RZ, R0 ;  /* 0x000000ffff17b224 */ /* 0x000fca00078e0200 */
[----:B------:R-:W-:Y:S01]  /*0cd0*/  IADD3 R0, PT, PT, R23, 0x1, RZ ;  /* 0x0000000117007810 */ /* 0x000fe20007ffe0ff */
[----:B------:R-:W-:-:S04]  /*0ce0*/  @!P4 IMAD.MOV R0, RZ, RZ, R23 ;  /* 0x000000ffff00c224 */ /* 0x000fc800078e0217 */
[----:B------:R-:W-:Y:S02]  /*0cf0*/  VIADD R23, R0, 0x1 ;  /* 0x0000000100177836 */ /* 0x000fe40000000000 */
[----:B------:R-:W-:-:S04]  /*0d00*/  @!P5 IMAD.MOV R23, RZ, RZ, R0 ;  /* 0x000000ffff17d224 */ /* 0x000fc800078e0200 */
[----:B------:R-:W-:Y:S02]  /*0d10*/  VIADD R0, R23, 0x1 ;  /* 0x0000000117007836 */ /* 0x000fe40000000000 */
[----:B------:R-:W-:Y:S02]  /*0d20*/  @!P0 IMAD.MOV R0, RZ, RZ, R23 ;  /* 0x000000ffff008224 */ /* 0x000fe400078e0217 */
[----:B------:R-:W-:Y:S01]  /*0d30*/  VIADD R3, R3, 0x10 ;  /* 0x0000001003037836 */ /* 0x000fe20000000000 */
[----:B--2---:R-:W-:-:S04]  /*0d40*/  ISETP.NE.U32.AND P1, PT, R12, RZ, PT ;  /* 0x000000ff0c00720c */ /* 0x004fc80003f25070 */
[----:B------:R-:W-:Y:S02]  /*0d50*/  ISETP.NE.AND.EX P1, PT, R13, RZ, PT, P1 ;  /* 0x000000ff0d00720c */ /* 0x000fe40003f25310 */
[----:B---3--:R-:W-:Y:S01]  /*0d60*/  ISETP.NE.U32.AND P2, PT, R14, RZ, PT ;  /* 0x000000ff0e00720c */ /* 0x008fe20003f45070 */
[----:B------:R-:W-:-:S03]  /*0d70*/  VIADD R12, R0, 0x1 ;  /* 0x00000001000c7836 */ /* 0x000fc60000000000 */
[----:B------:R-:W-:Y:S02]  /*0d80*/  ISETP.NE.AND.EX P0, PT, R15, RZ, PT, P2 ;  /* 0x000000ff0f00720c */ /* 0x000fe40003f05320 */
[----:B----4-:R-:W-:-:S05]  /*0d90*/  ISETP.NE.U32.AND P2, PT, R20, RZ, PT ;  /* 0x000000ff1400720c */ /* 0x010fca0003f45070 */
[----:B------:R-:W-:Y:S01]  /*0da0*/  @!P1 IMAD.MOV R12, RZ, RZ, R0 ;  /* 0x000000ffff0c9224 */ /* 0x000fe200078e0200 */
[----:B------:R-:W-:Y:S02]  /*0db0*/  ISETP.NE.AND.EX P1, PT, R21, RZ, PT, P2 ;  /* 0x000000ff1500720c */ /* 0x000fe40003f25320 */
[----:B-----5:R-:W-:Y:S01]  /*0dc0*/  ISETP.NE.U32.AND P2, PT, R24, RZ, PT ;  /* 0x000000ff1800720c */ /* 0x020fe20003f45070 */
[----:B------:R-:W-:Y:S02]  /*0dd0*/  VIADD R0, R12, 0x1 ;  /* 0x000000010c007836 */ /* 0x000fe40000000000 */
[----:B------:R-:W-:Y:S01]  /*0de0*/  @!P0 IMAD.MOV R0, RZ, RZ, R12 ;  /* 0x000000ffff008224 */ /* 0x000fe200078e020c */
[----:B------:R-:W-:Y:S02]  /*0df0*/  ISETP.NE.AND.EX P0, PT, R25, RZ, PT, P2 ;  /* 0x000000ff1900720c */ /* 0x000fe40003f05320 */
[----:B------:R-:W-:Y:S01]  /*0e00*/  ISETP.NE.U32.AND P2, PT, R6, RZ, PT ;  /* 0x000000ff0600720c */ /* 0x000fe20003f45070 */
[----:B------:R-:W-:-:S04]  /*0e10*/  VIADD R12, R0, 0x1 ;  /* 0x00000001000c7836 */ /* 0x000fc80000000000 */
[----:B------:R-:W-:Y:S01]  /*0e20*/  @!P1 IMAD.MOV R12, RZ, RZ, R0 ;  /* 0x000000ffff0c9224 */ /* 0x000fe200078e0200 */
[----:B------:R-:W-:Y:S02]  /*0e30*/  ISETP.NE.AND.EX P1, PT, R7, RZ, PT, P2 ;  /* 0x000000ff0700720c */ /* 0x000fe40003f25320 */
[----:B------:R-:W-:Y:S01]  /*0e40*/  ISETP.NE.U32.AND P2, PT, R26, RZ, PT ;  /* 0x000000ff1a00720c */ /* 0x000fe20003f45070 */
[----:B------:R-:W-:Y:S02]  /*0e50*/  VIADD R0, R12, 0x1 ;  /* 0x000000010c007836 */ /* 0x000fe40000000000 */
[----:B------:R-:W-:Y:S01]  /*0e60*/  @!P0 IMAD.MOV R0, RZ, RZ, R12 ;  /* 0x000000ffff008224 */ /* 0x000fe200078e020c */
[----:B------:R-:W-:Y:S02]  /*0e70*/  ISETP.NE.AND.EX P0, PT, R27, RZ, PT, P2 ;  /* 0x000000ff1b00720c */ /* 0x000fe40003f05320 */
[----:B------:R-:W-:Y:S01]  /*0e80*/  ISETP.NE.U32.AND P2, PT, R8, RZ, PT ;  /* 0x000000ff0800720c */ /* 0x000fe20003f45070 */
[----:B------:R-:W-:-:S04]  /*0e90*/  VIADD R6, R0, 0x1 ;  /* 0x0000000100067836 */ /* 0x000fc80000000000 */
[----:B------:R-:W-:Y:S01]  /*0ea0*/  @!P1 IMAD.MOV R6, RZ, RZ, R0 ;  /* 0x000000ffff069224 */ /* 0x000fe200078e0200 */
[----:B------:R-:W-:-:S04]  /*0eb0*/  ISETP.NE.AND.EX P1, PT, R9, RZ, PT, P2 ;  /* 0x000000ff0900720c */ /* 0x000fc80003f25320 */
[----:B------:R-:W-:Y:S01]  /*0ec0*/  IADD3 R0, PT, PT, R6, 0x1, RZ ;  /* 0x0000000106007810 */ /* 0x000fe20007ffe0ff */
[----:B------:R-:W-:Y:S01]  /*0ed0*/  @!P0 IMAD.MOV R0, RZ, RZ, R6 ;  /* 0x000000ffff008224 */ /* 0x000fe200078e0206 */
[----:B------:R-:W-:-:S03]  /*0ee0*/  ISETP.NE.U32.AND P2, PT, R10, RZ, PT ;  /* 0x000000ff0a00720c */ /* 0x000fc60003f45070 */
[----:B------:R-:W-:-:S04]  /*0ef0*/  VIADD R6, R0, 0x1 ;  /* 0x0000000100067836 */ /* 0x000fc80000000000 */
[----:B------:R-:W-:Y:S01]  /*0f00*/  @!P1 IMAD.MOV R6, RZ, RZ, R0 ;  /* 0x000000ffff069224 */ /* 0x000fe200078e0200 */
[----:B------:R-:W-:Y:S02]  /*0f10*/  ISETP.NE.AND P1, PT, R3, 0x100, PT ;  /* 0x000001000300780c */ /* 0x000fe40003f25270 */
[----:B------:R-:W-:Y:S02]  /*0f20*/  ISETP.NE.AND.EX P0, PT, R11, RZ, PT, P2 ;  /* 0x000000ff0b00720c */ /* 0x000fe40003f05320 */
[----:B------:R-:W-:Y:S01]  /*0f30*/  IADD3 R4, P2, PT, R4, 0x80, RZ ;  /* 0x0000008004047810 */ /* 0x000fe20007f5e0ff */
[----:B------:R-:W-:-:S04]  /*0f40*/  VIADD R0, R6, 0x1 ;  /* 0x0000000106007836 */ /* 0x000fc80000000000 */
[----:B------:R-:W-:-:S06]  /*0f50*/  IMAD.X R5, RZ, RZ, R5, P2 ;  /* 0x000000ffff057224 */ /* 0x000fcc00010e0605 */
[----:B------:R-:W-:Y:S01]  /*0f60*/  @!P0 IMAD.MOV R0, RZ, RZ, R6 ;  /* 0x000000ffff008224 */ /* 0x000fe200078e0206 */
[----:B------:R-:W-:Y:S06]  /*0f70*/  @P1 BRA `(.L_x_52) ;  /* 0xfffffff800ac1947 */ /* 0x000fec000383ffff */
[----:B------:R-:W-:Y:S05]  /*0f80*/  BSYNC.RECONVERGENT B0 ;  /* 0x0000000000007941 */ /* 0x000fea0003800200 */
.L_x_51:
        /* <DEDUP_REMOVED lines=11> */
.L_x_53:
[----:B------:R-:W-:-:S13]  /*1040*/  ISETP.NE.AND P6, PT, R22, RZ, PT ;  /* 0x000000ff1600720c */ /* 0x000fda0003fc5270 */
[----:B------:R-:W-:Y:S05]  /*1050*/  @P6 BRA `(.L_x_54) ;  /* 0xfffffff8004c6947 */ /* 0x000fea000383ffff */
[----:B------:R-:W-:Y:S05]  /*1060*/  BSYNC.RECONVERGENT B6 ;  /* 0x0000000000067941 */ /* 0x000fea0003800200 */
.L_x_50:
[----:B------:R0:W1:Y:S01]  /*1070*/  LDC.64 R8, c[0x4][R23] ;  /* 0x0100000017087b82 */ /* 0x0000620000000a00 */
[----:B------:R-:W2:Y:S01]  /*1080*/  LDCU.64 UR4, c[0x4][0xa8] ;  /* 0x01001500ff0477ac */ /* 0x000ea20008000a00 */
[----:B------:R-:W-:Y:S01]  /*1090*/  CS2R R6, SRZ ;  /* 0x0000000000067805 */ /* 0x000fe2000001ff00 */
[----:B--2---:R-:W-:Y:S02]  /*10a0*/  IMAD.U32 R4, RZ, RZ, UR4 ;  /* 0x00000004ff047e24 */ /* 0x004fe4000f8e00ff */
[----:B0-----:R-:W-:-:S07]  /*10b0*/  IMAD.U32 R5, RZ, RZ, UR5 ;  /* 0x00000005ff057e24 */ /* 0x001fce000f8e00ff */
[----:B------:R-:W-:-:S07]  /*10c0*/  LEPC R20, `(.L_x_55) ;  /* 0x000000001014794e */ /* 0x000fce0000000000 */
[----:B-1----:R-:W-:Y:S05]  /*10d0*/  CALL.ABS.NOINC R8 ;  /* 0x0000000008007343 */ /* 0x002fea0003c00000 */
.L_x_55:
[----:B------:R-:W-:-:S05]  /*10e0*/  VIADD R17, R17, 0x1 ;  /* 0x0000000111117836 */ /* 0x000fca0000000000 */
[----:B------:R-:W-:-:S13]  /*10f0*/  ISETP.NE.AND P0, PT, R17, 0x80, PT ;  /* 0x000000801100780c */ /* 0x000fda0003f05270 */
[----:B------:R-:W-:Y:S05]  /*1100*/  @!P0 EXIT ;  /* 0x000000000000894d */ /* 0x000fea0003800000 */
[----:B------:R-:W-:Y:S05]  /*1110*/  BRA `(.L_x_56) ;  /* 0xfffffff800107947 */ /* 0x000fea000383ffff */
.L_x_57:
        /* <DEDUP_REMOVED lines=14> */
.L_x_1765:


//--------------------- .text._Z12count_memoryP4GNet --------------------------
	.section	.text._Z12count_memoryP4GNet,"ax",@progbits
	.align	128
        .global         _Z12count_memoryP4GNet
        .type           _Z12count_memoryP4GNet,@function
        .size           _Z12count_memoryP4GNet,(.L_x_1766 - _Z12count_memoryP4GNet)
        .other          _Z12count_memoryP4GNet,@"STO_CUDA_ENTRY STV_DEFAULT"
_Z12count_memoryP4GNet:
.text._Z12count_memoryP4GNet:
[----:B------:R-:W-:Y:S01]  /*0000*/  LDC R1, c[0x0][0x37c] ;  /* 0x0000df00ff017b82 */ /* 0x000fe20000000800 */
[----:B------:R-:W0:Y:S07]  /*0010*/  S2R R0, SR_TID.X ;  /* 0x0000000000007919 */ /* 0x000e2e0000002100 */
[----:B------:R-:W0:Y:S01]  /*0020*/  S2UR UR4, SR_CTAID.X ;  /* 0x00000000000479c3 */ /* 0x000e220000002500 */
[----:B------:R-:W1:Y:S01]  /*0030*/  LDCU.64 UR8, c[0x0][0x358] ;  /* 0x00006b00ff0877ac */ /* 0x000e620008000a00 */
[----:B------:R-:W-:Y:S01]  /*0040*/  BSSY.RECONVERGENT B0, `(.L_x_58) ;  /* 0x00000d0000007945 */ /* 0x000fe20003800200 */
[----:B------:R-:W-:-:S02]  /*0050*/  IMAD.MOV.U32 R20, RZ, RZ, RZ ;  /* 0x000000ffff147224 */ /* 0x000fc400078e00ff */
[----:B------:R-:W-:-:S03]  /*0060*/  IMAD.MOV.U32 R24, RZ, RZ, RZ ;  /* 0x000000ffff187224 */ /* 0x000fc600078e00ff */
[----:B------:R-:W0:Y:S02]  /*0070*/  LDC R17, c[0x0][0x360] ;  /* 0x0000d800ff117b82 */ /* 0x000e240000000800 */
[----:B0-----:R-:W-:-:S05]  /*0080*/  IMAD R17, R17, UR4, R0 ;  /* 0x0000000411117c24 */ /* 0x001fca000f8e0200 */
[----:B------:R-:W-:-:S13]  /*0090*/  ISETP.GT.U32.AND P0, PT, R17, 0x1fffffff, PT ;  /* 0x1fffffff1100780c */ /* 0x000fda0003f04070 */
[----:B-1----:R-:W-:Y:S05]  /*00a0*/  @P0 BRA `(.L_x_59) ;  /* 0x0000000c00240947 */ /* 0x002fea0003800000 */
[----:B------:R-:W-:Y:S01]  /*00b0*/  VIMNMX.U32 R2, PT, PT, R17, 0x1fff8000, !PT ;  /* 0x1fff800011027848 */ /* 0x000fe20007fe0000 */
[----:B------:R-:W-:Y:S01]  /*00c0*/  BSSY.RECONVERGENT B1, `(.L_x_60) ;  /* 0x0000063000017945 */ /* 0x000fe20003800200 */
[----:B------:R-:W-:Y:S02]  /*00d0*/  IMAD.MOV.U32 R24, RZ, RZ, RZ ;  /* 0x000000ffff187224 */ /* 0x000fe400078e00ff */
[----:B------:R-:W-:Y:S01]  /*00e0*/  IADD3 R15, PT, PT, R2, 0x7fff, -R17 ;  /* 0x00007fff020f7810 */ /* 0x000fe20007ffe811 */
[----:B------:R-:W-:-:S03]  /*00f0*/  IMAD.MOV.U32 R20, RZ, RZ, RZ ;  /* 0x000000ffff147224 */ /* 0x000fc600078e00ff */
[C---:B------:R-:W-:Y:S02]  /*0100*/  ISETP.GE.U32.AND P0, PT, R15.reuse, 0x38000, PT ;  /* 0x000380000f00780c */ /* 0x040fe40003f06070 */
[----:B------:R-:W-:-:S04]  /*0110*/  LEA.HI R16, R15, 0x1, RZ, 0x11 ;  /* 0x000000010f107811 */ /* 0x000fc800078f88ff */
[----:B------:R-:W-:-:S04]  /*0120*/  LOP3.LUT R21, R16, 0x7, RZ, 0xc0, !PT ;  /* 0x0000000710157812 */ /* 0x000fc800078ec0ff */
[----:B------:R-:W-:-:S03]  /*0130*/  ISETP.NE.AND P2, PT, R21, RZ, PT ;  /* 0x000000ff1500720c */ /* 0x000fc60003f45270 */
[----:B------:R-:W-:Y:S10]  /*0140*/  @!P0 BRA `(.L_x_61) ;  /* 0x0000000400688947 */ /* 0x000ff40003800000 */
[----:B------:R-:W0:Y:S01]  /*0150*/  LDC.64 R4, c[0x0][0x380] ;  /* 0x0000e000ff047b82 */ /* 0x000e220000000a00 */
[----:B------:R-:W-:Y:S01]  /*0160*/  LOP3.LUT R14, R16, 0x3fff8, RZ, 0xc0, !PT ;  /* 0x0003fff8100e7812 */ /* 0x000fe200078ec0ff */
[----:B------:R-:W-:-:S03]  /*0170*/  IMAD.MOV.U32 R24, RZ, RZ, RZ ;  /* 0x000000ffff187224 */ /* 0x000fc600078e00ff */
[----:B------:R-:W-:Y:S01]  /*0180*/  IADD3 R14, PT, PT, -R14, RZ, RZ ;  /* 0x000000ff0e0e7210 */ /* 0x000fe20007ffe1ff */
[----:B0-----:R-:W-:-:S04]  /*0190*/  IMAD.WIDE.U32 R2, R17, 0x4, R4 ;  /* 0x0000000411027825 */ /* 0x001fc800078e0004 */
[----:B------:R-:W-:Y:S01]  /*01a0*/  IMAD.WIDE.U32 R4, R17, 0x8, R4 ;  /* 0x0000000811047825 */ /* 0x000fe200078e0004 */
[----:B------:R-:W-:Y:S02]  /*01b0*/  IADD3 R2, P0, PT, R2, 0x100e0008, RZ ;  /* 0x100e000802027810 */ /* 0x000fe40007f1e0ff */
[----:B------:R-:W-:Y:S02]  /*01c0*/  IADD3 R4, P1, PT, R4, 0x101c0008, RZ ;  /* 0x101c000804047810 */ /* 0x000fe40007f3e0ff */
[----:B------:R-:W-:-:S03]  /*01d0*/  IADD3.X R3, PT, PT, R3, 0x1, RZ, P0, !PT ;  /* 0x0000000103037810 */ /* 0x000fc600007fe4ff */
[----:B------:R-:W-:-:S08]  /*01e0*/  IMAD.X R5, RZ, RZ, R5, P1 ;  /* 0x000000ffff057224 */ /* 0x000fd000008e0605 */
.L_x_62:
[----:B------:R-:W2:Y:S04]  /*01f0*/  LDG.E.64 R6, desc[UR8][R4.64+-0x1c0000] ;  /* 0xe400000804067981 */ /* 0x000ea8000c1e1b00 */
[----:B------:R-:W3:Y:S04]  /*0200*/  LDG.E.64 R8, desc[UR8][R4.64+-0x180000] ;  /* 0xe800000804087981 */ /* 0x000ee8000c1e1b00 */
[----:B------:R-:W4:Y:S04]  /*0210*/  LDG.E.64 R10, desc[UR8][R4.64+-0x140000] ;  /* 0xec000008040a7981 */ /* 0x000f28000c1e1b00 */
[----:B------:R-:W5:Y:S04]  /*0220*/  LDG.E R23, desc[UR8][R2.64+-0xe0000] ;  /* 0xf200000802177981 */ /* 0x000f68000c1e1900 */
[----:B------:R-:W5:Y:S04]  /*0230*/  LDG.E.64 R12, desc[UR8][R4.64+-0x100000] ;  /* 0xf0000008040c7981 */ /* 0x000f68000c1e1b00 */
[----:B------:R-:W5:Y:S04]  /*0240*/  LDG.E R19, desc[UR8][R2.64+-0xc0000] ;  /* 0xf400000802137981 */ /* 0x000f68000c1e1900 */
[----:B------:R-:W5:Y:S04]  /*0250*/  LDG.E R18, desc[UR8][R2.64+-0xa0000] ;  /* 0xf600000802127981 */ /* 0x000f68000c1e1900 */
[----:B------:R-:W5:Y:S01]  /*0260*/  LDG.E R22, desc[UR8][R2.64+-0x80000] ;  /* 0xf800000802167981 */ /* 0x000f62000c1e1900 */
[----:B------:R-:W-:-:S03]  /*0270*/  VIADD R25, R24, 0x1 ;  /* 0x0000000118197836 */ /* 0x000fc60000000000 */
[----:B------:R-:W5:Y:S01]  /*0280*/  LDG.E R26, desc[UR8][R2.64+-0x40000] ;  /* 0xfc000008021a7981 */ /* 0x000f62000c1e1900 */
[----:B--2---:R-:W-:-:S04]  /*0290*/  ISETP.NE.U32.AND P1, PT, R6, RZ, PT ;  /* 0x000000ff0600720c */ /* 0x004fc80003f25070 */
[----:B------:R-:W-:Y:S02]  /*02a0*/  ISETP.NE.AND.EX P1, PT, R7, RZ, PT, P1 ;  /* 0x000000ff0700720c */ /* 0x000fe40003f25310 */
[----:B------:R-:W2:Y:S01]  /*02b0*/  LDG.E.64 R6, desc[UR8][R4.64+-0xc0000] ;  /* 0xf400000804067981 */ /* 0x000ea2000c1e1b00 */
[----:B---3--:R-:W-:Y:S02]  /*02c0*/  ISETP.NE.U32.AND P0, PT, R8, RZ, PT ;  /* 0x000000ff0800720c */ /* 0x008fe40003f05070 */
[----:B----4-:R-:W-:Y:S02]  /*02d0*/  ISETP.NE.U32.AND P3, PT, R10, RZ, PT ;  /* 0x000000ff0a00720c */ /* 0x010fe40003f65070 */
[----:B------:R-:W-:Y:S02]  /*02e0*/  ISETP.NE.AND.EX P0, PT, R9, RZ, PT, P0 ;  /* 0x000000ff0900720c */ /* 0x000fe40003f05300 */
[----:B------:R-:W3:Y:S01]  /*02f0*/  LDG.E.64 R8, desc[UR8][R4.64+-0x80000] ;  /* 0xf800000804087981 */ /* 0x000ee2000c1e1b00 */
[----:B-----5:R-:W-:-:S02]  /*0300*/  ISETP.NE.AND P4, PT, R23, RZ, PT ;  /* 0x000000ff1700720c */ /* 0x020fc40003f85270 */
[----:B------:R-:W-:Y:S01]  /*0310*/  ISETP.NE.AND.EX P3, PT, R11, RZ, PT, P3 ;  /* 0x000000ff0b00720c */ /* 0x000fe20003f65330 */
[----:B------:R-:W4:Y:S04]  /*0320*/  LDG.E R23, desc[UR8][R2.64+-0x60000] ;  /* 0xfa00000802177981 */ /* 0x000f28000c1e1900 */
[----:B------:R-:W5:Y:S01]  /*0330*/  LDG.E.64 R10, desc[UR8][R4.64+-0x40000] ;  /* 0xfc000008040a7981 */ /* 0x000f62000c1e1b00 */
[----:B------:R-:W-:Y:S01]  /*0340*/  @!P1 IMAD.MOV R25, RZ, RZ, R24 ;  /* 0x000000ffff199224 */ /* 0x000fe200078e0218 */
[----:B------:R-:W-:Y:S01]  /*0350*/  ISETP.NE.U32.AND P1, PT, R12, RZ, PT ;  /* 0x000000ff0c00720c */ /* 0x000fe20003f25070 */
[----:B------:R-:W-:-:S03]  /*0360*/  VIADD R24, R20, 0x1 ;  /* 0x0000000114187836 */ /* 0x000fc60000000000 */
[----:B------:R-:W-:Y:S01]  /*0370*/  @!P4 IMAD.MOV R24, RZ, RZ, R20 ;  /* 0x000000ffff18c224 */ /* 0x000fe200078e0214 */
[----:B------:R-:W-:Y:S01]  /*0380*/  ISETP.NE.AND.EX P1, PT, R13, RZ, PT, P1 ;  /* 0x000000ff0d00720c */ /* 0x000fe20003f25310 */
[----:B------:R-:W5:Y:S01]  /*0390*/  LDG.E R20, desc[UR8][R2.64+-0x20000] ;  /* 0xfe00000802147981 */ /* 0x000f62000c1e1900 */
[C---:B------:R-:W-:Y:S01]  /*03a0*/  VIADD R27, R25.reuse, 0x1 ;  /* 0x00000001191b7836 */ /* 0x040fe20000000000 */
[----:B------:R-:W-:Y:S02]  /*03b0*/  @!P0 IADD3 R27, PT, PT, R25, RZ, RZ ;  /* 0x000000ff191b8210 */ /* 0x000fe40007ffe0ff */
[----:B------:R-:W5:Y:S01]  /*03c0*/  LDG.E.64 R12, desc[UR8][R4.64] ;  /* 0x00000008040c7981 */ /* 0x000f62000c1e1b00 */
[----:B------:R-:W-:-:S03]  /*03d0*/  ISETP.NE.AND P0, PT, R19, RZ, PT ;  /* 0x000000ff1300720c */ /* 0x000fc60003f05270 */
[----:B------:R-:W5:Y:S01]  /*03e0*/  LDG.E R19, desc[UR8][R2.64] ;  /* 0x0000000802137981 */ /* 0x000f62000c1e1900 */
[----:B------:R-:W-:Y:S01]  /*03f0*/  ISETP.NE.AND P5, PT, R18, RZ, PT ;  /* 0x000000ff1200720c */ /* 0x000fe20003fa5270 */
[----:B------:R-:W-:Y:S01]  /*0400*/  VIADD R18, R24, 0x1 ;  /* 0x0000000118127836 */ /* 0x000fe20000000000 */
[----:B------:R-:W-:-:S07]  /*0410*/  ISETP.NE.AND P4, PT, R22, RZ, PT ;  /* 0x000000ff1600720c */ /* 0x000fce0003f85270 */
[----:B------:R-:W-:Y:S02]  /*0420*/  @!P0 IMAD.MOV R18, RZ, RZ, R24 ;  /* 0x000000ffff128224 */ /* 0x000fe400078e0218 */
[----:B------:R-:W-:Y:S02]  /*0430*/  VIADD R24, R27, 0x1 ;  /* 0x000000011b187836 */ /* 0x000fe40000000000 */
[----:B------:R-:W-:Y:S02]  /*0440*/  @!P3 IMAD.MOV R24, RZ, RZ, R27 ;  /* 0x000000ffff18b224 */ /* 0x000fe400078e021b */
[C---:B------:R-:W-:Y:S01]  /*0450*/  VIADD R22, R18.reuse, 0x1 ;  /* 0x0000000112167836 */ /* 0x040fe20000000000 */
[----:B------:R-:W-:Y:S01]  /*0460*/  @!P5 IADD3 R22, PT, PT, R18, RZ, RZ ;  /* 0x000000ff1216d210 */ /* 0x000fe20007ffe0ff */
[----:B------:R-:W-:Y:S01]  /*0470*/  VIADD R14, R14, 0x8 ;  /* 0x000000080e0e7836 */ /* 0x000fe20000000000 */
[----:B------:R-:W-:Y:S02]  /*0480*/  IADD3 R17, PT, PT, R17, 0x40000, RZ ;  /* 0x0004000011117810 */ /* 0x000fe40007ffe0ff */
[----:B--2---:R-:W-:-:S04]  /*0490*/  ISETP.NE.U32.AND P0, PT, R6, RZ, PT ;  /* 0x000000ff0600720c */ /* 0x004fc80003f05070 */
[----:B------:R-:W-:Y:S01]  /*04a0*/  ISETP.NE.AND.EX P0, PT, R7, RZ, PT, P0 ;  /* 0x000000ff0700720c */ /* 0x000fe20003f05300 */
[----:B------:R-:W-:Y:S01]  /*04b0*/  VIADD R6, R24, 0x1 ;  /* 0x0000000118067836 */ /* 0x000fe20000000000 */
[----:B---3--:R-:W-:Y:S01]  /*04c0*/  ISETP.NE.U32.AND P5, PT, R8, RZ, PT ;  /* 0x000000ff0800720c */ /* 0x008fe20003fa5070 */
[----:B------:R-:W-:-:S03]  /*04d0*/  @!P1 IMAD.MOV R6, RZ, RZ, R24 ;  /* 0x000000ffff069224 */ /* 0x000fc600078e0218 */
[----:B------:R-:W-:Y:S02]  /*04e0*/  ISETP.NE.AND.EX P1, PT, R9, RZ, PT, P5 ;  /* 0x000000ff0900720c */ /* 0x000fe40003f25350 */
[----:B----4-:R-:W-:Y:S02]  /*04f0*/  ISETP.NE.AND P3, PT, R23, RZ, PT ;  /* 0x000000ff1700720c */ /* 0x010fe40003f65270 */
[----:B-----5:R-:W-:Y:S01]  /*0500*/  ISETP.NE.U32.AND P5, PT, R10, RZ, PT ;  /* 0x000000ff0a00720c */ /* 0x020fe20003fa5070 */
[----:B------:R-:W-:Y:S02]  /*0510*/  VIADD R8, R6, 0x1 ;  /* 0x0000000106087836 */ /* 0x000fe40000000000 */
[----:B------:R-:W-:Y:S01]  /*0520*/  @!P0 IMAD.MOV R8, RZ, RZ, R6 ;  /* 0x000000ffff088224 */ /* 0x000fe200078e0206 */
[----:B------:R-:W-:Y:S01]  /*0530*/  ISETP.NE.AND.EX P0, PT, R11, RZ, PT, P5 ;  /* 0x000000ff0b00720c */ /* 0x000fe20003f05350 */
[----:B------:R-:W-:Y:S02]  /*0540*/  VIADD R7, R22, 0x1 ;  /* 0x0000000116077836 */ /* 0x000fe40000000000 */
[----:B------:R-:W-:Y:S01]  /*0550*/  @!P4 IMAD.MOV R7, RZ, RZ, R22 ;  /* 0x000000ffff07c224 */ /* 0x000fe200078e0216 */
[----:B------:R-:W-:Y:S01]  /*0560*/  ISETP.NE.AND P4, PT, R26, RZ, PT ;  /* 0x000000ff1a00720c */ /* 0x000fe20003f85270 */
[----:B------:R-:W-:-:S02]  /*0570*/  VIADD R6, R8, 0x1 ;  /* 0x0000000108067836 */ /* 0x000fc40000000000 */
[----:B------:R-:W-:Y:S01]  /*0580*/  @!P1 IMAD.MOV R6, RZ, RZ, R8 ;  /* 0x000000ffff069224 */ /* 0x000fe200078e0208 */
[----:B------:R-:W-:Y:S01]  /*0590*/  IADD3 R9, PT, PT, R7, 0x1, RZ ;  /* 0x0000000107097810 */ /* 0x000fe20007ffe0ff */
[----:B------:R-:W-:Y:S01]  /*05a0*/  @!P3 IMAD.MOV R9, RZ, RZ, R7 ;  /* 0x000000ffff09b224 */ /* 0x000fe200078e0207 */
[----:B------:R-:W-:Y:S01]  /*05b0*/  ISETP.NE.AND P3, PT, R20, RZ, PT ;  /* 0x000000ff1400720c */ /* 0x000fe20003f65270 */
[----:B------:R-:W-:Y:S01]  /*05c0*/  VIADD R8, R6, 0x1 ;  /* 0x0000000106087836 */ /* 0x000fe20000000000 */
[----:B------:R-:W-:Y:S01]  /*05d0*/  ISETP.NE.U32.AND P5, PT, R12, RZ, PT ;  /* 0x000000ff0c00720c */ /* 0x000fe20003fa5070 */
[----:B------:R-:W-:Y:S01]  /*05e0*/  @!P0 IMAD.MOV R8, RZ, RZ, R6 ;  /* 0x000000ffff088224 */ /* 0x000fe200078e0206 */
[----:B------:R-:W-:Y:S01]  /*05f0*/  ISETP.NE.AND P0, PT, R14, RZ, PT ;  /* 0x000000ff0e00720c */ /* 0x000fe20003f05270 */
[----:B------:R-:W-:Y:S01]  /*0600*/  VIADD R7, R9, 0x1 ;  /* 0x0000000109077836 */ /* 0x000fe20000000000 */
[----:B------:R-:W-:Y:S02]  /*0610*/  ISETP.NE.AND.EX P1, PT, R13, RZ, PT, P5 ;  /* 0x000000ff0d00720c */ /* 0x000fe40003f25350 */
[----:B------:R-:W-:-:S02]  /*0620*/  @!P4 IADD3 R7, PT, PT, R9, RZ, RZ ;  /* 0x000000ff0907c210 */ /* 0x000fc40007ffe0ff */
[----:B------:R-:W-:-:S03]  /*0630*/  ISETP.NE.AND P4, PT, R19, RZ, PT ;  /* 0x000000ff1300720c */ /* 0x000fc60003f85270 */
[----:B------:R-:W-:Y:S01]  /*0640*/  VIADD R9, R7, 0x1 ;  /* 0x0000000107097836 */ /* 0x000fe20000000000 */
[----:B------:R-:W-:Y:S01]  /*0650*/  IADD3 R4, P5, PT, R4, 0x200000, RZ ;  /* 0x0020000004047810 */ /* 0x000fe20007fbe0ff */
[----:B------:R-:W-:Y:S01]  /*0660*/  @!P3 IMAD.MOV R9, RZ, RZ, R7 ;  /* 0x000000ffff09b224 */ /* 0x000fe200078e0207 */
[----:B------:R-:W-:Y:S02]  /*0670*/  IADD3 R2, P3, PT, R2, 0x100000, RZ ;  /* 0x0010000002027810 */ /* 0x000fe40007f7e0ff */
[----:B------:R-:W-:Y:S01]  /*0680*/  IADD3 R24, PT, PT, R8, 0x1, RZ ;  /* 0x0000000108187810 */ /* 0x000fe20007ffe0ff */
[----:B------:R-:W-:Y:S02]  /*0690*/  VIADD R20, R9, 0x1 ;  /* 0x0000000109147836 */ /* 0x000fe40000000000 */
[----:B------:R-:W-:Y:S02]  /*06a0*/  IMAD.X R3, RZ, RZ, R3, P3 ;  /* 0x000000ffff037224 */ /* 0x000fe400018e0603 */
[----:B------:R-:W-:-:S02]  /*06b0*/  IMAD.X R5, RZ, RZ, R5, P5 ;  /* 0x000000ffff057224 */ /* 0x000fc400028e0605 */
[----:B------:R-:W-:Y:S02]  /*06c0*/  @!P1 IMAD.MOV R24, RZ, RZ, R8 ;  /* 0x000000ffff189224 */ /* 0x000fe400078e0208 */
[----:B------:R-:W-:Y:S01]  /*06d0*/  @!P4 IMAD.MOV R20, RZ, RZ, R9 ;  /* 0x000000ffff14c224 */ /* 0x000fe200078e0209 */
[----:B------:R-:W-:Y:S06]  /*06e0*/  @P0 BRA `(.L_x_62) ;  /* 0xfffffff800c00947 */ /* 0x000fec000383ffff */
.L_x_61:
[----:B------:R-:W-:Y:S05]  /*06f0*/  BSYNC.RECONVERGENT B1 ;  /* 0x0000000000017941 */ /* 0x000fea0003800200 */
.L_x_60:
[----:B------:R-:W-:Y:S05]  /*0700*/  @!P2 BRA `(.L_x_59) ;  /* 0x00000004008ca947 */ /* 0x000fea0003800000 */
[----:B------:R-:W0:Y:S01]  /*0710*/  LDCU.64 UR4, c[0x0][0x380] ;  /* 0x00007000ff0477ac */ /* 0x000e220008000a00 */
[----:B------:R-:W-:Y:S01]  /*0720*/  ISETP.GE.U32.AND P0, PT, R21, 0x4, PT ;  /* 0x000000041500780c */ /* 0x000fe20003f06070 */
[----:B------:R-:W-:Y:S01]  /*0730*/  BSSY.RECONVERGENT B1, `(.L_x_63) ;  /* 0x0000031000017945 */ /* 0x000fe20003800200 */
[----:B------:R-:W-:Y:S01]  /*0740*/  LOP3.LUT P2, R16, R16, 0x3, RZ, 0xc0, !PT ;  /* 0x0000000310107812 */ /* 0x000fe2000784c0ff */
[----:B0-----:R-:W-:-:S04]  /*0750*/  UIADD3 UR4, UP0, UPT, UR4, 0x10000008, URZ ;  /* 0x1000000804047890 */ /* 0x001fc8000ff1e0ff */
[----:B------:R-:W-:Y:S02]  /*0760*/  UIADD3.X UR5, UPT, UPT, UR5, 0x1, URZ, UP0, !UPT ;  /* 0x0000000105057890 */ /* 0x000fe400087fe4ff */
[----:B------:R-:W-:-:S04]  /*0770*/  IMAD.U32 R2, RZ, RZ, UR4 ;  /* 0x00000004ff027e24 */ /* 0x000fc8000f8e00ff */
[----:B------:R-:W-:Y:S01]  /*0780*/  IMAD.U32 R3, RZ, RZ, UR5 ;  /* 0x00000005ff037e24 */ /* 0x000fe2000f8e00ff */
[----:B------:R-:W-:Y:S06]  /*0790*/  @!P0 BRA `(.L_x_64) ;  /* 0x0000000000a88947 */ /* 0x000fec0003800000 */
[----:B------:R-:W0:Y:S01]  /*07a0*/  LDC.64 R4, c[0x0][0x380] ;  /* 0x0000e000ff047b82 */ /* 0x000e220000000a00 */
[----:B------:R-:W-:-:S05]  /*07b0*/  IMAD.WIDE.U32 R10, R17, 0x4, R2 ;  /* 0x00000004110a7825 */ /* 0x000fca00078e0002 */
[----:B------:R-:W2:Y:S04]  /*07c0*/  LDG.E R14, desc[UR8][R10.64] ;  /* 0x000000080a0e7981 */ /* 0x000ea8000c1e1900 */
[----:B------:R-:W3:Y:S04]  /*07d0*/  LDG.E R21, desc[UR8][R10.64+0x20000] ;  /* 0x020000080a157981 */ /* 0x000ee8000c1e1900 */
[----:B------:R-:W4:Y:S04]  /*07e0*/  LDG.E R22, desc[UR8][R10.64+0x40000] ;  /* 0x040000080a167981 */ /* 0x000f28000c1e1900 */
[----:B------:R-:W5:Y:S01]  /*07f0*/  LDG.E R23, desc[UR8][R10.64+0x60000] ;  /* 0x060000080a177981 */ /* 0x000f62000c1e1900 */
[----:B0-----:R-:W-:-:S03]  /*0800*/  IMAD.WIDE.U32 R4, R17, 0x8, R4 ;  /* 0x0000000811047825 */ /* 0x001fc600078e0004 */
[----:B------:R-:W-:-:S05]  /*0810*/  IADD3 R12, P0, PT, R4, 0x10000000, RZ ;  /* 0x10000000040c7810 */ /* 0x000fca0007f1e0ff */
[----:B------:R-:W-:-:S05]  /*0820*/  IMAD.X R13, RZ, RZ, R5, P0 ;  /* 0x000000ffff0d7224 */ /* 0x000fca00000e0605 */
[----:B------:R-:W5:Y:S04]  /*0830*/  LDG.E.64 R18, desc[UR8][R12.64+0x8] ;  /* 0x000008080c127981 */ /* 0x000f68000c1e1b00 */
[----:B------:R-:W5:Y:S04]  /*0840*/  LDG.E.64 R6, desc[UR8][R12.64+0x40008] ;  /* 0x040008080c067981 */ /* 0x000f68000c1e1b00 */
[----:B------:R-:W5:Y:S04]  /*0850*/  LDG.E.64 R4, desc[UR8][R12.64+0x80008] ;  /* 0x080008080c047981 */ /* 0x000f68000c1e1b00 */
[----:B------:R-:W5:Y:S01]  /*0860*/  LDG.E.64 R8, desc[UR8][R12.64+0xc0008] ;  /* 0x0c0008080c087981 */ /* 0x000f62000c1e1b00 */
[----:B------:R-:W-:Y:S01]  /*0870*/  VIADD R17, R17, 0x20000 ;  /* 0x0002000011117836 */ /* 0x000fe20000000000 */
[----:B--2---:R-:W-:-:S02]  /*0880*/  ISETP.NE.AND P3, PT, R14, RZ, PT ;  /* 0x000000ff0e00720c */ /* 0x004fc40003f65270 */
[----:B---3--:R-:W-:Y:S01]  /*0890*/  ISETP.NE.AND P4, PT, R21, RZ, PT ;  /* 0x000000ff1500720c */ /* 0x008fe20003f85270 */
[----:B------:R-:W-:-:S10]  /*08a0*/  VIADD R14, R20, 0x1 ;  /* 0x00000001140e7836 */ /* 0x000fd40000000000 */
[----:B------:R-:W-:Y:S02]  /*08b0*/  @!P3 IADD3 R14, PT, PT, R20, RZ, RZ ;  /* 0x000000ff140eb210 */ /* 0x000fe40007ffe0ff */
[----:B----4-:R-:W-:Y:S02]  /*08c0*/  ISETP.NE.AND P3, PT, R22, RZ, PT ;  /* 0x000000ff1600720c */ /* 0x010fe40003f65270 */
[----:B-----5:R-:W-:-:S04]  /*08d0*/  ISETP.NE.U32.AND P1, PT, R18, RZ, PT ;  /* 0x000000ff1200720c */ /* 0x020fc80003f25070 */
[----:B------:R-:W-:Y:S02]  /*08e0*/  ISETP.NE.AND.EX P1, PT, R19, RZ, PT, P1 ;  /* 0x000000ff1300720c */ /* 0x000fe40003f25310 */
[----:B------:R-:W-:-:S04]  /*08f0*/  ISETP.NE.U32.AND P0, PT, R6, RZ, PT ;  /* 0x000000ff0600720c */ /* 0x000fc80003f05070 */
[----:B------:R-:W-:Y:S02]  /*0900*/  ISETP.NE.AND.EX P0, PT, R7, RZ, PT, P0 ;  /* 0x000000ff0700720c */ /* 0x000fe40003f05300 */
[----:B------:R-:W-:Y:S01]  /*0910*/  ISETP.NE.U32.AND P5, PT, R4, RZ, PT ;  /* 0x000000ff0400720c */ /* 0x000fe20003fa5070 */
[----:B------:R-:W-:Y:S02]  /*0920*/  VIADD R6, R24, 0x1 ;  /* 0x0000000118067836 */ /* 0x000fe40000000000 */
[----:B------:R-:W-:Y:S02]  /*0930*/  VIADD R7, R14, 0x1 ;  /* 0x000000010e077836 */ /* 0x000fe40000000000 */
[----:B------:R-:W-:Y:S01]  /*0940*/  @!P1 IMAD.MOV R6, RZ, RZ, R24 ;  /* 0x000000ffff069224 */ /* 0x000fe200078e0218 */
[----:B------:R-:W-:Y:S01]  /*0950*/  ISETP.NE.AND.EX P1, PT, R5, RZ, PT, P5 ;  /* 0x000000ff0500720c */ /* 0x000fe20003f25350 */
[----:B------:R-:W-:Y:S01]  /*0960*/  @!P4 IMAD.MOV R7, RZ, RZ, R14 ;  /* 0x000000ffff07c224 */ /* 0x000fe200078e020e */
[----:B------:R-:W-:Y:S01]  /*0970*/  ISETP.NE.U32.AND P4, PT, R8, RZ, PT ;  /* 0x000000ff0800720c */ /* 0x000fe20003f85070 */
[----:B------:R-:W-:Y:S01]  /*0980*/  VIADD R4, R6, 0x1 ;  /* 0x0000000106047836 */ /* 0x000fe20000000000 */
[----:B------:R-:W-:Y:S01]  /*0990*/  ISETP.NE.AND P5, PT, R23, RZ, PT ;  /* 0x000000ff1700720c */ /* 0x000fe20003fa5270 */
[----:B------:R-:W-:Y:S01]  /*09a0*/  @!P0 IMAD.MOV R4, RZ, RZ, R6 ;  /* 0x000000ffff048224 */ /* 0x000fe200078e0206 */
[----:B------:R-:W-:-:S02]  /*09b0*/  ISETP.NE.AND.EX P0, PT, R9, RZ, PT, P4 ;  /* 0x000000ff0900720c */ /* 0x000fc40003f05340 */
[----:B------:R-:W-:Y:S01]  /*09c0*/  IADD3 R6, PT, PT, R7, 0x1, RZ ;  /* 0x0000000107067810 */ /* 0x000fe20007ffe0ff */
[----:B------:R-:W-:Y:S02]  /*09d0*/  VIADD R5, R4, 0x1 ;  /* 0x0000000104057836 */ /* 0x000fe40000000000 */
[----:B------:R-:W-:Y:S02]  /*09e0*/  @!P3 IMAD.MOV R6, RZ, RZ, R7 ;  /* 0x000000ffff06b224 */ /* 0x000fe400078e0207 */
[----:B------:R-:W-:Y:S02]  /*09f0*/  @!P1 IMAD.MOV R5, RZ, RZ, R4 ;  /* 0x000000ffff059224 */ /* 0x000fe400078e0204 */
[C---:B------:R-:W-:Y:S02]  /*0a00*/  VIADD R20, R6.reuse, 0x1 ;  /* 0x0000000106147836 */ /* 0x040fe40000000000 */
[----:B------:R-:W-:Y:S01]  /*0a10*/  VIADD R24, R5, 0x1 ;  /* 0x0000000105187836 */ /* 0x000fe20000000000 */
[----:B------:R-:W-:Y:S01]  /*0a20*/  @!P5 IADD3 R20, PT, PT, R6, RZ, RZ ;  /* 0x000000ff0614d210 */ /* 0x000fe20007ffe0ff */
[----:B------:R-:W-:-:S07]  /*0a30*/  @!P0 IMAD.MOV R24, RZ, RZ, R5 ;  /* 0x000000ffff188224 */ /* 0x000fce00078e0205 */
.L_x_64:
[----:B------:R-:W-:Y:S05]  /*0a40*/  BSYNC.RECONVERGENT B1 ;  /* 0x0000000000017941 */ /* 0x000fea0003800200 */
.L_x_63:
[----:B------:R-:W-:Y:S05]  /*0a50*/  @!P2 BRA `(.L_x_59) ;  /* 0x0000000000b8a947 */ /* 0x000fea0003800000 */
[----:B------:R-:W-:Y:S01]  /*0a60*/  ISETP.NE.AND P0, PT, R16, 0x1, PT ;  /* 0x000000011000780c */ /* 0x000fe20003f05270 */
[----:B------:R-:W-:Y:S01]  /*0a70*/  BSSY.RECONVERGENT B1, `(.L_x_65) ;  /* 0x000001b000017945 */ /* 0x000fe20003800200 */
[----:B------:R-:W-:-:S11]  /*0a80*/  LOP3.LUT P2, RZ, R15, 0x8000, RZ, 0xc0, !PT ;  /* 0x000080000fff7812 */ /* 0x000fd6000784c0ff */
[----:B------:R-:W-:Y:S05]  /*0a90*/  @!P0 BRA `(.L_x_66) ;  /* 0x0000000000608947 */ /* 0x000fea0003800000 */
[----:B------:R-:W0:Y:S01]  /*0aa0*/  LDC.64 R4, c[0x0][0x380] ;  /* 0x0000e000ff047b82 */ /* 0x000e220000000a00 */
[----:B------:R-:W-:-:S05]  /*0ab0*/  IMAD.WIDE.U32 R6, R17, 0x4, R2 ;  /* 0x0000000411067825 */ /* 0x000fca00078e0002 */
[----:B------:R-:W2:Y:S04]  /*0ac0*/  LDG.E R10, desc[UR8][R6.64] ;  /* 0x00000008060a7981 */ /* 0x000ea8000c1e1900 */
[----:B------:R-:W3:Y:S01]  /*0ad0*/  LDG.E R11, desc[UR8][R6.64+0x20000] ;  /* 0x02000008060b7981 */ /* 0x000ee2000c1e1900 */
[----:B0-----:R-:W-:-:S03]  /*0ae0*/  IMAD.WIDE.U32 R4, R17, 0x8, R4 ;  /* 0x0000000811047825 */ /* 0x001fc600078e0004 */
[----:B------:R-:W-:-:S05]  /*0af0*/  IADD3 R4, P0, PT, R4, 0x10000000, RZ ;  /* 0x1000000004047810 */ /* 0x000fca0007f1e0ff */
[----:B------:R-:W-:-:S05]  /*0b00*/  IMAD.X R5, RZ, RZ, R5, P0 ;  /* 0x000000ffff057224 */ /* 0x000fca00000e0605 */
[----:B------:R-:W4:Y:S04]  /*0b10*/  LDG.E.64 R12, desc[UR8][R4.64+0x8] ;  /* 0x00000808040c7981 */ /* 0x000f28000c1e1b00 */
[----:B------:R-:W5:Y:S01]  /*0b20*/  LDG.E.64 R8, desc[UR8][R4.64+0x40008] ;  /* 0x0400080804087981 */ /* 0x000f62000c1e1b00 */
[----:B------:R-:W-:Y:S01]  /*0b30*/  VIADD R17, R17, 0x10000 ;  /* 0x0001000011117836 */ /* 0x000fe20000000000 */
[----:B--2---:R-:W-:Y:S02]  /*0b40*/  ISETP.NE.AND P3, PT, R10, RZ, PT ;  /* 0x000000ff0a00720c */ /* 0x004fe40003f65270 */
[----:B---3--:R-:W-:Y:S01]  /*0b50*/  ISETP.NE.AND P4, PT, R11, RZ, PT ;  /* 0x000000ff0b00720c */ /* 0x008fe20003f85270 */
[----:B------:R-:W-:-:S10]  /*0b60*/  VIADD R10, R20, 0x1 ;  /* 0x00000001140a7836 */ /* 0x000fd40000000000 */
[----:B------:R-:W-:Y:S02]  /*0b70*/  @!P3 IADD3 R10, PT, PT, R20, RZ, RZ ;  /* 0x000000ff140ab210 */ /* 0x000fe40007ffe0ff */
[----:B----4-:R-:W-:-:S04]  /*0b80*/  ISETP.NE.U32.AND P0, PT, R12, RZ, PT ;  /* 0x000000ff0c00720c */ /* 0x010fc80003f05070 */
[----:B------:R-:W-:Y:S02]  /*0b90*/  ISETP.NE.AND.EX P0, PT, R13, RZ, PT, P0 ;  /* 0x000000ff0d00720c */ /* 0x000fe40003f05300 */
[----:B-----5:R-:W-:-:S04]  /*0ba0*/  ISETP.NE.U32.AND P1, PT, R8, RZ, PT ;  /* 0x000000ff0800720c */ /* 0x020fc80003f25070 */
[----:B------:R-:W-:Y:S01]  /*0bb0*/  ISETP.NE.AND.EX P1, PT, R9, RZ, PT, P1 ;  /* 0x000000ff0900720c */ /* 0x000fe20003f25310 */
[----:B------:R-:W-:Y:S02]  /*0bc0*/  VIADD R8, R24, 0x1 ;  /* 0x0000000118087836 */ /* 0x000fe40000000000 */
[----:B------:R-:W-:-:S04]  /*0bd0*/  VIADD R20, R10, 0x1 ;  /* 0x000000010a147836 */ /* 0x000fc80000000000 */
[----:B------:R-:W-:Y:S02]  /*0be0*/  @!P0 IMAD.MOV R8, RZ, RZ, R24 ;  /* 0x000000ffff088224 */ /* 0x000fe400078e0218 */
[----:B------:R-:W-:Y:S02]  /*0bf0*/  @!P4 IMAD.MOV R20, RZ, RZ, R10 ;  /* 0x000000ffff14c224 */ /* 0x000fe400078e020a */
[C---:B------:R-:W-:Y:S02]  /*0c00*/  VIADD R24, R8.reuse, 0x1 ;  /* 0x0000000108187836 */ /* 0x040fe40000000000 */
[----:B------:R-:W-:-:S07]  /*0c10*/  @!P1 IADD3 R24, PT, PT, R8, RZ, RZ ;  /* 0x000000ff08189210 */ /* 0x000fce0007ffe0ff */
.L_x_66:
[----:B------:R-:W-:Y:S05]  /*0c20*/  BSYNC.RECONVERGENT B1 ;  /* 0x0000000000017941 */ /* 0x000fea0003800200 */
.L_x_65:
[----:B------:R-:W-:Y:S05]  /*0c30*/  @P2 BRA `(.L_x_59) ;  /* 0x0000000000402947 */ /* 0x000fea0003800000 */
[----:B------:R-:W0:Y:S02]  /*0c40*/  LDC.64 R4, c[0x0][0x380] ;  /* 0x0000e000ff047b82 */ /* 0x000e240000000a00 */
[----:B0-----:R-:W-:-:S03]  /*0c50*/  IMAD.WIDE.U32 R4, R17, 0x8, R4 ;  /* 0x0000000811047825 */ /* 0x001fc600078e0004 */
[----:B------:R-:W-:-:S05]  /*0c60*/  IADD3 R6, P0, PT, R4, 0x10000000, RZ ;  /* 0x1000000004067810 */ /* 0x000fca0007f1e0ff */
[----:B------:R-:W-:Y:S02]  /*0c70*/  IMAD.X R7, RZ, RZ, R5, P0 ;  /* 0x000000ffff077224 */ /* 0x000fe400000e0605 */
[----:B------:R-:W-:-:S03]  /*0c80*/  IMAD.WIDE.U32 R4, R17, 0x4, R2 ;  /* 0x0000000411047825 */ /* 0x000fc600078e0002 */
[----:B------:R-:W2:Y:S04]  /*0c90*/  LDG.E.64 R2, desc[UR8][R6.64+0x8] ;  /* 0x0000080806027981 */ /* 0x000ea8000c1e1b00 */
[----:B------:R-:W3:Y:S01]  /*0ca0*/  LDG.E R4, desc[UR8][R4.64] ;  /* 0x0000000804047981 */ /* 0x000ee2000c1e1900 */
[----:B--2---:R-:W-:Y:S01]  /*0cb0*/  ISETP.NE.U32.AND P0, PT, R2, RZ, PT ;  /* 0x000000ff0200720c */ /* 0x004fe20003f05070 */
[----:B------:R-:W-:Y:S01]  /*0cc0*/  VIADD R2, R24, 0x1 ;  /* 0x0000000118027836 */ /* 0x000fe20000000000 */
[----:B---3--:R-:W-:Y:S02]  /*0cd0*/  ISETP.NE.AND P1, PT, R4, RZ, PT ;  /* 0x000000ff0400720c */ /* 0x008fe40003f25270 */
[----:B------:R-:W-:Y:S01]  /*0ce0*/  ISETP.NE.AND.EX P0, PT, R3, RZ, PT, P0 ;  /* 0x000000ff0300720c */ /* 0x000fe20003f05300 */
[----:B------:R-:W-:-:S10]  /*0cf0*/  VIADD R3, R20, 0x1 ;  /* 0x0000000114037836 */ /* 0x000fd40000000000 */
[----:B------:R-:W-:Y:S02]  /*0d00*/  @!P1 IMAD.MOV R3, RZ, RZ, R20 ;  /* 0x000000ffff039224 */ /* 0x000fe400078e0214 */
[----:B------:R-:W-:-:S03]  /*0d10*/  @!P0 IMAD.MOV R2, RZ, RZ, R24 ;  /* 0x000000ffff028224 */ /* 0x000fc600078e0218 */
[----:B------:R-:W-:Y:S01]  /*0d20*/  MOV R20, R3 ;  /* 0x0000000300147202 */ /* 0x000fe20000000f00 */
[----:B------:R-:W-:-:S07]  /*0d30*/  IMAD.MOV.U32 R24, RZ, RZ, R2 ;  /* 0x000000ffff187224 */ /* 0x000fce00078e0002 */
.L_x_59:
[----:B------:R-:W-:Y:S05]  /*0d40*/  BSYNC.RECONVERGENT B0 ;  /* 0x0000000000007941 */ /* 0x000fea0003800200 */
.L_x_58:
[----:B------:R-:W0:Y:S01]  /*0d50*/  S2R R2, SR_LANEID ;  /* 0x0000000000027919 */ /* 0x000e220000000000 */
[----:B------:R-:W1:Y:S01]  /*0d60*/  S2UR UR6, SR_CgaCtaId ;  /* 0x00000000000679c3 */ /* 0x000e620000008800 */
[----:B------:R-:W-:Y:S01]  /*0d70*/  VOTEU.ANY UR4, UPT, PT ;  /* 0x0000000000047886 */ /* 0x000fe200038e0100 */
[----:B------:R-:W-:Y:S01]  /*0d80*/  ISETP.NE.AND P0, PT, R0, RZ, PT ;  /* 0x000000ff0000720c */ /* 0x000fe20003f05270 */
[----:B------:R-:W-:-:S05]  /*0d90*/  UFLO.U32 UR5, UR4 ;  /* 0x00000004000572bd */ /* 0x000fca00080e0000 */
[----:B------:R-:W2:Y:S01]  /*0da0*/  REDUX.SUM UR7, R24 ;  /* 0x00000000180773c4 */ /* 0x000ea2000000c000 */
[----:B------:R-:W-:-:S07]  /*0db0*/  UMOV UR4, 0x400 ;  /* 0x0000040000047882 */ /* 0x000fce0000000000 */
[----:B------:R-:W3:Y:S01]  /*0dc0*/  REDUX.SUM UR10, R20 ;  /* 0x00000000140a73c4 */ /* 0x000ee2000000c000 */
[----:B--2---:R-:W-:Y:S01]  /*0dd0*/  IMAD.U32 R0, RZ, RZ, UR7 ;  /* 0x00000007ff007e24 */ /* 0x004fe2000f8e00ff */
[----:B0-----:R-:W-:Y:S01]  /*0de0*/  ISETP.EQ.U32.AND P1, PT, R2, UR5, PT ;  /* 0x0000000502007c0c */ /* 0x001fe2000bf22070 */
[----:B------:R-:W-:Y:S02]  /*0df0*/  UIADD3 UR5, UPT, UPT, UR4, 0x4, URZ ;  /* 0x0000000404057890 */ /* 0x000fe4000fffe0ff */
[----:B-1----:R-:W-:Y:S02]  /*0e00*/  ULEA UR4, UR6, UR4, 0x18 ;  /* 0x0000000406047291 */ /* 0x002fe4000f8ec0ff */
[----:B------:R-:W-:Y:S01]  /*0e10*/  ULEA UR5, UR6, UR5, 0x18 ;  /* 0x0000000506057291 */ /* 0x000fe2000f8ec0ff */
[----:B---3--:R-:W-:-:S06]  /*0e20*/  IMAD.U32 R2, RZ, RZ, UR10 ;  /* 0x0000000aff027e24 */ /* 0x008fcc000f8e00ff */
[----:B------:R-:W-:Y:S01]  /*0e30*/  @!P0 STS.64 [UR4], RZ ;  /* 0x000000ffff008988 */ /* 0x000fe20008000a04 */
[----:B------:R-:W-:Y:S06]  /*0e40*/  BAR.SYNC.DEFER_BLOCKING 0x0 ;  /* 0x0000000000007b1d */ /* 0x000fec0000010000 */
[----:B------:R0:W-:Y:S04]  /*0e50*/  @P1 ATOMS.ADD RZ, [UR4], R0 ;  /* 0x00000000ffff198c */ /* 0x0001e80008000004 */
[----:B------:R0:W-:Y:S01]  /*0e60*/  @P1 ATOMS.ADD RZ, [UR5], R2 ;  /* 0x00000002ffff198c */ /* 0x0001e20008000005 */
[----:B------:R-:W-:Y:S06]  /*0e70*/  BAR.SYNC.DEFER_BLOCKING 0x0 ;  /* 0x0000000000007b1d */ /* 0x000fec0000010000 */
[----:B------:R-:W-:Y:S05]  /*0e80*/  @P0 EXIT ;  /* 0x000000000000094d */ /* 0x000fea0003800000 */
[----:B------:R-:W1:Y:S01]  /*0e90*/  LDS.64 R6, [UR4] ;  /* 0x00000004ff067984 */ /* 0x000e620008000a00 */
[----:B0-----:R-:W1:Y:S08]  /*0ea0*/  LDC.64 R2, c[0x4][0x10] ;  /* 0x01000400ff027b82 */ /* 0x001e700000000a00 */
[----:B------:R-:W0:Y:S01]  /*0eb0*/  LDC.64 R4, c[0x4][0x18] ;  /* 0x01000600ff047b82 */ /* 0x000e220000000a00 */
[----:B-1----:R-:W-:Y:S04]  /*0ec0*/  REDG.E.ADD.STRONG.GPU desc[UR8][R2.64], R6 ;  /* 0x000000060200798e */ /* 0x002fe8000c12e108 */
[----:B0-----:R-:W-:Y:S01]  /*0ed0*/  REDG.E.ADD.STRONG.GPU desc[UR8][R4.64], R7 ;  /* 0x000000070400798e */ /* 0x001fe2000c12e108 */
[----:B------:R-:W-:Y:S05]  /*0ee0*/  EXIT ;  /* 0x000000000000794d */ /* 0x000fea0003800000 */
.L_x_67:
        /* <DEDUP_REMOVED lines=9> */
.L_x_1766:


//--------------------- .text._Z9evaluatorP4GNetj --------------------------
	.section	.text._Z9evaluatorP4GNetj,"ax",@progbits
	.align	128
        .global         _Z9evaluatorP4GNetj
        .type           _Z9evaluatorP4GNetj,@function
        .size           _Z9evaluatorP4GNetj,(.L_x_1762 - _Z9evaluatorP4GNetj)
        .other          _Z9evaluatorP4GNetj,@"STO_CUDA_ENTRY STV_DEFAULT"
_Z9evaluatorP4GNetj:
.text._Z9evaluatorP4GNetj:
[----:B------:R-:W0:Y:S01]  /*0000*/  LDC R1, c[0x0][0x37c] ;  /* 0x0000df00ff017b82 */ /* 0x000e220000000800 */
[----:B------:R-:W1:Y:S07]  /*0010*/  S2R R25, SR_TID.X ;  /* 0x0000000000197919 */ /* 0x000e6e0000002100 */
[----:B------:R-:W2:Y:S01]  /*0020*/  S2UR UR38, SR_CgaCtaId ;  /* 0x00000000002679c3 */ /* 0x000ea20000008800 */
[----:B------:R-:W-:Y:S01]  /*0030*/  UMOV UR4, 0x400 ;  /* 0x0000040000047882 */ /* 0x000fe20000000000 */
[----:B0-----:R-:W-:Y:S01]  /*0040*/  VIADD R1, R1, 0xffffeed8 ;  /* 0xffffeed801017836 */ /* 0x001fe20000000000 */
[----:B------:R-:W-:Y:S01]  /*0050*/  UIADD3 UR4, UPT, UPT, UR4, 0x810, URZ ;  /* 0x0000081004047890 */ /* 0x000fe2000fffe0ff */
[----:B------:R-:W-:Y:S01]  /*0060*/  IMAD.MOV.U32 R2, RZ, RZ, 0x1 ;  /* 0x00000001ff027424 */ /* 0x000fe200078e00ff */
[----:B------:R-:W0:Y:S01]  /*0070*/  LDCU UR5, c[0x0][0x388] ;  /* 0x00007100ff0577ac */ /* 0x000e220008000800 */
[----:B------:R-:W-:Y:S01]  /*0080*/  IMAD.MOV.U32 R3, RZ, RZ, RZ ;  /* 0x000000ffff037224 */ /* 0x000fe200078e00ff */
[----:B------:R-:W-:Y:S01]  /*0090*/  STL [R1+0x10], RZ ;  /* 0x000010ff01007387 */ /* 0x000fe20000100800 */
[----:B------:R-:W3:Y:S01]  /*00a0*/  LDC R24, c[0x0][0x360] ;  /* 0x0000d800ff187b82 */ /* 0x000ee20000000800 */
[----:B------:R-:W4:Y:S01]  /*00b0*/  LDCU.64 UR6, c[0x0][0x380] ;  /* 0x00007000ff0677ac */ /* 0x000f220008000a00 */
[----:B------:R-:W-:Y:S01]  /*00c0*/  IMAD.MOV.U32 R4, RZ, RZ, 0x1 ;  /* 0x00000001ff047424 */ /* 0x000fe200078e00ff */
[----:B------:R5:W-:Y:S01]  /*00d0*/  STL.64 [R1+0x8], R2 ;  /* 0x0000080201007387 */ /* 0x000be20000100a00 */
[----:B------:R-:W-:Y:S01]  /*00e0*/  IMAD.MOV.U32 R0, RZ, RZ, 0x1 ;  /* 0x00000001ff007424 */ /* 0x000fe200078e00ff */
[----:B------:R-:W-:Y:S01]  /*00f0*/  UMOV UR39, 0x8000008 ;  /* 0x0800000800277882 */ /* 0x000fe20000000000 */
[----:B------:R-:W-:Y:S01]  /*0100*/  BSSY B0, `(.L_x_68) ;  /* 0x00000c2000007945 */ /* 0x000fe20003800000 */
[----:B------:R-:W-:Y:S01]  /*0110*/  STL [R1+0x118], RZ ;  /* 0x000118ff01007387 */ /* 0x000fe20000100800 */
[----:B------:R-:W-:Y:S01]  /*0120*/  IMAD.MOV.U32 R17, RZ, RZ, RZ ;  /* 0x000000ffff117224 */ /* 0x000fe200078e00ff */
[----:B------:R-:W3:Y:S02]  /*0130*/  LDCU.64 UR36, c[0x0][0x358] ;  /* 0x00006b00ff2477ac */ /* 0x000ee40008000a00 */
[----:B------:R-:W-:Y:S04]  /*0140*/  STL.64 [R1+0x920], RZ ;  /* 0x000920ff01007387 */ /* 0x000fe80000100a00 */
[----:B------:R4:W-:Y:S01]  /*0150*/  STL [R1+0x4], R0 ;  /* 0x0000040001007387 */ /* 0x0009e20000100800 */
[----:B--2---:R-:W-:Y:S01]  /*0160*/  ULEA UR38, UR38, UR4, 0x18 ;  /* 0x0000000426267291 */ /* 0x004fe2000f8ec0ff */
[----:B-----5:R-:W-:Y:S01]  /*0170*/  IMAD.MOV.U32 R3, RZ, RZ, RZ ;  /* 0x000000ffff037224 */ /* 0x020fe200078e00ff */
[----:B0-----:R-:W-:Y:S01]  /*0180*/  ULOP3.LUT UR4, UR5, 0x1, URZ, 0xc0, !UPT ;  /* 0x0000000105047892 */ /* 0x001fe2000f8ec0ff */
[----:B------:R-:W3:Y:S01]  /*0190*/  S2UR UR5, SR_CTAID.X ;  /* 0x00000000000579c3 */ /* 0x000ee20000002500 */
[----:B------:R0:W-:Y:S02]  /*01a0*/  STL.U8 [R1+0x14], R4 ;  /* 0x0000140401007387 */ /* 0x0001e40000100000 */
[----:B------:R-:W-:Y:S01]  /*01b0*/  UISETP.NE.U32.AND UP0, UPT, UR4, 0x1, UPT ;  /* 0x000000010400788c */ /* 0x000fe2000bf05070 */
[----:B-1----:R-:W-:-:S02]  /*01c0*/  LEA R16, R25, UR38, 0x3 ;  /* 0x0000002619107c11 */ /* 0x002fc4000f8e18ff */
[----:B------:R-:W-:Y:S01]  /*01d0*/  LEA R2, R25, UR38, 0x2 ;  /* 0x0000002619027c11 */ /* 0x000fe2000f8e10ff */
[----:B------:R-:W-:Y:S01]  /*01e0*/  USEL UR39, UR39, 0x8, !UP0 ;  /* 0x0000000827277887 */ /* 0x000fe2000c000000 */
[----:B----4-:R-:W-:Y:S01]  /*01f0*/  IMAD.MOV.U32 R0, RZ, RZ, RZ ;  /* 0x000000ffff007224 */ /* 0x010fe200078e00ff */
[----:B------:R1:W-:Y:S01]  /*0200*/  STS.64 [R16], RZ ;  /* 0x000000ff10007388 */ /* 0x0003e20000000a00 */
[----:B------:R-:W-:Y:S01]  /*0210*/  UIADD3 UR41, UP0, UPT, UR6, 0x10000008, URZ ;  /* 0x1000000806297890 */ /* 0x000fe2000ff1e0ff */
[----:B0-----:R-:W-:Y:S01]  /*0220*/  IMAD.MOV.U32 R4, RZ, RZ, RZ ;  /* 0x000000ffff047224 */ /* 0x001fe200078e00ff */
[----:B------:R-:W-:Y:S01]  /*0230*/  UIADD3 UR39, UP1, UPT, UR39, UR6, URZ ;  /* 0x0000000627277290 */ /* 0x000fe2000ff3e0ff */
[----:B------:R1:W-:Y:S01]  /*0240*/  STS [R2+0x10000], RZ ;  /* 0x010000ff02007388 */ /* 0x0003e20000000800 */
[----:B------:R-:W-:Y:S02]  /*0250*/  UIADD3.X UR42, UPT, UPT, UR7, 0x1, URZ, UP0, !UPT ;  /* 0x00000001072a7890 */ /* 0x000fe400087fe4ff */
[----:B------:R-:W-:Y:S01]  /*0260*/  IMAD.U32 R18, RZ, RZ, UR41 ;  /* 0x00000029ff127e24 */ /* 0x000fe2000f8e00ff */
[----:B------:R1:W-:Y:S01]  /*0270*/  STS.64 [R16+0x800], RZ ;  /* 0x000800ff10007388 */ /* 0x0003e20000000a00 */
[----:B------:R-:W-:-:S02]  /*0280*/  UIADD3.X UR40, UPT, UPT, URZ, UR7, URZ, UP1, !UPT ;  /* 0x00000007ff287290 */ /* 0x000fc40008ffe4ff */
[----:B------:R-:W-:Y:S01]  /*0290*/  IMAD.U32 R19, RZ, RZ, UR42 ;  /* 0x0000002aff137e24 */ /* 0x000fe2000f8e00ff */
[----:B------:R1:W-:Y:S01]  /*02a0*/  STS [R2+0x10400], RZ ;  /* 0x010400ff02007388 */ /* 0x0003e20000000800 */
[----:B---3--:R-:W-:-:S03]  /*02b0*/  IMAD R24, R24, UR5, R25 ;  /* 0x0000000518187c24 */ /* 0x008fc6000f8e0219 */
[----:B------:R1:W-:Y:S04]  /*02c0*/  STS.64 [R16+0x1000], RZ ;  /* 0x001000ff10007388 */ /* 0x0003e80000000a00 */
[----:B------:R1:W-:Y:S04]  /*02d0*/  STS [R2+0x10800], RZ ;  /* 0x010800ff02007388 */ /* 0x0003e80000000800 */
        /* <DEDUP_REMOVED lines=57> */
[----:B------:R1:W-:Y:S01]  /*0670*/  STS [R2+0x17c00], RZ ;  /* 0x017c00ff02007388 */ /* 0x0003e20000000800 */
[----:B------:R-:W-:Y:S06]  /*0680*/  BAR.SYNC.DEFER_BLOCKING 0x0 ;  /* 0x0000000000007b1d */ /* 0x000fec0000010000 */
.L_x_82:
[----:B------:R-:W-:Y:S01]  /*0690*/  IMAD.U32 R6, RZ, RZ, UR39 ;  /* 0x00000027ff067e24 */ /* 0x000fe2000f8e00ff */
[----:B------:R-:W-:Y:S05]  /*06a0*/  YIELD ;  /* 0x0000000000007946 */ /* 0x000fea0003800000 */
[----:B0-----:R-:W-:Y:S02]  /*06b0*/  IMAD.U32 R7, RZ, RZ, UR40 ;  /* 0x00000028ff077e24 */ /* 0x001fe4000f8e00ff */
[----:B------:R-:W-:-:S04]  /*06c0*/  IMAD R5, R24, 0x100, R3 ;  /* 0x0000010018057824 */ /* 0x000fc800078e0203 */
[----:B------:R-:W-:-:S06]  /*06d0*/  IMAD.WIDE.U32 R6, R5, 0x8, R6 ;  /* 0x0000000805067825 */ /* 0x000fcc00078e0006 */
[----:B------:R-:W2:Y:S02]  /*06e0*/  ATOMG.E.EXCH.64.STRONG.GPU PT, R6, desc[UR36][R6.64], RZ ;  /* 0x800000ff060679a8 */ /* 0x000ea4000c1ef524 */
[----:B--2---:R-:W-:-:S04]  /*06f0*/  ISETP.NE.U32.AND P0, PT, R6, RZ, PT ;  /* 0x000000ff0600720c */ /* 0x004fc80003f05070 */
[----:B------:R-:W-:-:S13]  /*0700*/  ISETP.NE.AND.EX P0, PT, R7, RZ, PT, P0 ;  /* 0x000000ff0700720c */ /* 0x000fda0003f05300 */
[----:B-----5:R-:W-:Y:S05]  /*0710*/  @!P0 BRA `(.L_x_69) ;  /* 0x0000000400808947 */ /* 0x020fea0003800000 */
[----:B------:R-:W-:Y:S01]  /*0720*/  LOP3.LUT P0, RZ, R6, 0x7, RZ, 0xc0, !PT ;  /* 0x0000000706ff7812 */ /* 0x000fe2000780c0ff */
[----:B------:R-:W-:Y:S01]  /*0730*/  BSSY B1, `(.L_x_70) ;  /* 0x000001d000017945 */ /* 0x000fe20003800000 */
[----:B------:R-:W-:-:S11]  /*0740*/  IMAD.MOV.U32 R10, RZ, RZ, R6 ;  /* 0x000000ffff0a7224 */ /* 0x000fd600078e0006 */
[----:B------:R-:W-:Y:S05]  /*0750*/  @P0 BRA `(.L_x_71) ;  /* 0x0000000000680947 */ /* 0x000fea0003800000 */
.L_x_75:
[----:B------:R-:W-:Y:S01]  /*0760*/  ISETP.GT.U32.AND P0, PT, R10, 0xffff, PT ;  /* 0x0000ffff0a00780c */ /* 0x000fe20003f04070 */
[----:B------:R-:W-:Y:S05]  /*0770*/  YIELD ;  /* 0x0000000000007946 */ /* 0x000fea0003800000 */
[----:B------:R-:W-:Y:S01]  /*0780*/  BSSY.RELIABLE B2, `(.L_x_72) ;  /* 0x0000015000027945 */ /* 0x000fe20003800100 */
[----:B0-----:R-:W-:-:S06]  /*0790*/  SHF.R.U32.HI R9, RZ, 0x3, R10 ;  /* 0x00000003ff097819 */ /* 0x001fcc000001160a */
[----:B--2--5:R-:W-:Y:S05]  /*07a0*/  @P0 BRA `(.L_x_73) ;  /* 0x0000000000280947 */ /* 0x024fea0003800000 */
[----:B------:R-:W-:Y:S01]  /*07b0*/  IMAD.MOV.U32 R5, RZ, RZ, -0x1 ;  /* 0xffffffffff057424 */ /* 0x000fe200078e00ff */
[----:B------:R-:W-:-:S05]  /*07c0*/  LEA R8, R9, UR38, 0x2 ;  /* 0x0000002609087c11 */ /* 0x000fca000f8e10ff */
[----:B------:R-:W0:Y:S02]  /*07d0*/  ATOMS.EXCH R5, [R8+0x10000], R5 ;  /* 0x010000050805738c */ /* 0x000e240004000000 */
[----:B0-----:R-:W-:-:S13]  /*07e0*/  ISETP.NE.AND P0, PT, R5, -0x1, PT ;  /* 0xffffffff0500780c */ /* 0x001fda0003f05270 */
[----:B------:R-:W-:Y:S05]  /*07f0*/  @!P0 BREAK.RELIABLE B2 ;  /* 0x0000000000028942 */ /* 0x000fea0003800100 */
[----:B------:R-:W-:Y:S05]  /*0800*/  @!P0 BRA `(.L_x_71) ;  /* 0x00000000003c8947 */ /* 0x000fea0003800000 */
[----:B------:R2:W-:Y:S01]  /*0810*/  ATOMS.EXCH RZ, [R8+0x10000], RZ ;  /* 0x010000ff08ff738c */ /* 0x0005e20004000000 */
[----:B------:R-:W-:Y:S02]  /*0820*/  VIADD R17, R17, 0xffffffff ;  /* 0xffffffff11117836 */ /* 0x000fe40000000000 */
[----:B------:R-:W-:Y:S01]  /*0830*/  IMAD.MOV.U32 R10, RZ, RZ, R5 ;  /* 0x000000ffff0a7224 */ /* 0x000fe200078e0005 */
[----:B------:R-:W-:Y:S06]  /*0840*/  BRA `(.L_x_74) ;  /* 0x0000000000207947 */ /* 0x000fec0003800000 */
.L_x_73:
[----:B------:R-:W-:Y:S02]  /*0850*/  IMAD.MOV.U32 R5, RZ, RZ, -0x1 ;  /* 0xffffffffff057424 */ /* 0x000fe400078e00ff */
[----:B------:R-:W-:-:S05]  /*0860*/  IMAD.WIDE.U32 R8, R9, 0x4, R18 ;  /* 0x0000000409087825 */ /* 0x000fca00078e0012 */
[----:B------:R-:W2:Y:S02]  /*0870*/  ATOMG.E.EXCH.STRONG.GPU PT, R5, desc[UR36][R8.64], R5 ;  /* 0x80000005080579a8 */ /* 0x000ea4000c1ef124 */
[----:B--2---:R-:W-:-:S13]  /*0880*/  ISETP.NE.AND P0, PT, R5, -0x1, PT ;  /* 0xffffffff0500780c */ /* 0x004fda0003f05270 */
[----:B------:R-:W-:Y:S05]  /*0890*/  @!P0 BREAK.RELIABLE B2 ;  /* 0x0000000000028942 */ /* 0x000fea0003800100 */
[----:B------:R-:W-:Y:S05]  /*08a0*/  @!P0 BRA `(.L_x_71) ;  /* 0x0000000000148947 */ /* 0x000fea0003800000 */
[----:B------:R0:W5:Y:S01]  /*08b0*/  ATOMG.E.EXCH.STRONG.GPU PT, RZ, desc[UR36][R8.64], RZ ;  /* 0x800000ff08ff79a8 */ /* 0x000162000c1ef124 */
[----:B------:R-:W-:-:S07]  /*08c0*/  IMAD.MOV.U32 R10, RZ, RZ, R5 ;  /* 0x000000ffff0a7224 */ /* 0x000fce00078e0005 */
.L_x_74:
[----:B------:R-:W-:Y:S05]  /*08d0*/  BSYNC.RELIABLE B2 ;  /* 0x0000000000027941 */ /* 0x000fea0003800100 */
.L_x_72:
[----:B------:R-:W-:-:S13]  /*08e0*/  LOP3.LUT P0, RZ, R10, 0x7, RZ, 0xc0, !PT ;  /* 0x000000070aff7812 */ /* 0x000fda000780c0ff */
[----:B------:R-:W-:Y:S05]  /*08f0*/  @!P0 BRA `(.L_x_75) ;  /* 0xfffffffc00988947 */ /* 0x000fea000383ffff */
.L_x_71:
[----:B------:R-:W-:Y:S05]  /*0900*/  BSYNC B1 ;  /* 0x0000000000017941 */ /* 0x000fea0003800000 */
.L_x_70:
[----:B------:R-:W-:Y:S01]  /*0910*/  LOP3.LUT P0, RZ, R7, 0x7, RZ, 0xc0, !PT ;  /* 0x0000000707ff7812 */ /* 0x000fe2000780c0ff */
[----:B------:R-:W-:Y:S01]  /*0920*/  BSSY B1, `(.L_x_76) ;  /* 0x000001d000017945 */ /* 0x000fe20003800000 */
[----:B------:R-:W-:-:S11]  /*0930*/  IMAD.MOV.U32 R11, RZ, RZ, R7 ;  /* 0x000000ffff0b7224 */ /* 0x000fd600078e0007 */
[----:B------:R-:W-:Y:S05]  /*0940*/  @P0 BRA `(.L_x_77) ;  /* 0x0000000000680947 */ /* 0x000fea0003800000 */
.L_x_81:
[----:B------:R-:W-:Y:S01]  /*0950*/  ISETP.GT.U32.AND P0, PT, R11, 0xffff, PT ;  /* 0x0000ffff0b00780c */ /* 0x000fe20003f04070 */
[----:B------:R-:W-:Y:S05]  /*0960*/  YIELD ;  /* 0x0000000000007946 */ /* 0x000fea0003800000 */
[----:B------:R-:W-:Y:S01]  /*0970*/  BSSY.RELIABLE B2, `(.L_x_78) ;  /* 0x0000015000027945 */ /* 0x000fe20003800100 */
[----:B---34-:R-:W-:-:S06]  /*0980*/  SHF.R.U32.HI R7, RZ, 0x3, R11 ;  /* 0x00000003ff077819 */ /* 0x018fcc000001160b */
[----:B------:R-:W-:Y:S05]  /*0990*/  @P0 BRA `(.L_x_79) ;  /* 0x0000000000280947 */ /* 0x000fea0003800000 */
[----:B------:R-:W-:Y:S01]  /*09a0*/  LEA R7, R7, UR38, 0x2 ;  /* 0x0000002607077c11 */ /* 0x000fe2000f8e10ff */
[----:B------:R-:W-:-:S05]  /*09b0*/  IMAD.MOV.U32 R6, RZ, RZ, -0x1 ;  /* 0xffffffffff067424 */ /* 0x000fca00078e00ff */
[----:B------:R-:W3:Y:S02]  /*09c0*/  ATOMS.EXCH R5, [R7+0x10000], R6 ;  /* 0x010000060705738c */ /* 0x000ee40004000000 */
[----:B---3--:R-:W-:-:S13]  /*09d0*/  ISETP.NE.AND P0, PT, R5, -0x1, PT ;  /* 0xffffffff0500780c */ /* 0x008fda0003f05270 */
[----:B------:R-:W-:Y:S05]  /*09e0*/  @!P0 BREAK.RELIABLE B2 ;  /* 0x0000000000028942 */ /* 0x000fea0003800100 */
[----:B------:R-:W-:Y:S05]  /*09f0*/  @!P0 BRA `(.L_x_77) ;  /* 0x00000000003c8947 */ /* 0x000fea0003800000 */
[----:B------:R4:W-:Y:S01]  /*0a00*/  ATOMS.EXCH RZ, [R7+0x10000], RZ ;  /* 0x010000ff07ff738c */ /* 0x0009e20004000000 */
[----:B------:R-:W-:Y:S02]  /*0a10*/  VIADD R17, R17, 0xffffffff ;  /* 0xffffffff11117836 */ /* 0x000fe40000000000 */
[----:B------:R-:W-:Y:S01]  /*0a20*/  IMAD.MOV.U32 R11, RZ, RZ, R5 ;  /* 0x000000ffff0b7224 */ /* 0x000fe200078e0005 */
[----:B------:R-:W-:Y:S06]  /*0a30*/  BRA `(.L_x_80) ;  /* 0x0000000000207947 */ /* 0x000fec0003800000 */
.L_x_79:
[----:B------:R-:W-:Y:S02]  /*0a40*/  IMAD.MOV.U32 R5, RZ, RZ, -0x1 ;  /* 0xffffffffff057424 */ /* 0x000fe400078e00ff */
[----:B------:R-:W-:-:S05]  /*0a50*/  IMAD.WIDE.U32 R6, R7, 0x4, R18 ;  /* 0x0000000407067825 */ /* 0x000fca00078e0012 */
[----:B------:R-:W3:Y:S02]  /*0a60*/  ATOMG.E.EXCH.STRONG.GPU PT, R5, desc[UR36][R6.64], R5 ;  /* 0x80000005060579a8 */ /* 0x000ee4000c1ef124 */
[----:B---3--:R-:W-:-:S13]  /*0a70*/  ISETP.NE.AND P0, PT, R5, -0x1, PT ;  /* 0xffffffff0500780c */ /* 0x008fda0003f05270 */
[----:B------:R-:W-:Y:S05]  /*0a80*/  @!P0 BREAK.RELIABLE B2 ;  /* 0x0000000000028942 */ /* 0x000fea0003800100 */
[----:B------:R-:W-:Y:S05]  /*0a90*/  @!P0 BRA `(.L_x_77) ;  /* 0x0000000000148947 */ /* 0x000fea0003800000 */
[----:B------:R3:W5:Y:S01]  /*0aa0*/  ATOMG.E.EXCH.STRONG.GPU PT, RZ, desc[UR36][R6.64], RZ ;  /* 0x800000ff06ff79a8 */ /* 0x000762000c1ef124 */
[----:B------:R-:W-:-:S07]  /*0ab0*/  IMAD.MOV.U32 R11, RZ, RZ, R5 ;  /* 0x000000ffff0b7224 */ /* 0x000fce00078e0005 */
.L_x_80:
[----:B------:R-:W-:Y:S05]  /*0ac0*/  BSYNC.RELIABLE B2 ;  /* 0x0000000000027941 */ /* 0x000fea0003800100 */
.L_x_78:
[----:B------:R-:W-:-:S13]  /*0ad0*/  LOP3.LUT P0, RZ, R11, 0x7, RZ, 0xc0, !PT ;  /* 0x000000070bff7812 */ /* 0x000fda000780c0ff */
[----:B------:R-:W-:Y:S05]  /*0ae0*/  @!P0 BRA `(.L_x_81) ;  /* 0xfffffffc00988947 */ /* 0x000fea000383ffff */
.L_x_77:
[----:B------:R-:W-:Y:S05]  /*0af0*/  BSYNC B1 ;  /* 0x0000000000017941 */ /* 0x000fea0003800000 */
.L_x_76:
[----:B------:R-:W-:Y:S02]  /*0b00*/  IMAD.SHL.U32 R5, R10, 0x8, RZ ;  /* 0x000000080a057824 */ /* 0x000fe400078e00ff */
[----:B---34-:R-:W-:Y:S02]  /*0b10*/  IMAD.MOV.U32 R7, RZ, RZ, -0x203a400 ;  /* 0xfdfc5c00ff077424 */ /* 0x018fe400078e00ff */
[----:B0-----:R-:W-:Y:S01]  /*0b20*/  IMAD.MOV.U32 R9, RZ, RZ, -0x40000000 ;  /* 0xc0000000ff097424 */ /* 0x001fe200078e00ff */
[----:B------:R-:W-:Y:S01]  /*0b30*/  LOP3.LUT R6, R5, 0x38, RZ, 0xc0, !PT ;  /* 0x0000003805067812 */ /* 0x000fe200078ec0ff */
[----:B------:R-:W-:Y:S02]  /*0b40*/  IMAD.MOV.U32 R5, RZ, RZ, -0x4f0f0efe ;  /* 0xb0f0f102ff057424 */ /* 0x000fe400078e00ff */
[----:B------:R-:W-:Y:S01]  /*0b50*/  VIADD R3, R3, 0x1 ;  /* 0x0000000103037836 */ /* 0x000fe20000000000 */
[----:B------:R-:W-:-:S04]  /*0b60*/  LOP3.LUT R6, R6, 0x7, R11, 0xf8, !PT ;  /* 0x0000000706067812 */ /* 0x000fc800078ef80b */
[-C--:B------:R-:W-:Y:S02]  /*0b70*/  SHF.R.U64 R5, R5, R6.reuse, 0x7eb6deee ;  /* 0x7eb6deee05057419 */ /* 0x080fe40000001206 */
[-C--:B--2---:R-:W-:Y:S02]  /*0b80*/  SHF.R.U64 R8, R7, R6.reuse, 0x18181c19 ;  /* 0x18181c1907087419 */ /* 0x084fe40000001206 */
[----:B------:R-:W-:Y:S02]  /*0b90*/  SHF.R.U64 R6, R9, R6, 0xf8f8f0f0 ;  /* 0xf8f8f0f009067419 */ /* 0x000fe40000001206 */
[----:B------:R-:W-:Y:S02]  /*0ba0*/  LOP3.LUT R5, R5, 0x1, RZ, 0xc0, !PT ;  /* 0x0000000105057812 */ /* 0x000fe400078ec0ff */
[----:B------:R-:W-:Y:S01]  /*0bb0*/  ISETP.NE.AND P1, PT, R3, 0x100, PT ;  /* 0x000001000300780c */ /* 0x000fe20003f25270 */
[----:B------:R-:W-:Y:S01]  /*0bc0*/  IMAD.SHL.U32 R6, R6, 0x4, RZ ;  /* 0x0000000406067824 */ /* 0x000fe200078e00ff */
[----:B------:R-:W-:-:S04]  /*0bd0*/  LOP3.LUT R5, R5, 0x2, R8, 0xf8, !PT ;  /* 0x0000000205057812 */ /* 0x000fc800078ef808 */
[----:B------:R-:W-:Y:S01]  /*0be0*/  LOP3.LUT R5, R5, 0x4, R6, 0xf8, !PT ;  /* 0x0000000405057812 */ /* 0x000fe200078ef806 */
[----:B------:R-:W-:-:S03]  /*0bf0*/  IMAD.MOV.U32 R6, RZ, RZ, 0x1 ;  /* 0x00000001ff067424 */ /* 0x000fc600078e00ff */
[----:B------:R-:W-:-:S04]  /*0c00*/  ISETP.GT.U32.AND P0, PT, R5, 0xffff, PT ;  /* 0x0000ffff0500780c */ /* 0x000fc80003f04070 */
[----:B------:R-:W-:-:S04]  /*0c10*/  SEL R5, R5, 0xffff, !P0 ;  /* 0x0000ffff05057807 */ /* 0x000fc80004000000 */
[----:B------:R-:W-:-:S04]  /*0c20*/  LOP3.LUT R5, R5, 0xffff, RZ, 0xc0, !PT ;  /* 0x0000ffff05057812 */ /* 0x000fc800078ec0ff */
[----:B------:R-:W-:-:S04]  /*0c30*/  SHF.L.U32 R5, R6, R5, RZ ;  /* 0x0000000506057219 */ /* 0x000fc800000006ff */
[----:B------:R-:W-:-:S13]  /*0c40*/  LOP3.LUT P0, RZ, R5, 0x1d, RZ, 0xc0, !PT ;  /* 0x0000001d05ff7812 */ /* 0x000fda000780c0ff */
[----:B------:R-:W-:Y:S02]  /*0c50*/  @P0 IMAD.SHL.U32 R8, R0, 0x8, RZ ;  /* 0x0000000800080824 */ /* 0x000fe400078e00ff */
[----:B------:R-:W-:Y:S02]  /*0c60*/  @!P0 IMAD.SHL.U32 R6, R4, 0x8, RZ ;  /* 0x0000000804068824 */ /* 0x000fe400078e00ff */
[----:B------:R-:W-:Y:S01]  /*0c70*/  @P0 VIADD R5, R0, 0x1 ;  /* 0x0000000100050836 */ /* 0x000fe20000000000 */
[----:B------:R-:W-:Y:S02]  /*0c80*/  @P0 LOP3.LUT R8, R8, 0x7f8, RZ, 0xc0, !PT ;  /* 0x000007f808080812 */ /* 0x000fe400078ec0ff */
[----:B------:R-:W-:Y:S01]  /*0c90*/  @!P0 LOP3.LUT R6, R6, 0x7f8, RZ, 0xc0, !PT ;  /* 0x000007f806068812 */ /* 0x000fe200078ec0ff */
[----:B------:R-:W-:Y:S02]  /*0ca0*/  @P0 IMAD.MOV.U32 R0, RZ, RZ, R5 ;  /* 0x000000ffff000224 */ /* 0x000fe400078e0005 */
[----:B------:R-:W-:-:S02]  /*0cb0*/  @P0 IMAD.IADD R9, R1, 0x1, R8 ;  /* 0x0000000101090824 */ /* 0x000fc400078e0208 */
[----:B------:R-:W-:Y:S02]  /*0cc0*/  @!P0 IMAD.IADD R7, R1, 0x1, R6 ;  /* 0x0000000101078824 */ /* 0x000fe400078e0206 */
[----:B------:R-:W-:Y:S01]  /*0cd0*/  @!P0 VIADD R6, R4, 0x1 ;  /* 0x0000000104068836 */ /* 0x000fe20000000000 */
[----:B------:R0:W-:Y:S03]  /*0ce0*/  @P0 STL.64 [R9+0x120], R10 ;  /* 0x0001200a09000387 */ /* 0x0001e60000100a00 */
[----:B------:R-:W-:Y:S01]  /*0cf0*/  @!P0 IMAD.MOV.U32 R4, RZ, RZ, R6 ;  /* 0x000000ffff048224 */ /* 0x000fe200078e0006 */
[----:B------:R0:W-:Y:S01]  /*0d00*/  @!P0 STL.64 [R7+0x928], R10 ;  /* 0x0009280a07008387 */ /* 0x0001e20000100a00 */
[----:B------:R-:W-:Y:S05]  /*0d10*/  @P1 BRA `(.L_x_82) ;  /* 0xfffffff8005c1947 */ /* 0x000fea000383ffff */
.L_x_69:
[----:B------:R-:W-:Y:S05]  /*0d20*/  BSYNC B0 ;  /* 0x0000000000007941 */ /* 0x000fea0003800000 */
.L_x_68:
[----:B------:R2:W-:Y:S01]  /*0d30*/  STL [R1+0x118], R0 ;  /* 0x0001180001007387 */ /* 0x0005e20000100800 */
[----:B------:R-:W-:Y:S01]  /*0d40*/  IMAD.MOV R3, RZ, RZ, -R0 ;  /* 0x000000ffff037224 */ /* 0x000fe200078e0a00 */
[----:B------:R-:W-:Y:S02]  /*0d50*/  MOV R12, 0xda0 ;  /* 0x00000da0000c7802 */ /* 0x000fe40000000f00 */
[----:B------:R2:W-:Y:S02]  /*0d60*/  STL [R1+0x924], R4 ;  /* 0x0009240401007387 */ /* 0x0005e40000100800 */
[----:B------:R-:W-:-:S04]  /*0d70*/  ISETP.NE.AND P0, PT, R4, R3, PT ;  /* 0x000000030400720c */ /* 0x000fc80003f05270 */
[----:B------:R-:W-:-:S09]  /*0d80*/  SEL R3, RZ, 0x1, P0 ;  /* 0x00000001ff037807 */ /* 0x000fd20000000000 */
[----:B012--5:R-:W-:Y:S05]  /*0d90*/  CALL.REL.NOINC `($_Z9evaluatorP4GNetj$_Z9block_allb) ;  /* 0x0000059800387944 */ /* 0x027fea0003c00000 */
[----:B------:R-:W0:Y:S01]  /*0da0*/  LDCU UR4, c[0x0][0x388] ;  /* 0x00007100ff0477ac */ /* 0x000e220008000800 */
[----:B------:R-:W1:Y:S01]  /*0db0*/  LDC.64 R10, c[0x0][0x380] ;  /* 0x0000e000ff0a7b82 */ /* 0x000e620000000a00 */
[----:B------:R-:W-:-:S04]  /*0dc0*/  PRMT R3, R3, 0x9910, RZ ;  /* 0x0000991003037816 */ /* 0x000fc800000000ff */
[----:B------:R-:W-:Y:S01]  /*0dd0*/  ISETP.NE.AND P0, PT, R3, RZ, PT ;  /* 0x000000ff0300720c */ /* 0x000fe20003f05270 */
[----:B0-----:R-:W-:-:S04]  /*0de0*/  USHF.L.U32 UR4, UR4, 0x2, URZ ;  /* 0x0000000204047899 */ /* 0x001fc800080006ff */
[----:B------:R-:W-:-:S06]  /*0df0*/  ULOP3.LUT UR4, UR4, 0x4, URZ, 0xc0, !UPT ;  /* 0x0000000404047892 */ /* 0x000fcc000f8ec0ff */
[----:B-1----:R-:W-:-:S05]  /*0e00*/  IADD3 R10, P1, PT, R10, UR4, RZ ;  /* 0x000000040a0a7c10 */ /* 0x002fca000ff3e0ff */
[----:B------:R-:W-:Y:S01]  /*0e10*/  IMAD.X R11, RZ, RZ, R11, P1 ;  /* 0x000000ffff0b7224 */ /* 0x000fe200008e060b */
[----:B------:R-:W-:Y:S07]  /*0e20*/  @P0 EXIT ;  /* 0x000000000000094d */ /* 0x000fee0003800000 */
[----:B------:R0:W5:Y:S01]  /*0e30*/  LDG.E R10, desc[UR36][R10.64] ;  /* 0x000000240a0a7981 */ /* 0x000162000c1e1900 */
[----:B------:R-:W1:Y:S01]  /*0e40*/  LDC.64 R22, c[0x0][0x380] ;  /* 0x0000e000ff167b82 */ /* 0x000e620000000a00 */
[----:B------:R-:W-:Y:S01]  /*0e50*/  BSSY B2, `(.L_x_83) ;  /* 0x0003b25000027945 */ /* 0x000fe20003800000 */
[----:B------:R-:W-:Y:S01]  /*0e60*/  IMAD.MOV.U32 R8, RZ, RZ, 0x1 ;  /* 0x00000001ff087424 */ /* 0x000fe200078e00ff */
[----:B------:R-:W-:Y:S01]  /*0e70*/  CS2R R6, SRZ ;  /* 0x0000000000067805 */ /* 0x000fe2000001ff00 */
[----:B------:R-:W-:Y:S02]  /*0e80*/  IMAD.MOV.U32 R9, RZ, RZ, RZ ;  /* 0x000000ffff097224 */ /* 0x000fe400078e00ff */
[----:B01----:R-:W-:-:S07]  /*0e90*/  IMAD.WIDE.U32 R22, R24, 0x4, R22 ;  /* 0x0000000418167825 */ /* 0x003fce00078e0016 */
.L_x_1156:
[----:B------:R-:W-:Y:S01]  /*0ea0*/  ISETP.NE.AND P0, PT, R0, RZ, PT ;  /* 0x000000ff0000720c */ /* 0x000fe20003f05270 */
[----:B------:R-:W-:Y:S05]  /*0eb0*/  YIELD ;  /* 0x0000000000007946 */ /* 0x000fea0003800000 */
[----:B------:R-:W-:Y:S07]  /*0ec0*/  BSSY.RECONVERGENT B0, `(.L_x_84) ;  /* 0x0000014000007945 */ /* 0x000fee0003800200 */
[----:B0----5:R-:W-:Y:S05]  /*0ed0*/  @!P0 BRA `(.L_x_85) ;  /* 0x00000000001c8947 */ /* 0x021fea0003800000 */
[----:B------:R-:W-:-:S04]  /*0ee0*/  VIADD R0, R0, 0xffffffff ;  /* 0xffffffff00007836 */ /* 0x000fc80000000000 */
[----:B------:R-:W-:Y:S01]  /*0ef0*/  IMAD.SHL.U32 R4, R0, 0x8, RZ ;  /* 0x0000000800047824 */ /* 0x000fe200078e00ff */
[----:B------:R0:W-:Y:S04]  /*0f00*/  STL [R1+0x118], R0 ;  /* 0x0001180001007387 */ /* 0x0001e80000100800 */
[----:B------:R-:W-:-:S05]  /*0f10*/  LOP3.LUT R4, R4, 0x7f8, RZ, 0xc0, !PT ;  /* 0x000007f804047812 */ /* 0x000fca00078ec0ff */
[----:B------:R-:W-:-:S05]  /*0f20*/  IMAD.IADD R4, R1, 0x1, R4 ;  /* 0x0000000101047824 */ /* 0x000fca00078e0204 */
[----:B------:R0:W5:Y:S01]  /*0f30*/  LDL.64 R12, [R4+0x120] ;  /* 0x00012000040c7983 */ /* 0x0001620000100a00 */
[----:B------:R-:W-:Y:S05]  /*0f40*/  BRA `(.L_x_86) ;  /* 0x00000000002c7947 */ /* 0x000fea0003800000 */
.L_x_85:
[----:B------:R-:W2:Y:S01]  /*0f50*/  LDL.64 R4, [R1+0x920] ;  /* 0x0009200001047983 */ /* 0x000ea20000100a00 */
[----:B------:R-:W-:Y:S01]  /*0f60*/  IMAD.MOV.U32 R0, RZ, RZ, RZ ;  /* 0x000000ffff007224 */ /* 0x000fe200078e00ff */
[----:B------:R-:W-:Y:S02]  /*0f70*/  CS2R R12, SRZ ;  /* 0x00000000000c7805 */ /* 0x000fe4000001ff00 */
[----:B--2---:R-:W-:-:S13]  /*0f80*/  ISETP.NE.AND P0, PT, R5, R4, PT ;  /* 0x000000040500720c */ /* 0x004fda0003f05270 */
[----:B------:R-:W-:Y:S05]  /*0f90*/  @!P0 BRA `(.L_x_86) ;  /* 0x0000000000188947 */ /* 0x000fea0003800000 */
[----:B------:R-:W-:-:S04]  /*0fa0*/  VIADD R4, R5, 0xffffffff ;  /* 0xffffffff05047836 */ /* 0x000fc80000000000 */
[----:B------:R-:W-:Y:S01]  /*0fb0*/  IMAD.SHL.U32 R12, R4, 0x8, RZ ;  /* 0x00000008040c7824 */ /* 0x000fe200078e00ff */
[----:B------:R1:W-:Y:S04]  /*0fc0*/  STL [R1+0x924], R4 ;  /* 0x0009240401007387 */ /* 0x0003e80000100800 */
[----:B------:R-:W-:-:S05]  /*0fd0*/  LOP3.LUT R12, R12, 0x7f8, RZ, 0xc0, !PT ;  /* 0x000007f80c0c7812 */ /* 0x000fca00078ec0ff */
[----:B------:R-:W-:-:S06]  /*0fe0*/  IMAD.IADD R12, R1, 0x1, R12 ;  /* 0x00000001010c7824 */ /* 0x000fcc00078e020c */
[----:B-1----:R-:W5:Y:S02]  /*0ff0*/  LDL.64 R12, [R12+0x928] ;  /* 0x000928000c0c7983 */ /* 0x002f640000100a00 */
.L_x_86:
[----:B------:R-:W-:Y:S05]  /*1000*/  BSYNC.RECONVERGENT B0 ;  /* 0x0000000000007941 */ /* 0x000fea0003800200 */
.L_x_84:
[C---:B-----5:R-:W-:Y:S01]  /*1010*/  IMAD.SHL.U32 R3, R12.reuse, 0x8, RZ ;  /* 0x000000080c037824 */ /* 0x060fe200078e00ff */
[----:B------:R-:W-:Y:S01]  /*1020*/  ISETP.NE.U32.AND P0, PT, R12, RZ, PT ;  /* 0x000000ff0c00720c */ /* 0x000fe20003f05070 */
[----:B0-----:R-:W-:Y:S01]  /*1030*/  IMAD.MOV.U32 R4, RZ, RZ, -0x4f0f0efe ;  /* 0xb0f0f102ff047424 */ /* 0x001fe200078e00ff */
[----:B------:R-:W-:Y:S01]  /*1040*/  BSSY B4, `(.L_x_87) ;  /* 0x0001cfd000047945 */ /* 0x000fe20003800000 */
[----:B------:R-:W-:Y:S01]  /*1050*/  IMAD.MOV.U32 R14, RZ, RZ, -0x203a400 ;  /* 0xfdfc5c00ff0e7424 */ /* 0x000fe200078e00ff */
[----:B------:R-:W-:Y:S01]  /*1060*/  LOP3.LUT R3, R3, 0x38, RZ, 0xc0, !PT ;  /* 0x0000003803037812 */ /* 0x000fe200078ec0ff */
[----:B------:R-:W-:Y:S01]  /*1070*/  IMAD.MOV.U32 R20, RZ, RZ, -0x40000000 ;  /* 0xc0000000ff147424 */ /* 0x000fe200078e00ff */
[----:B------:R-:W-:Y:S01]  /*1080*/  ISETP.NE.AND.EX P0, PT, R13, RZ, PT, P0 ;  /* 0x000000ff0d00720c */ /* 0x000fe20003f05300 */
[--C-:B------:R-:W-:Y:S01]  /*1090*/  IMAD.MOV.U32 R11, RZ, RZ, R13.reuse ;  /* 0x000000ffff0b7224 */ /* 0x100fe200078e000d */
[----:B------:R-:W-:Y:S02]  /*10a0*/  LOP3.LUT R3, R3, 0x7, R13, 0xf8, !PT ;  /* 0x0000000703037812 */ /* 0x000fe400078ef80d */
[----:B------:R-:W-:-:S02]  /*10b0*/  PLOP3.LUT P2, PT, PT, PT, PT, 0x8, 0x80 ;  /* 0x000000000080781c */ /* 0x000fc40003f4e170 */
[-C--:B------:R-:W-:Y:S02]  /*10c0*/  SHF.R.U64 R5, R4, R3.reuse, 0x7eb6deee ;  /* 0x7eb6deee04057419 */ /* 0x080fe40000001203 */
[-C--:B------:R-:W-:Y:S02]  /*10d0*/  SHF.R.U64 R4, R14, R3.reuse, 0x18181c19 ;  /* 0x18181c190e047419 */ /* 0x080fe40000001203 */
[----:B------:R-:W-:Y:S02]  /*10e0*/  SHF.R.U64 R3, R20, R3, 0xf8f8f0f0 ;  /* 0xf8f8f0f014037419 */ /* 0x000fe40000001203 */
[----:B------:R-:W-:-:S03]  /*10f0*/  LOP3.LUT R5, R5, 0x1, RZ, 0xc0, !PT ;  /* 0x0000000105057812 */ /* 0x000fc600078ec0ff */
[----:B------:R-:W-:Y:S01]  /*1100*/  IMAD.SHL.U32 R3, R3, 0x4, RZ ;  /* 0x0000000403037824 */ /* 0x000fe200078e00ff */
[----:B------:R-:W-:Y:S01]  /*1110*/  LOP3.LUT R4, R5, 0x2, R4, 0xf8, !PT ;  /* 0x0000000205047812 */ /* 0x000fe200078ef804 */
[----:B------:R-:W-:-:S03]  /*1120*/  IMAD.MOV.U32 R5, RZ, RZ, R12 ;  /* 0x000000ffff057224 */ /* 0x000fc600078e000c */
[--C-:B------:R-:W-:Y:S02]  /*1130*/  LOP3.LUT R15, R4, 0x4, R3.reuse, 0xf8, !PT ;  /* 0x00000004040f7812 */ /* 0x100fe400078ef803 */
[----:B------:R-:W-:Y:S02]  /*1140*/  PRMT R4, R5, 0x7610, R4 ;  /* 0x0000761005047816 */ /* 0x000fe40000000004 */
[----:B------:R-:W-:Y:S01]  /*1150*/  PRMT R3, R11, 0x7610, R3 ;  /* 0x000076100b037816 */ /* 0x000fe20000000003 */
[----:B------:R-:W-:Y:S06]  /*1160*/  @!P0 BRA `(.L_x_88) ;  /* 0x000001cc00a88947 */ /* 0x000fec0003800000 */
[----:B------:R-:W-:Y:S01]  /*1170*/  LOP3.LUT R5, R12, 0x7, RZ, 0xc0, !PT ;  /* 0x000000070c057812 */ /* 0x000fe200078ec0ff */
[----:B------:R-:W-:Y:S01]  /*1180*/  BSSY.RELIABLE B3, `(.L_x_89) ;  /* 0x0001cd0000037945 */ /* 0x000fe20003800100 */
[----:B------:R-:W-:Y:S01]  /*1190*/  ISETP.NE.U32.AND P0, PT, R13, -0x8, PT ;  /* 0xfffffff80d00780c */ /* 0x000fe20003f05070 */
[----:B------:R-:W-:Y:S01]  /*11a0*/  IMAD.MOV.U32 R14, RZ, RZ, R12 ;  /* 0x000000ffff0e7224 */ /* 0x000fe200078e000c */
[----:B------:R-:W-:Y:S01]  /*11b0*/  ISETP.EQ.U32.AND P1, PT, R5, 0x1, PT ;  /* 0x000000010500780c */ /* 0x000fe20003f22070 */
[----:B------:R-:W-:Y:S01]  /*11c0*/  IMAD.MOV.U32 R11, RZ, RZ, -0x8 ;  /* 0xfffffff8ff0b7424 */ /* 0x000fe200078e00ff */
[----:B------:R-:W-:Y:S02]  /*11d0*/  ISETP.NE.AND.EX P0, PT, RZ, RZ, PT, P0 ;  /* 0x000000ffff00720c */ /* 0x000fe40003f05300 */
[----:B------:R-:W-:-:S13]  /*11e0*/  ISETP.EQ.AND.EX P1, PT, RZ, RZ, PT, P1 ;  /* 0x000000ffff00720c */ /* 0x000fda0003f22310 */
[----:B------:R-:W-:Y:S05]  /*11f0*/  @!P0 BRA P1, `(.L_x_90) ;  /* 0x0000000000308947 */ /* 0x000fea0000800000 */
[----:B------:R-:W-:Y:S02]  /*1200*/  PRMT R5, R15, 0x9910, RZ ;  /* 0x000099100f057816 */ /* 0x000fe400000000ff */
[----:B------:R-:W-:Y:S02]  /*1210*/  LOP3.LUT R3, R3, 0x7, RZ, 0xc0, !PT ;  /* 0x0000000703037812 */ /* 0x000fe400078ec0ff */
[----:B------:R-:W-:Y:S02]  /*1220*/  ISETP.GT.AND P1, PT, R5, 0x3, PT ;  /* 0x000000030500780c */ /* 0x000fe40003f24270 */
[----:B------:R-:W-:-:S04]  /*1230*/  LOP3.LUT R4, R4, 0x7, RZ, 0xc0, !PT ;  /* 0x0000000704047812 */ /* 0x000fc800078ec0ff */
[----:B------:R-:W-:-:S04]  /*1240*/  ISETP.GE.U32.AND P0, PT, R3, R4, PT ;  /* 0x000000040300720c */ /* 0x000fc80003f06070 */
[----:B------:R-:W-:Y:S02]  /*1250*/  SEL R11, R14, R13, !P0 ;  /* 0x0000000d0e0b7207 */ /* 0x000fe40004000000 */
[----:B------:R-:W-:Y:S01]  /*1260*/  SEL R14, R13, R14, !P0 ;  /* 0x0000000e0d0e7207 */ /* 0x000fe20004000000 */
[----:B------:R-:W-:Y:S06]  /*1270*/  @P1 BRA `(.L_x_91) ;  /* 0x000000b000a41947 */ /* 0x000fec0003800000 */
[----:B------:R-:W-:-:S13]  /*1280*/  ISETP.GT.AND P0, PT, R5, 0x1, PT ;  /* 0x000000010500780c */ /* 0x000fda0003f04270 */
[----:B------:R-:W-:Y:S05]  /*1290*/  @P0 BRA `(.L_x_92) ;  /* 0x000000a0000c0947 */ /* 0x000fea0003800000 */
[----:B------:R-:W-:-:S13]  /*12a0*/  ISETP.NE.AND P0, PT, R5, RZ, PT ;  /* 0x000000ff0500720c */ /* 0x000fda0003f05270 */
[----:B------:R-:W-:Y:S05]  /*12b0*/  @!P0 BRA `(.L_x_93) ;  /* 0x0000007000a48947 */ /* 0x000fea0003800000 */
.L_x_90:
[----:B------:R-:W0:Y:S01]  /*12c0*/  LDC.64 R20, c[0x4][0x8] ;  /* 0x01000200ff147b82 */ /* 0x000e220000000a00 */
[----:B------:R-:W-:-:S05]  /*12d0*/  SHF.R.U32.HI R3, RZ, 0x3, R14 ;  /* 0x00000003ff037819 */ /* 0x000fca000001160e */
[----:B0-----:R-:W-:-:S05]  /*12e0*/  IMAD.WIDE.U32 R20, R3, 0x238, R20 ;  /* 0x0000023803147825 */ /* 0x001fca00078e0014 */
[----:B------:R-:W2:Y:S01]  /*12f0*/  LDG.E.U8 R4, desc[UR36][R20.64+0x28] ;  /* 0x0000282414047981 */ /* 0x000ea2000c1e1100 */
[----:B------:R-:W-:Y:S02]  /*1300*/  LOP3.LUT R3, R11, 0x7, RZ, 0xc0, !PT ;  /* 0x000000070b037812 */ /* 0x000fe400078ec0ff */
[----:B------:R-:W-:Y:S02]  /*1310*/  IADD3 R26, P1, PT, R20, 0x8, RZ ;  /* 0x00000008141a7810 */ /* 0x000fe40007f3e0ff */
[----:B------:R-:W-:-:S03]  /*1320*/  ISETP.NE.AND P0, PT, R3, 0x5, PT ;  /* 0x000000050300780c */ /* 0x000fc60003f05270 */
[----:B------:R-:W-:Y:S01]  /*1330*/  IMAD.X R27, RZ, RZ, R21, P1 ;  /* 0x000000ffff1b7224 */ /* 0x000fe200008e0615 */
[----:B--2---:R-:W-:-:S13]  /*1340*/  ISETP.EQ.OR P0, PT, R4, RZ, P0 ;  /* 0x000000ff0400720c */ /* 0x004fda0000702670 */
[----:B------:R-:W-:Y:S05]  /*1350*/  @P0 BRA `(.L_x_94) ;  /* 0x0000001000840947 */ /* 0x000fea0003800000 */
[----:B------:R-:W2:Y:S01]  /*1360*/  LDL.64 R4, [R1+0x920] ;  /* 0x0009200001047983 */ /* 0x000ea20000100a00 */
[----:B------:R-:W-:Y:S01]  /*1370*/  IMAD.MOV R20, RZ, RZ, -R0 ;  /* 0x000000ffff147224 */ /* 0x000fe200078e0a00 */
[----:B--2---:R-:W-:-:S04]  /*1380*/  IADD3 R3, PT, PT, R4, 0x100, -R5 ;  /* 0x0000010004037810 */ /* 0x004fc80007ffe805 */
[----:B------:R-:W-:-:S04]  /*1390*/  VIADDMNMX.U32 R3, R20, 0x100, R3, PT ;  /* 0x0000010014037846 */ /* 0x000fc80003800003 */
[----:B------:R-:W-:-:S13]  /*13a0*/  ISETP.GE.U32.AND P0, PT, R3, 0x2, PT ;  /* 0x000000020300780c */ /* 0x000fda0003f06070 */
[----:B------:R-:W-:Y:S05]  /*13b0*/  @P0 BREAK.RELIABLE B3 ;  /* 0x0000000000030942 */ /* 0x000fea0003800100 */
[----:B------:R-:W-:Y:S05]  /*13c0*/  @!P0 BRA `(.L_x_95) ;  /* 0x000001c800ac8947 */ /* 0x000fea0003800000 */
[----:B------:R-:W-:Y:S01]  /*13d0*/  ISETP.GT.U32.AND P0, PT, R11, 0xffff, PT ;  /* 0x0000ffff0b00780c */ /* 0x000fe20003f04070 */
[----:B------:R-:W-:Y:S01]  /*13e0*/  BSSY.RECONVERGENT B0, `(.L_x_96) ;  /* 0x0000011000007945 */ /* 0x000fe20003800200 */
[----:B------:R-:W-:Y:S01]  /*13f0*/  SHF.R.U32.HI R11, RZ, 0x3, R11 ;  /* 0x00000003ff0b7819 */ /* 0x000fe2000001160b */
[----:B------:R-:W-:-:S10]  /*1400*/  IMAD.MOV.U32 R4, RZ, RZ, R5 ;  /* 0x000000ffff047224 */ /* 0x000fd400078e0005 */
[----:B------:R-:W-:Y:S05]  /*1410*/  @P0 BRA `(.L_x_97) ;  /* 0x0000000000200947 */ /* 0x000fea0003800000 */
[----:B------:R-:W0:Y:S01]  /*1420*/  S2UR UR5, SR_CgaCtaId ;  /* 0x00000000000579c3 */ /* 0x000e220000008800 */
[----:B------:R-:W-:Y:S01]  /*1430*/  UMOV UR4, 0x400 ;  /* 0x0000040000047882 */ /* 0x000fe20000000000 */
[----:B------:R-:W-:Y:S01]  /*1440*/  VIADD R7, R7, 0xffffffff ;  /* 0xffffffff07077836 */ /* 0x000fe20000000000 */
[----:B------:R-:W-:-:S04]  /*1450*/  UIADD3 UR4, UPT, UPT, UR4, 0x810, URZ ;  /* 0x0000081004047890 */ /* 0x000fc8000fffe0ff */
[----:B0-----:R-:W-:-:S06]  /*1460*/  ULEA UR4, UR5, UR4, 0x18 ;  /* 0x0000000405047291 */ /* 0x001fcc000f8ec0ff */
[----:B------:R-:W-:-:S06]  /*1470*/  LEA R28, R11, UR4, 0x3 ;  /* 0x000000040b1c7c11 */ /* 0x000fcc000f8e18ff */
[----:B------:R-:W0:Y:S01]  /*1480*/  ATOMS.EXCH.64 R28, [R28], RZ ;  /* 0x000000ff1c1c738c */ /* 0x000e220004000400 */
[----:B------:R-:W-:Y:S05]  /*1490*/  BRA `(.L_x_98) ;  /* 0x0000000000147947 */ /* 0x000fea0003800000 */
.L_x_97:
[----:B------:R-:W0:Y:S02]  /*14a0*/  LDC.64 R12, c[0x0][0x380] ;  /* 0x0000e000ff0c7b82 */ /* 0x000e240000000a00 */
[----:B0-----:R-:W-:-:S03]  /*14b0*/  IMAD.WIDE.U32 R12, R11, 0x8, R12 ;  /* 0x000000080b0c7825 */ /* 0x001fc600078e000c */
[----:B------:R-:W-:-:S05]  /*14c0*/  IADD3 R28, P0, PT, R12, 0x10000000, RZ ;  /* 0x100000000c1c7810 */ /* 0x000fca0007f1e0ff */
[----:B------:R-:W-:-:S06]  /*14d0*/  IMAD.X R29, RZ, RZ, R13, P0 ;  /* 0x000000ffff1d7224 */ /* 0x000fcc00000e060d */
[----:B------:R-:W5:Y:S02]  /*14e0*/  ATOMG.E.EXCH.64.STRONG.GPU PT, R28, desc[UR36][R28.64+0x8], RZ ;  /* 0x800008ff1c1c79a8 */ /* 0x000f64000c1ef524 */
.L_x_98:
[----:B------:R-:W-:Y:S05]  /*14f0*/  BSYNC.RECONVERGENT B0 ;  /* 0x0000000000007941 */ /* 0x000fea0003800200 */
.L_x_96:
[----:B0----5:R-:W-:Y:S01]  /*1500*/  LOP3.LUT P1, RZ, R28, 0x7, RZ, 0xc0, !PT ;  /* 0x000000071cff7812 */ /* 0x021fe2000782c0ff */
[----:B------:R-:W-:Y:S01]  /*1510*/  BSSY B0, `(.L_x_99) ;  /* 0x0000081000007945 */ /* 0x000fe20003800000 */
[----:B------:R-:W-:-:S04]  /*1520*/  LOP3.LUT P0, R15, R14, 0x7, RZ, 0xc0, !PT ;  /* 0x000000070e0f7812 */ /* 0x000fc8000780c0ff */
[----:B------:R-:W-:-:S04]  /*1530*/  PLOP3.LUT P0, PT, P0, P1, PT, 0x20, 0x2 ;  /* 0x000000000002781c */ /* 0x000fc80000702470 */
[----:B------:R-:W-:Y:S02]  /*1540*/  SEL R30, R28, R14, P0 ;  /* 0x0000000e1c1e7207 */ /* 0x000fe40000000000 */
[----:B------:R-:W-:Y:S02]  /*1550*/  SEL R3, R14, R28, P0 ;  /* 0x0000001c0e037207 */ /* 0x000fe40000000000 */
[----:B------:R-:W-:-:S13]  /*1560*/  LOP3.LUT P1, RZ, R30, 0x7, RZ, 0xc0, !PT ;  /* 0x000000071eff7812 */ /* 0x000fda000782c0ff */
[----:B------:R-:W-:Y:S05]  /*1570*/  @P1 BRA `(.L_x_100) ;  /* 0x0000000400401947 */ /* 0x000fea0003800000 */
.L_x_113:
[----:B------:R-:W-:Y:S01]  /*1580*/  LOP3.LUT P0, RZ, R3, 0x7, RZ, 0xc0, !PT ;  /* 0x0000000703ff7812 */ /* 0x000fe2000780c0ff */
[----:B------:R-:W-:Y:S05]  /*1590*/  YIELD ;  /* 0x0000000000007946 */ /* 0x000fea0003800000 */
[----:B------:R-:W-:Y:S07]  /*15a0*/  BSSY B1, `(.L_x_101) ;  /* 0x0000020000017945 */ /* 0x000fee0003800000 */
[----:B0123-5:R-:W-:Y:S05]  /*15b0*/  @P0 BRA `(.L_x_102) ;  /* 0x0000000000780947 */ /* 0x02ffea0003800000 */
.L_x_106:
[----:B------:R-:W-:Y:S01]  /*15c0*/  ISETP.GT.U32.AND P0, PT, R3, 0xffff, PT ;  /* 0x0000ffff0300780c */ /* 0x000fe20003f04070 */
[----:B------:R-:W-:Y:S05]  /*15d0*/  YIELD ;  /* 0x0000000000007946 */ /* 0x000fea0003800000 */
[----:B------:R-:W-:Y:S01]  /*15e0*/  BSSY.RELIABLE B5, `(.L_x_103) ;  /* 0x0000019000057945 */ /* 0x000fe20003800100 */
[----:B01----:R-:W-:-:S06]  /*15f0*/  SHF.R.U32.HI R13, RZ, 0x3, R3 ;  /* 0x00000003ff0d7819 */ /* 0x003fcc0000011603 */
[----:B-----5:R-:W-:Y:S05]  /*1600*/  @P0 BRA `(.L_x_104) ;  /* 0x0000000000380947 */ /* 0x020fea0003800000 */
[----:B------:R-:W0:Y:S01]  /*1610*/  S2UR UR5, SR_CgaCtaId ;  /* 0x00000000000579c3 */ /* 0x000e220000008800 */
[----:B------:R-:W-:Y:S01]  /*1620*/  UMOV UR4, 0x400 ;  /* 0x0000040000047882 */ /* 0x000fe20000000000 */
[----:B------:R-:W-:Y:S01]  /*1630*/  IMAD.MOV.U32 R12, RZ, RZ, -0x1 ;  /* 0xffffffffff0c7424 */ /* 0x000fe200078e00ff */
[----:B------:R-:W-:-:S04]  /*1640*/  UIADD3 UR4, UPT, UPT, UR4, 0x810, URZ ;  /* 0x0000081004047890 */ /* 0x000fc8000fffe0ff */
[----:B0-----:R-:W-:-:S06]  /*1650*/  ULEA UR4, UR5, UR4, 0x18 ;  /* 0x0000000405047291 */ /* 0x001fcc000f8ec0ff */
        /* <DEDUP_REMOVED lines=9> */
.L_x_104:
        /* <DEDUP_REMOVED lines=8> */
.L_x_105:
[----:B------:R-:W-:Y:S05]  /*1770*/  BSYNC.RELIABLE B5 ;  /* 0x0000000000057941 */ /* 0x000fea0003800100 */
.L_x_103:
[----:B------:R-:W-:-:S13]  /*1780*/  LOP3.LUT P0, RZ, R3, 0x7, RZ, 0xc0, !PT ;  /* 0x0000000703ff7812 */ /* 0x000fda000780c0ff */
[----:B------:R-:W-:Y:S05]  /*1790*/  @!P0 BRA `(.L_x_106) ;  /* 0xfffffffc00888947 */ /* 0x000fea000383ffff */
.L_x_102:
[----:B------:R-:W-:Y:S05]  /*17a0*/  BSYNC B1 ;  /* 0x0000000000017941 */ /* 0x000fea0003800000 */
.L_x_101:
[----:B------:R-:W-:Y:S01]  /*17b0*/  ISETP.GE.U32.AND P0, PT, R30, 0xfff9, PT ;  /* 0x0000fff91e00780c */ /* 0x000fe20003f06070 */
[----:B------:R-:W-:-:S12]  /*17c0*/  BSSY.RELIABLE B1, `(.L_x_107) ;  /* 0x0000024000017945 */ /* 0x000fd80003800100 */
[----:B------:R-:W-:Y:S05]  /*17d0*/  @!P0 BRA `(.L_x_108) ;  /* 0x00000000002c8947 */ /* 0x000fea0003800000 */
[C---:B------:R-:W-:Y:S02]  /*17e0*/  LOP3.LUT P1, RZ, R3.reuse, 0x4, RZ, 0xc0, !PT ;  /* 0x0000000403ff7812 */ /* 0x040fe4000782c0ff */
[----:B------:R-:W-:-:S04]  /*17f0*/  LOP3.LUT P0, RZ, R3, 0x3, RZ, 0xc0, !PT ;  /* 0x0000000303ff7812 */ /* 0x000fc8000780c0ff */
[----:B------:R-:W-:-:S04]  /*1800*/  PLOP3.LUT P0, PT, P1, P0, PT, 0x8, 0x80 ;  /* 0x000000000080781c */ /* 0x000fc80000f00170 */
[----:B------:R-:W-:-:S13]  /*1810*/  ISETP.GT.U32.OR P0, PT, R3, 0xffff, P0 ;  /* 0x0000ffff0300780c */ /* 0x000fda0000704470 */
[----:B------:R-:W-:Y:S05]  /*1820*/  @P0 BRA `(.L_x_108) ;  /* 0x0000000000180947 */ /* 0x000fea0003800000 */
[----:B------:R-:W-:Y:S01]  /*1830*/  LOP3.LUT P0, RZ, R3, 0x7, RZ, 0xc0, !PT ;  /* 0x0000000703ff7812 */ /* 0x000fe2000780c0ff */
[----:B------:R-:W-:Y:S02]  /*1840*/  IMAD.MOV.U32 R11, RZ, RZ, R3 ;  /* 0x000000ffff0b7224 */ /* 0x000fe400078e0003 */
[----:B------:R-:W-:-:S10]  /*1850*/  IMAD.MOV.U32 R20, RZ, RZ, R30 ;  /* 0x000000ffff147224 */ /* 0x000fd400078e001e */
[----:B------:R-:W-:Y:S05]  /*1860*/  @!P0 BRA `(.L_x_109) ;  /* 0x0000000000648947 */ /* 0x000fea0003800000 */
[----:B------:R-:W-:Y:S05]  /*1870*/  @P1 BREAK.RELIABLE B1 ;  /* 0x0000000000011942 */ /* 0x000fea0003800100 */
[----:B------:R-:W-:Y:S05]  /*1880*/  @P1 BRA `(.L_x_110) ;  /* 0x0000000400041947 */ /* 0x000fea0003800000 */
.L_x_108:
[----:B------:R-:W-:Y:S02]  /*1890*/  ISETP.GT.U32.AND P0, PT, R30, 0xffff, PT ;  /* 0x0000ffff1e00780c */ /* 0x000fe40003f04070 */
[----:B01----:R-:W-:-:S11]  /*18a0*/  SHF.R.U32.HI R13, RZ, 0x3, R30 ;  /* 0x00000003ff0d7819 */ /* 0x003fd6000001161e */
[----:B------:R-:W-:Y:S05]  /*18b0*/  @P0 BRA `(.L_x_111) ;  /* 0x0000000000340947 */ /* 0x000fea0003800000 */
[----:B------:R-:W0:Y:S01]  /*18c0*/  S2UR UR5, SR_CgaCtaId ;  /* 0x00000000000579c3 */ /* 0x000e220000008800 */
[----:B------:R-:W-:Y:S02]  /*18d0*/  UMOV UR4, 0x400 ;  /* 0x0000040000047882 */ /* 0x000fe40000000000 */
        /* <DEDUP_REMOVED lines=11> */
.L_x_111:
[----:B------:R-:W-:-:S05]  /*1990*/  IMAD.WIDE.U32 R12, R13, 0x4, R18 ;  /* 0x000000040d0c7825 */ /* 0x000fca00078e0012 */
[----:B------:R-:W2:Y:S02]  /*19a0*/  ATOMG.E.EXCH.STRONG.GPU PT, R11, desc[UR36][R12.64], R3 ;  /* 0x800000030c0b79a8 */ /* 0x000ea4000c1ef124 */
[----:B--2---:R-:W-:-:S13]  /*19b0*/  ISETP.NE.AND P0, PT, R11, -0x1, PT ;  /* 0xffffffff0b00780c */ /* 0x004fda0003f05270 */
[----:B------:R-:W-:Y:S05]  /*19c0*/  @!P0 BREAK.RELIABLE B1 ;  /* 0x0000000000018942 */ /* 0x000fea0003800100 */
[----:B------:R-:W-:Y:S05]  /*19d0*/  @!P0 BRA `(.L_x_112) ;  /* 0x0000000000d08947 */ /* 0x000fea0003800000 */
[----:B------:R2:W5:Y:S01]  /*19e0*/  ATOMG.E.EXCH.STRONG.GPU PT, RZ, desc[UR36][R12.64], RZ ;  /* 0x800000ff0cff79a8 */ /* 0x000562000c1ef124 */
[----:B------:R-:W-:-:S07]  /*19f0*/  IMAD.MOV.U32 R20, RZ, RZ, R3 ;  /* 0x000000ffff147224 */ /* 0x000fce00078e0003 */
.L_x_109:
[----:B------:R-:W-:Y:S05]  /*1a00*/  BSYNC.RELIABLE B1 ;  /* 0x0000000000017941 */ /* 0x000fea0003800100 */
.L_x_107:
[----:B------:R-:W-:Y:S02]  /*1a10*/  LOP3.LUT P0, RZ, R11, 0x7, RZ, 0xc0, !PT ;  /* 0x000000070bff7812 */ /* 0x000fe4000780c0ff */
[----:B------:R-:W-:-:S04]  /*1a20*/  LOP3.LUT P1, RZ, R20, 0x7, RZ, 0xc0, !PT ;  /* 0x0000000714ff7812 */ /* 0x000fc8000782c0ff */
[----:B------:R-:W-:-:S04]  /*1a30*/  PLOP3.LUT P0, PT, P0, P1, PT, 0x20, 0x2 ;  /* 0x000000000002781c */ /* 0x000fc80000702470 */
[----:B------:R-:W-:Y:S02]  /*1a40*/  SEL R30, R20, R11, P0 ;  /* 0x0000000b141e7207 */ /* 0x000fe40000000000 */
[----:B------:R-:W-:Y:S02]  /*1a50*/  SEL R3, R11, R20, P0 ;  /* 0x000000140b037207 */ /* 0x000fe40000000000 */
[----:B------:R-:W-:-:S13]  /*1a60*/  LOP3.LUT P1, RZ, R30, 0x7, RZ, 0xc0, !PT ;  /* 0x000000071eff7812 */ /* 0x000fda000782c0ff */
[----:B------:R-:W-:Y:S05]  /*1a70*/  @!P1 BRA `(.L_x_113) ;  /* 0xfffffff800c09947 */ /* 0x000fea000383ffff */
.L_x_100:
[----:B------:R-:W-:Y:S02]  /*1a80*/  IMAD.SHL.U32 R11, R30, 0x8, RZ ;  /* 0x000000081e0b7824 */ /* 0x000fe400078e00ff */
[----:B012---:R-:W-:Y:S02]  /*1a90*/  IMAD.MOV.U32 R13, RZ, RZ, -0x203a400 ;  /* 0xfdfc5c00ff0d7424 */ /* 0x007fe400078e00ff */
[----:B------:R-:W-:Y:S01]  /*1aa0*/  IMAD.MOV.U32 R21, RZ, RZ, -0x40000000 ;  /* 0xc0000000ff157424 */ /* 0x000fe200078e00ff */
[----:B---3--:R-:W-:Y:S01]  /*1ab0*/  LOP3.LUT R12, R11, 0x38, RZ, 0xc0, !PT ;  /* 0x000000380b0c7812 */ /* 0x008fe200078ec0ff */
[----:B------:R-:W-:Y:S02]  /*1ac0*/  IMAD.MOV.U32 R11, RZ, RZ, -0x4f0f0efe ;  /* 0xb0f0f102ff0b7424 */ /* 0x000fe400078e00ff */
[--C-:B------:R-:W-:Y:S01]  /*1ad0*/  IMAD.MOV.U32 R31, RZ, RZ, R3.reuse ;  /* 0x000000ffff1f7224 */ /* 0x100fe200078e0003 */
[----:B------:R-:W-:-:S04]  /*1ae0*/  LOP3.LUT R12, R12, 0x7, R3, 0xf8, !PT ;  /* 0x000000070c0c7812 */ /* 0x000fc800078ef803 */
[-C--:B------:R-:W-:Y:S02]  /*1af0*/  SHF.R.U64 R11, R11, R12.reuse, 0x7eb6deee ;  /* 0x7eb6deee0b0b7419 */ /* 0x080fe4000000120c */
[-C--:B------:R-:W-:Y:S02]  /*1b00*/  SHF.R.U64 R20, R13, R12.reuse, 0x18181c19 ;  /* 0x18181c190d147419 */ /* 0x080fe4000000120c */
[----:B------:R-:W-:Y:S02]  /*1b10*/  SHF.R.U64 R12, R21, R12, 0xf8f8f0f0 ;  /* 0xf8f8f0f0150c7419 */ /* 0x000fe4000000120c */
[----:B------:R-:W-:-:S03]  /*1b20*/  LOP3.LUT R11, R11, 0x1, RZ, 0xc0, !PT ;  /* 0x000000010b0b7812 */ /* 0x000fc600078ec0ff */
        /* <DEDUP_REMOVED lines=9> */
[C---:B------:R-:W-:Y:S02]  /*1bc0*/  @P0 IMAD.SHL.U32 R26, R0.reuse, 0x8, RZ ;  /* 0x00000008001a0824 */ /* 0x040fe400078e00ff */
[C---:B------:R-:W-:Y:S02]  /*1bd0*/  @!P0 IMAD.SHL.U32 R20, R5.reuse, 0x8, RZ ;  /* 0x0000000805148824 */ /* 0x040fe400078e00ff */
[----:B------:R-:W-:Y:S01]  /*1be0*/  @P0 VIADD R12, R0, 0x1 ;  /* 0x00000001000c0836 */ /* 0x000fe20000000000 */
[----:B------:R-:W-:Y:S01]  /*1bf0*/  @P0 LOP3.LUT R26, R26, 0x7f8, RZ, 0xc0, !PT ;  /* 0x000007f81a1a0812 */ /* 0x000fe200078ec0ff */
[----:B------:R-:W-:Y:S01]  /*1c00*/  @!P0 VIADD R4, R5, 0x1 ;  /* 0x0000000105048836 */ /* 0x000fe20000000000 */
[----:B------:R-:W-:Y:S01]  /*1c10*/  @!P0 LOP3.LUT R20, R20, 0x7f8, RZ, 0xc0, !PT ;  /* 0x000007f814148812 */ /* 0x000fe200078ec0ff */
[----:B------:R-:W-:Y:S01]  /*1c20*/  @P0 IMAD.MOV.U32 R0, RZ, RZ, R12 ;  /* 0x000000ffff000224 */ /* 0x000fe200078e000c */
[----:B------:R2:W-:Y:S01]  /*1c30*/  @P0 STL [R1+0x118], R12 ;  /* 0x0001180c01000387 */ /* 0x0005e20000100800 */
[----:B------:R-:W-:-:S02]  /*1c40*/  @P0 IMAD.IADD R11, R1, 0x1, R26 ;  /* 0x00000001010b0824 */ /* 0x000fc400078e021a */
[----:B------:R-:W-:-:S03]  /*1c50*/  @!P0 IMAD.IADD R5, R1, 0x1, R20 ;  /* 0x0000000101058824 */ /* 0x000fc600078e0214 */
[----:B------:R2:W-:Y:S04]  /*1c60*/  @P0 STL.64 [R11+0x120], R30 ;  /* 0x0001201e0b000387 */ /* 0x0005e80000100a00 */
[----:B------:R2:W-:Y:S04]  /*1c70*/  @!P0 STL [R1+0x924], R4 ;  /* 0x0009240401008387 */ /* 0x0005e80000100800 */
[----:B------:R2:W-:Y:S01]  /*1c80*/  @!P0 STL.64 [R5+0x928], R30 ;  /* 0x0009281e05008387 */ /* 0x0005e20000100a00 */
[----:B------:R-:W-:Y:S05]  /*1c90*/  BRA `(.L_x_112) ;  /* 0x0000000000207947 */ /* 0x000fea0003800000 */
.L_x_110:
[C---:B------:R-:W-:Y:S02]  /*1ca0*/  IMAD.SHL.U32 R20, R0.reuse, 0x8, RZ ;  /* 0x0000000800147824 */ /* 0x040fe400078e00ff */
[----:B0-----:R-:W-:Y:S02]  /*1cb0*/  VIADD R12, R0, 0x1 ;  /* 0x00000001000c7836 */ /* 0x001fe40000000000 */
[----:B------:R-:W-:Y:S01]  /*1cc0*/  IMAD.MOV.U32 R31, RZ, RZ, R3 ;  /* 0x000000ffff1f7224 */ /* 0x000fe200078e0003 */
[----:B------:R-:W-:Y:S01]  /*1cd0*/  LOP3.LUT R20, R20, 0x7f8, RZ, 0xc0, !PT ;  /* 0x000007f814147812 */ /* 0x000fe200078ec0ff */
[----:B------:R-:W-:Y:S01]  /*1ce0*/  IMAD.MOV.U32 R0, RZ, RZ, R12 ;  /* 0x000000ffff007224 */ /* 0x000fe200078e000c */
[----:B------:R0:W-:Y:S03]  /*1cf0*/  STL [R1+0x118], R12 ;  /* 0x0001180c01007387 */ /* 0x0001e60000100800 */
[----:B------:R-:W-:-:S05]  /*1d00*/  IMAD.IADD R5, R1, 0x1, R20 ;  /* 0x0000000101057824 */ /* 0x000fca00078e0214 */
[----:B------:R0:W-:Y:S02]  /*1d10*/  STL.64 [R5+0x120], R30 ;  /* 0x0001201e05007387 */ /* 0x0001e40000100a00 */
.L_x_112:
[----:B------:R-:W-:Y:S05]  /*1d20*/  BSYNC B0 ;  /* 0x0000000000007941 */ /* 0x000fea0003800000 */
.L_x_99:
[----:B------:R-:W-:Y:S01]  /*1d30*/  LOP3.LUT P0, RZ, R29, 0x7, RZ, 0xc0, !PT ;  /* 0x000000071dff7812 */ /* 0x000fe2000780c0ff */
[----:B------:R-:W-:Y:S03]  /*1d40*/  BSSY B0, `(.L_x_114) ;  /* 0x0000081000007945 */ /* 0x000fe60003800000 */
[----:B------:R-:W-:-:S04]  /*1d50*/  ISETP.NE.AND P0, PT, R15, RZ, !P0 ;  /* 0x000000ff0f00720c */ /* 0x000fc80004705270 */
[----:B------:R-:W-:Y:S02]  /*1d60*/  SEL R28, R29, R14, P0 ;  /* 0x0000000e1d1c7207 */ /* 0x000fe40000000000 */
[----:B------:R-:W-:Y:S02]  /*1d70*/  SEL R29, R14, R29, P0 ;  /* 0x0000001d0e1d7207 */ /* 0x000fe40000000000 */
[----:B------:R-:W-:-:S13]  /*1d80*/  LOP3.LUT P1, RZ, R28, 0x7, RZ, 0xc0, !PT ;  /* 0x000000071cff7812 */ /* 0x000fda000782c0ff */
[----:B------:R-:W-:Y:S05]  /*1d90*/  @P1 BRA `(.L_x_115) ;  /* 0x00000004004c1947 */ /* 0x000fea0003800000 */
.L_x_128:
[----:B------:R-:W-:Y:S01]  /*1da0*/  LOP3.LUT P0, RZ, R29, 0x7, RZ, 0xc0, !PT ;  /* 0x000000071dff7812 */ /* 0x000fe2000780c0ff */
[----:B------:R-:W-:Y:S05]  /*1db0*/  YIELD ;  /* 0x0000000000007946 */ /* 0x000fea0003800000 */
[----:B------:R-:W-:Y:S07]  /*1dc0*/  BSSY B1, `(.L_x_116) ;  /* 0x0000020000017945 */ /* 0x000fee0003800000 */
[----:B0-----:R-:W-:Y:S05]  /*1dd0*/  @P0 BRA `(.L_x_117) ;  /* 0x0000000000780947 */ /* 0x001fea0003800000 */
.L_x_121:
[----:B------:R-:W-:Y:S01]  /*1de0*/  ISETP.GT.U32.AND P0, PT, R29, 0xffff, PT ;  /* 0x0000ffff1d00780c */ /* 0x000fe20003f04070 */
[----:B------:R-:W-:Y:S05]  /*1df0*/  YIELD ;  /* 0x0000000000007946 */ /* 0x000fea0003800000 */
[----:B------:R-:W-:Y:S01]  /*1e00*/  BSSY.RELIABLE B5, `(.L_x_118) ;  /* 0x0000019000057945 */ /* 0x000fe20003800100 */
[----:B01----:R-:W-:-:S06]  /*1e10*/  SHF.R.U32.HI R13, RZ, 0x3, R29 ;  /* 0x00000003ff0d7819 */ /* 0x003fcc000001161d */
[----:B------:R-:W-:Y:S05]  /*1e20*/  @P0 BRA `(.L_x_119) ;  /* 0x0000000000380947 */ /* 0x000fea0003800000 */
[----:B------:R-:W1:Y:S01]  /*1e30*/  S2UR UR5, SR_CgaCtaId ;  /* 0x00000000000579c3 */ /* 0x000e620000008800 */
[----:B------:R-:W-:Y:S01]  /*1e40*/  UMOV UR4, 0x400 ;  /* 0x0000040000047882 */ /* 0x000fe20000000000 */
[----:B0-2---:R-:W-:Y:S01]  /*1e50*/  IMAD.MOV.U32 R12, RZ, RZ, -0x1 ;  /* 0xffffffffff0c7424 */ /* 0x005fe200078e00ff */
[----:B------:R-:W-:-:S04]  /*1e60*/  UIADD3 UR4, UPT, UPT, UR4, 0x810, URZ ;  /* 0x0000081004047890 */ /* 0x000fc8000fffe0ff */
[----:B-1----:R-:W-:-:S06]  /*1e70*/  ULEA UR4, UR5, UR4, 0x18 ;  /* 0x0000000405047291 */ /* 0x002fcc000f8ec0ff */
        /* <DEDUP_REMOVED lines=9> */
.L_x_119:
[----:B------:R-:W-:Y:S02]  /*1f10*/  IMAD.MOV.U32 R3, RZ, RZ, -0x1 ;  /* 0xffffffffff037424 */ /* 0x000fe400078e00ff */
[----:B0-2---:R-:W-:-:S05]  /*1f20*/  IMAD.WIDE.U32 R12, R13, 0x4, R18 ;  /* 0x000000040d0c7825 */ /* 0x005fca00078e0012 */
[----:B------:R-:W2:Y:S02]  /*1f30*/  ATOMG.E.EXCH.STRONG.GPU PT, R3, desc[UR36][R12.64], R3 ;  /* 0x800000030c0379a8 */ /* 0x000ea4000c1ef124 */
[----:B--2---:R-:W-:-:S13]  /*1f40*/  ISETP.NE.AND P0, PT, R3, -0x1, PT ;  /* 0xffffffff0300780c */ /* 0x004fda0003f05270 */
[----:B------:R-:W-:Y:S05]  /*1f50*/  @!P0 BREAK.RELIABLE B5 ;  /* 0x0000000000058942 */ /* 0x000fea0003800100 */
[----:B------:R-:W-:Y:S05]  /*1f60*/  @!P0 BRA `(.L_x_117) ;  /* 0x0000000000148947 */ /* 0x000fea0003800000 */
[----:B------:R0:W5:Y:S01]  /*1f70*/  ATOMG.E.EXCH.STRONG.GPU PT, RZ, desc[UR36][R12.64], RZ ;  /* 0x800000ff0cff79a8 */ /* 0x000162000c1ef124 */
[----:B------:R-:W-:-:S07]  /*1f80*/  IMAD.MOV.U32 R29, RZ, RZ, R3 ;  /* 0x000000ffff1d7224 */ /* 0x000fce00078e0003 */
.L_x_120:
[----:B------:R-:W-:Y:S05]  /*1f90*/  BSYNC.RELIABLE B5 ;  /* 0x0000000000057941 */ /* 0x000fea0003800100 */
.L_x_118:
[----:B------:R-:W-:-:S13]  /*1fa0*/  LOP3.LUT P0, RZ, R29, 0x7, RZ, 0xc0, !PT ;  /* 0x000000071dff7812 */ /* 0x000fda000780c0ff */
[----:B------:R-:W-:Y:S05]  /*1fb0*/  @!P0 BRA `(.L_x_121) ;  /* 0xfffffffc00888947 */ /* 0x000fea000383ffff */
.L_x_117:
[----:B------:R-:W-:Y:S05]  /*1fc0*/  BSYNC B1 ;  /* 0x0000000000017941 */ /* 0x000fea0003800000 */
.L_x_116:
[----:B------:R-:W-:Y:S01]  /*1fd0*/  ISETP.GE.U32.AND P0, PT, R28, 0xfff9, PT ;  /* 0x0000fff91c00780c */ /* 0x000fe20003f06070 */
[----:B------:R-:W-:-:S12]  /*1fe0*/  BSSY.RELIABLE B1, `(.L_x_122) ;  /* 0x0000027000017945 */ /* 0x000fd80003800100 */
[----:B------:R-:W-:Y:S05]  /*1ff0*/  @!P0 BRA `(.L_x_123) ;  /* 0x0000000000308947 */ /* 0x000fea0003800000 */
[C---:B------:R-:W-:Y:S02]  /*2000*/  LOP3.LUT P0, RZ, R29.reuse, 0x3, RZ, 0xc0, !PT ;  /* 0x000000031dff7812 */ /* 0x040fe4000780c0ff */
[----:B0-2---:R-:W-:-:S04]  /*2010*/  LOP3.LUT P1, R5, R29, 0x4, RZ, 0xc0, !PT ;  /* 0x000000041d057812 */ /* 0x005fc8000782c0ff */
[----:B------:R-:W-:-:S04]  /*2020*/  PLOP3.LUT P0, PT, P1, P0, PT, 0x8, 0x80 ;  /* 0x000000000080781c */ /* 0x000fc80000f00170 */
[----:B------:R-:W-:-:S13]  /*2030*/  ISETP.GT.U32.OR P0, PT, R29, 0xffff, P0 ;  /* 0x0000ffff1d00780c */ /* 0x000fda0000704470 */
[----:B------:R-:W-:Y:S05]  /*2040*/  @P0 BRA `(.L_x_123) ;  /* 0x00000000001c0947 */ /* 0x000fea0003800000 */
[----:B------:R-:W-:Y:S01]  /*2050*/  LOP3.LUT P0, RZ, R29, 0x7, RZ, 0xc0, !PT ;  /* 0x000000071dff7812 */ /* 0x000fe2000780c0ff */
[----:B------:R-:W-:Y:S02]  /*2060*/  IMAD.MOV.U32 R3, RZ, RZ, R29 ;  /* 0x000000ffff037224 */ /* 0x000fe400078e001d */
[----:B------:R-:W-:-:S10]  /*2070*/  IMAD.MOV.U32 R14, RZ, RZ, R28 ;  /* 0x000000ffff0e7224 */ /* 0x000fd400078e001c */
[----:B------:R-:W-:Y:S05]  /*2080*/  @!P0 BRA `(.L_x_124) ;  /* 0x0000000000708947 */ /* 0x000fea0003800000 */
[----:B------:R-:W-:-:S13]  /*2090*/  ISETP.NE.AND P0, PT, R5, RZ, PT ;  /* 0x000000ff0500720c */ /* 0x000fda0003f05270 */
[----:B------:R-:W-:Y:S05]  /*20a0*/  @P0 BREAK.RELIABLE B1 ;  /* 0x0000000000010942 */ /* 0x000fea0003800100 */
[----:B------:R-:W-:Y:S05]  /*20b0*/  @P0 BRA `(.L_x_125) ;  /* 0x0000000400080947 */ /* 0x000fea0003800000 */
.L_x_123:
[----:B------:R-:W-:Y:S02]  /*20c0*/  ISETP.GT.U32.AND P0, PT, R28, 0xffff, PT ;  /* 0x0000ffff1c00780c */ /* 0x000fe40003f04070 */
[----:B01----:R-:W-:-:S11]  /*20d0*/  SHF.R.U32.HI R13, RZ, 0x3, R28 ;  /* 0x00000003ff0d7819 */ /* 0x003fd6000001161c */
[----:B------:R-:W-:Y:S05]  /*20e0*/  @P0 BRA `(.L_x_126) ;  /* 0x0000000000380947 */ /* 0x000fea0003800000 */
[----:B------:R-:W0:Y:S01]  /*20f0*/  S2UR UR5, SR_CgaCtaId ;  /* 0x00000000000579c3 */ /* 0x000e220000008800 */
[----:B------:R-:W-:Y:S01]  /*2100*/  UMOV UR4, 0x400 ;  /* 0x0000040000047882 */ /* 0x000fe20000000000 */
[----:B------:R-:W-:Y:S01]  /*2110*/  PLOP3.LUT P0, PT, PT, PT, PT, 0x8, 0x80 ;  /* 0x000000000080781c */ /* 0x000fe20003f0e170 */
[----:B------:R-:W-:-:S04]  /*2120*/  UIADD3 UR4, UPT, UPT, UR4, 0x810, URZ ;  /* 0x0000081004047890 */ /* 0x000fc8000fffe0ff */
[----:B0-----:R-:W-:-:S06]  /*2130*/  ULEA UR4, UR5, UR4, 0x18 ;  /* 0x0000000405047291 */ /* 0x001fcc000f8ec0ff */
[----:B--2---:R-:W-:-:S05]  /*2140*/  LEA R12, R13, UR4, 0x2 ;  /* 0x000000040d0c7c11 */ /* 0x004fca000f8e10ff */
        /* <DEDUP_REMOVED lines=8> */
.L_x_126:
[----:B--2---:R-:W-:-:S05]  /*21d0*/  IMAD.WIDE.U32 R12, R13, 0x4, R18 ;  /* 0x000000040d0c7825 */ /* 0x004fca00078e0012 */
[----:B------:R-:W2:Y:S01]  /*21e0*/  ATOMG.E.EXCH.STRONG.GPU PT, R3, desc[UR36][R12.64], R29 ;  /* 0x8000001d0c0379a8 */ /* 0x000ea2000c1ef124 */
[----:B------:R-:W-:Y:S02]  /*21f0*/  PLOP3.LUT P0, PT, PT, PT, PT, 0x8, 0x80 ;  /* 0x000000000080781c */ /* 0x000fe40003f0e170 */
[----:B--2---:R-:W-:-:S13]  /*2200*/  ISETP.NE.AND P1, PT, R3, -0x1, PT ;  /* 0xffffffff0300780c */ /* 0x004fda0003f25270 */
[----:B------:R-:W-:Y:S05]  /*2210*/  @!P1 BREAK.RELIABLE B1 ;  /* 0x0000000000019942 */ /* 0x000fea0003800100 */
[----:B------:R-:W-:Y:S05]  /*2220*/  @!P1 BRA `(.L_x_127) ;  /* 0x0000000000c89947 */ /* 0x000fea0003800000 */
[----:B------:R0:W5:Y:S01]  /*2230*/  ATOMG.E.EXCH.STRONG.GPU PT, RZ, desc[UR36][R12.64], RZ ;  /* 0x800000ff0cff79a8 */ /* 0x000162000c1ef124 */
[----:B------:R-:W-:-:S07]  /*2240*/  IMAD.MOV.U32 R14, RZ, RZ, R29 ;  /* 0x000000ffff0e7224 */ /* 0x000fce00078e001d */
.L_x_124:
[----:B------:R-:W-:Y:S05]  /*2250*/  BSYNC.RELIABLE B1 ;  /* 0x0000000000017941 */ /* 0x000fea0003800100 */
.L_x_122:
[----:B------:R-:W-:Y:S02]  /*2260*/  LOP3.LUT P0, RZ, R3, 0x7, RZ, 0xc0, !PT ;  /* 0x0000000703ff7812 */ /* 0x000fe4000780c0ff */
[----:B------:R-:W-:-:S04]  /*2270*/  LOP3.LUT P1, RZ, R14, 0x7, RZ, 0xc0, !PT ;  /* 0x000000070eff7812 */ /* 0x000fc8000782c0ff */
[----:B------:R-:W-:-:S04]  /*2280*/  PLOP3.LUT P0, PT, P0, P1, PT, 0x20, 0x2 ;  /* 0x000000000002781c */ /* 0x000fc80000702470 */
[----:B------:R-:W-:Y:S02]  /*2290*/  SEL R28, R14, R3, P0 ;  /* 0x000000030e1c7207 */ /* 0x000fe40000000000 */
[----:B------:R-:W-:Y:S02]  /*22a0*/  SEL R29, R3, R14, P0 ;  /* 0x0000000e031d7207 */ /* 0x000fe40000000000 */
[----:B------:R-:W-:-:S13]  /*22b0*/  LOP3.LUT P1, RZ, R28, 0x7, RZ, 0xc0, !PT ;  /* 0x000000071cff7812 */ /* 0x000fda000782c0ff */
[----:B------:R-:W-:Y:S05]  /*22c0*/  @!P1 BRA `(.L_x_128) ;  /* 0xfffffff800b49947 */ /* 0x000fea000383ffff */
.L_x_115:
[----:B------:R-:W-:Y:S02]  /*22d0*/  IMAD.SHL.U32 R3, R28, 0x8, RZ ;  /* 0x000000081c037824 */ /* 0x000fe400078e00ff */
[----:B0-2---:R-:W-:Y:S02]  /*22e0*/  IMAD.MOV.U32 R5, RZ, RZ, -0x203a400 ;  /* 0xfdfc5c00ff057424 */ /* 0x005fe400078e00ff */
[----:B------:R-:W-:Y:S01]  /*22f0*/  IMAD.MOV.U32 R11, RZ, RZ, -0x40000000 ;  /* 0xc0000000ff0b7424 */ /* 0x000fe200078e00ff */
[----:B------:R-:W-:Y:S01]  /*2300*/  LOP3.LUT R12, R3, 0x38, RZ, 0xc0, !PT ;  /* 0x00000038030c7812 */ /* 0x000fe200078ec0ff */
[----:B------:R-:W-:-:S03]  /*2310*/  IMAD.MOV.U32 R3, RZ, RZ, -0x4f0f0efe ;  /* 0xb0f0f102ff037424 */ /* 0x000fc600078e00ff */
        /* <DEDUP_REMOVED lines=17> */
[----:B------:R-:W-:Y:S01]  /*2430*/  @P0 LOP3.LUT R14, R14, 0x7f8, RZ, 0xc0, !PT ;  /* 0x000007f80e0e0812 */ /* 0x000fe200078ec0ff */
[----:B------:R-:W-:Y:S01]  /*2440*/  @!P0 VIADD R4, R4, 0x1 ;  /* 0x0000000104048836 */ /* 0x000fe20000000000 */
[----:B------:R-:W-:Y:S02]  /*2450*/  @!P0 LOP3.LUT R12, R12, 0x7f8, RZ, 0xc0, !PT ;  /* 0x000007f80c0c8812 */ /* 0x000fe400078ec0ff */
[----:B------:R2:W-:Y:S01]  /*2460*/  @P0 STL [R1+0x118], R0 ;  /* 0x0001180001000387 */ /* 0x0005e20000100800 */
[----:B------:R-:W-:-:S02]  /*2470*/  @P0 IMAD.IADD R5, R1, 0x1, R14 ;  /* 0x0000000101050824 */ /* 0x000fc400078e020e */
[----:B------:R-:W-:-:S03]  /*2480*/  @!P0 IMAD.IADD R3, R1, 0x1, R12 ;  /* 0x0000000101038824 */ /* 0x000fc600078e020c */
[----:B------:R2:W-:Y:S04]  /*2490*/  @P0 STL.64 [R5+0x120], R28 ;  /* 0x0001201c05000387 */ /* 0x0005e80000100a00 */
[----:B------:R2:W-:Y:S04]  /*24a0*/  @!P0 STL [R1+0x924], R4 ;  /* 0x0009240401008387 */ /* 0x0005e80000100800 */
[----:B------:R2:W-:Y:S01]  /*24b0*/  @!P0 STL.64 [R3+0x928], R28 ;  /* 0x0009281c03008387 */ /* 0x0005e20000100a00 */
[----:B------:R-:W-:Y:S01]  /*24c0*/  PLOP3.LUT P0, PT, PT, PT, PT, 0x8, 0x80 ;  /* 0x000000000080781c */ /* 0x000fe20003f0e170 */
[----:B------:R-:W-:-:S12]  /*24d0*/  BRA `(.L_x_127) ;  /* 0x00000000001c7947 */ /* 0x000fd80003800000 */
.L_x_125:
[C---:B------:R-:W-:Y:S01]  /*24e0*/  IMAD.SHL.U32 R4, R0.reuse, 0x8, RZ ;  /* 0x0000000800047824 */ /* 0x040fe200078e00ff */
[----:B------:R-:W-:Y:S01]  /*24f0*/  PLOP3.LUT P0, PT, PT, PT, PT, 0x8, 0x80 ;  /* 0x000000000080781c */ /* 0x000fe20003f0e170 */
[----:B------:R-:W-:-:S03]  /*2500*/  VIADD R0, R0, 0x1 ;  /* 0x0000000100007836 */ /* 0x000fc60000000000 */
[----:B------:R-:W-:Y:S02]  /*2510*/  LOP3.LUT R4, R4, 0x7f8, RZ, 0xc0, !PT ;  /* 0x000007f804047812 */ /* 0x000fe400078ec0ff */
[----:B------:R0:W-:Y:S03]  /*2520*/  STL [R1+0x118], R0 ;  /* 0x0001180001007387 */ /* 0x0001e60000100800 */
[----:B------:R-:W-:-:S05]  /*2530*/  IMAD.IADD R3, R1, 0x1, R4 ;  /* 0x0000000101037824 */ /* 0x000fca00078e0204 */
[----:B------:R0:W-:Y:S02]  /*2540*/  STL.64 [R3+0x120], R28 ;  /* 0x0001201c03007387 */ /* 0x0001e40000100a00 */
.L_x_127:
[----:B------:R-:W-:Y:S05]  /*2550*/  BSYNC B0 ;  /* 0x0000000000007941 */ /* 0x000fea0003800000 */
.L_x_114:
[----:B------:R-:W-:Y:S05]  /*2560*/  BRA `(.L_x_129) ;  /* 0x000001b800307947 */ /* 0x000fea0003800000 */
.L_x_94:
[----:B------:R-:W2:Y:S04]  /*2570*/  LDL.U8 R14, [R1+0x14] ;  /* 0x00001400010e7983 */ /* 0x000ea80000100000 */
[----:B------:R-:W3:Y:S04]  /*2580*/  LDL.64 R28, [R1+0x920] ;  /* 0x00092000011c7983 */ /* 0x000ee80000100a00 */
[----:B------:R0:W5:Y:S04]  /*2590*/  LDG.E R3, desc[UR36][R20.64+0x2c] ;  /* 0x00002c2414037981 */ /* 0x000168000c1e1900 */
[----:B------:R0:W5:Y:S01]  /*25a0*/  LDG.E.64 R4, desc[UR36][R20.64+0x30] ;  /* 0x0000302414047981 */ /* 0x000162000c1e1b00 */
[----:B------:R-:W-:Y:S01]  /*25b0*/  BSSY.RECONVERGENT B0, `(.L_x_130) ;  /* 0x0000450000007945 */ /* 0x000fe20003800200 */
[----:B--2---:R-:W-:-:S02]  /*25c0*/  ISETP.NE.AND P0, PT, R14, RZ, PT ;  /* 0x000000ff0e00720c */ /* 0x004fc40003f05270 */
[----:B---3--:R-:W-:Y:S01]  /*25d0*/  IADD3 R28, PT, PT, R28, 0x100, -R29 ;  /* 0x000001001c1c7810 */ /* 0x008fe20007ffe81d */
[----:B------:R-:W-:-:S05]  /*25e0*/  IMAD.MOV R29, RZ, RZ, -R0 ;  /* 0x000000ffff1d7224 */ /* 0x000fca00078e0a00 */
[----:B------:R-:W-:-:S05]  /*25f0*/  VIADDMNMX.U32 R0, R29, 0x100, R28, PT ;  /* 0x000001001d007846 */ /* 0x000fca000380001c */
[----:B0-----:R-:W-:Y:S05]  /*2600*/  @!P0 BRA `(.L_x_131) ;  /* 0x0000000000ec8947 */ /* 0x001fea0003800000 */
[----:B-----5:R-:W-:Y:S01]  /*2610*/  LOP3.LUT P0, R33, R4, 0xff, RZ, 0xc0, !PT ;  /* 0x000000ff04217812 */ /* 0x020fe2000780c0ff */
[----:B------:R-:W-:Y:S01]  /*2620*/  BSSY.RECONVERGENT B1, `(.L_x_132) ;  /* 0x000001d000017945 */ /* 0x000fe20003800200 */
[----:B------:R-:W-:-:S11]  /*2630*/  IMAD.MOV.U32 R14, RZ, RZ, RZ ;  /* 0x000000ffff0e7224 */ /* 0x000fd600078e00ff */
[----:B------:R-:W-:Y:S05]  /*2640*/  @!P0 BRA `(.L_x_133) ;  /* 0x0000000000688947 */ /* 0x000fea0003800000 */
[----:B------:R-:W-:-:S04]  /*2650*/  IADD3 R32, P0, PT, R22, -0x80000000, RZ ;  /* 0x8000000016207810 */ /* 0x000fc80007f1e0ff */
[----:B------:R-:W-:Y:S02]  /*2660*/  IADD3.X R34, PT, PT, R23, 0x1, RZ, P0, !PT ;  /* 0x0000000117227810 */ /* 0x000fe400007fe4ff */
[----:B------:R-:W-:-:S05]  /*2670*/  IADD3 R28, P0, PT, R32, 0x10000000, RZ ;  /* 0x10000000201c7810 */ /* 0x000fca0007f1e0ff */
[----:B------:R-:W-:-:S05]  /*2680*/  IMAD.X R29, RZ, RZ, R34, P0 ;  /* 0x000000ffff1d7224 */ /* 0x000fca00000e0622 */
[----:B------:R0:W5:Y:S01]  /*2690*/  LDG.E R35, desc[UR36][R28.64+0x8] ;  /* 0x000008241c237981 */ /* 0x000162000c1e1900 */
[----:B------:R-:W-:-:S07]  /*26a0*/  IMAD.MOV.U32 R14, RZ, RZ, RZ ;  /* 0x000000ffff0e7224 */ /* 0x000fce00078e00ff */
.L_x_134:
[----:B0-----:R-:W0:Y:S01]  /*26b0*/  LDC.64 R28, c[0x0][0x380] ;  /* 0x0000e000ff1c7b82 */ /* 0x001e220000000a00 */
[----:B-----5:R-:W-:-:S05]  /*26c0*/  LOP3.LUT R31, R35, 0x3fff, RZ, 0xc0, !PT ;  /* 0x00003fff231f7812 */ /* 0x020fca00078ec0ff */
[----:B------:R-:W-:-:S04]  /*26d0*/  IMAD R38, R24, 0x4000, R31 ;  /* 0x0000400018267824 */ /* 0x000fc800078e021f */
[----:B0-----:R-:W-:-:S03]  /*26e0*/  IMAD.WIDE.U32 R28, R38, 0x8, R28 ;  /* 0x00000008261c7825 */ /* 0x001fc600078e001c */
[----:B------:R-:W-:-:S05]  /*26f0*/  IADD3 R30, P0, PT, R28, 0x10000000, RZ ;  /* 0x100000001c1e7810 */ /* 0x000fca0007f1e0ff */
[----:B------:R-:W-:-:S06]  /*2700*/  IMAD.X R31, RZ, RZ, R29, P0 ;  /* 0x000000ffff1f7224 */ /* 0x000fcc00000e061d */
[----:B------:R-:W2:Y:S01]  /*2710*/  LDG.E.64 R30, desc[UR36][R30.64+0x8] ;  /* 0x000008241e1e7981 */ /* 0x000ea2000c1e1b00 */
[----:B------:R-:W-:Y:S01]  /*2720*/  IADD3 R28, P1, PT, R32, 0x10000000, RZ ;  /* 0x10000000201c7810 */ /* 0x000fe20007f3e0ff */
[----:B------:R-:W-:-:S04]  /*2730*/  VIADD R35, R35, 0x1 ;  /* 0x0000000123237836 */ /* 0x000fc80000000000 */
[----:B------:R-:W-:-:S05]  /*2740*/  IMAD.X R29, RZ, RZ, R34, P1 ;  /* 0x000000ffff1d7224 */ /* 0x000fca00008e0622 */
[----:B------:R1:W-:Y:S01]  /*2750*/  STG.E desc[UR36][R28.64+0x8], R35 ;  /* 0x000008231c007986 */ /* 0x0003e2000c101924 */
[----:B--2---:R-:W-:-:S04]  /*2760*/  ISETP.NE.U32.AND P0, PT, R30, RZ, PT ;  /* 0x000000ff1e00720c */ /* 0x004fc80003f05070 */
[----:B------:R-:W-:-:S04]  /*2770*/  ISETP.NE.AND.EX P0, PT, R31, RZ, PT, P0 ;  /* 0x000000ff1f00720c */ /* 0x000fc80003f05300 */
[----:B------:R-:W-:-:S13]  /*2780*/  ISETP.LT.U32.OR P0, PT, R38, 0x2000, P0 ;  /* 0x000020002600780c */ /* 0x000fda0000701470 */
[C---:B------:R-:W-:Y:S02]  /*2790*/  @!P0 VIADD R36, R14.reuse, 0x1 ;  /* 0x000000010e248836 */ /* 0x040fe40000000000 */
[----:B------:R-:W-:Y:S02]  /*27a0*/  @!P0 IMAD R37, R14, 0x4, R1 ;  /* 0x000000040e258824 */ /* 0x000fe400078e0201 */
[----:B------:R-:W-:-:S03]  /*27b0*/  @!P0 IMAD.MOV.U32 R14, RZ, RZ, R36 ;  /* 0x000000ffff0e8224 */ /* 0x000fc600078e0024 */
[----:B------:R1:W-:Y:S02]  /*27c0*/  @!P0 STL [R37+0x18], R38 ;  /* 0x0000182625008387 */ /* 0x0003e40000100800 */
[----:B------:R-:W-:-:S13]  /*27d0*/  ISETP.GE.U32.AND P0, PT, R14, R33, PT ;  /* 0x000000210e00720c */ /* 0x000fda0003f06070 */
[----:B-1----:R-:W-:Y:S05]  /*27e0*/  @!P0 BRA `(.L_x_134) ;  /* 0xfffffffc00b08947 */ /* 0x002fea000383ffff */
.L_x_133:
[----:B------:R-:W-:Y:S05]  /*27f0*/  BSYNC.RECONVERGENT B1 ;  /* 0x0000000000017941 */ /* 0x000fea0003800200 */
.L_x_132:
[----:B------:R-:W-:Y:S01]  /*2800*/  LOP3.LUT P0, R37, R5, 0xff, RZ, 0xc0, !PT ;  /* 0x000000ff05257812 */ /* 0x000fe2000780c0ff */
        /* <DEDUP_REMOVED lines=9> */
.L_x_137:
[----:B0----5:R-:W-:-:S05]  /*28a0*/  LOP3.LUT R29, R33, 0x3fff, RZ, 0xc0, !PT ;  /* 0x00003fff211d7812 */ /* 0x021fca00078ec0ff */
[----:B------:R-:W-:-:S04]  /*28b0*/  IMAD R36, R24, 0x4000, R29 ;  /* 0x0000400018247824 */ /* 0x000fc800078e021d */
[----:B------:R-:W-:-:S06]  /*28c0*/  IMAD.WIDE.U32 R30, R36, 0x4, R18 ;  /* 0x00000004241e7825 */ /* 0x000fcc00078e0012 */
[----:B------:R-:W2:Y:S01]  /*28d0*/  LDG.E R30, desc[UR36][R30.64] ;  /* 0x000000241e1e7981 */ /* 0x000ea2000c1e1900 */
[----:B------:R-:W-:Y:S01]  /*28e0*/  IADD3 R28, P1, PT, R38, 0x10000000, RZ ;  /* 0x10000000261c7810 */ /* 0x000fe20007f3e0ff */
[----:B------:R-:W-:-:S04]  /*28f0*/  VIADD R33, R33, 0x1 ;  /* 0x0000000121217836 */ /* 0x000fc80000000000 */
[----:B------:R-:W-:-:S05]  /*2900*/  IMAD.X R29, RZ, RZ, R39, P1 ;  /* 0x000000ffff1d7224 */ /* 0x000fca00008e0627 */
[----:B------:R1:W-:Y:S01]  /*2910*/  STG.E desc[UR36][R28.64+0x20008], R33 ;  /* 0x020008211c007986 */ /* 0x0003e2000c101924 */
[----:B--2---:R-:W-:-:S04]  /*2920*/  ISETP.NE.AND P0, PT, R30, RZ, PT ;  /* 0x000000ff1e00720c */ /* 0x004fc80003f05270 */
[----:B------:R-:W-:-:S13]  /*2930*/  ISETP.LT.U32.OR P0, PT, R36, 0x2000, P0 ;  /* 0x000020002400780c */ /* 0x000fda0000701470 */
[C---:B------:R-:W-:Y:S02]  /*2940*/  @!P0 VIADD R34, R32.reuse, 0x1 ;  /* 0x0000000120228836 */ /* 0x040fe40000000000 */
[----:B------:R-:W-:Y:S02]  /*2950*/  @!P0 IMAD R35, R32, 0x4, R1 ;  /* 0x0000000420238824 */ /* 0x000fe400078e0201 */
[----:B------:R-:W-:-:S03]  /*2960*/  @!P0 IMAD.MOV.U32 R32, RZ, RZ, R34 ;  /* 0x000000ffff208224 */ /* 0x000fc600078e0022 */
[----:B------:R1:W-:Y:S02]  /*2970*/  @!P0 STL [R35+0x98], R36 ;  /* 0x0000982423008387 */ /* 0x0003e40000100800 */
[----:B------:R-:W-:-:S13]  /*2980*/  ISETP.GE.U32.AND P0, PT, R32, R37, PT ;  /* 0x000000252000720c */ /* 0x000fda0003f06070 */
[----:B-1----:R-:W-:Y:S05]  /*2990*/  @!P0 BRA `(.L_x_137) ;  /* 0xfffffffc00c08947 */ /* 0x002fea000383ffff */
.L_x_136:
[----:B------:R-:W-:Y:S05]  /*29a0*/  BSYNC.RECONVERGENT B1 ;  /* 0x0000000000017941 */ /* 0x000fea0003800200 */
.L_x_135:
[----:B------:R-:W-:Y:S05]  /*29b0*/  BRA `(.L_x_138) ;  /* 0x00000040003c7947 */ /* 0x000fea0003800000 */
.L_x_131:
[----:B-----5:R-:W-:Y:S01]  /*29c0*/  LOP3.LUT P0, R31, R4, 0xff, RZ, 0xc0, !PT ;  /* 0x000000ff041f7812 */ /* 0x020fe2000780c0ff */
[----:B------:R-:W-:Y:S01]  /*29d0*/  BSSY.RECONVERGENT B1, `(.L_x_139) ;  /* 0x0000216000017945 */ /* 0x000fe20003800200 */
[----:B------:R-:W-:-:S11]  /*29e0*/  IMAD.MOV.U32 R14, RZ, RZ, RZ ;  /* 0x000000ffff0e7224 */ /* 0x000fd600078e00ff */
[----:B------:R-:W-:Y:S05]  /*29f0*/  @!P0 BRA `(.L_x_140) ;  /* 0x00000020004c8947 */ /* 0x000fea0003800000 */
[----:B------:R-:W2:Y:S01]  /*2a00*/  LDL R32, [R1+0x4] ;  /* 0x0000040001207983 */ /* 0x000ea20000100800 */
[----:B------:R-:W-:Y:S01]  /*2a10*/  IMAD.MOV.U32 R34, RZ, RZ, RZ ;  /* 0x000000ffff227224 */ /* 0x000fe200078e00ff */
[----:B------:R-:W-:Y:S01]  /*2a20*/  BSSY.RECONVERGENT B5, `(.L_x_141) ;  /* 0x000020f000057945 */ /* 0x000fe20003800200 */
[C---:B--2---:R-:W-:Y:S02]  /*2a30*/  IMAD.SHL.U32 R14, R32.reuse, 0x800, RZ ;  /* 0x00000800200e7824 */ /* 0x044fe400078e00ff */
[----:B------:R-:W-:-:S03]  /*2a40*/  VIADD R30, R32, 0x1 ;  /* 0x00000001201e7836 */ /* 0x000fc60000000000 */
[----:B------:R-:W-:Y:S01]  /*2a50*/  LOP3.LUT R29, R14, 0xf800, RZ, 0xc0, !PT ;  /* 0x0000f8000e1d7812 */ /* 0x000fe200078ec0ff */
[----:B------:R-:W-:-:S04]  /*2a60*/  IMAD.SHL.U32 R14, R32, 0x100, RZ ;  /* 0x00000100200e7824 */ /* 0x000fc800078e00ff */
[----:B------:R-:W-:Y:S01]  /*2a70*/  IMAD.IADD R29, R16, 0x1, R29 ;  /* 0x00000001101d7824 */ /* 0x000fe200078e021d */
[----:B------:R-:W-:-:S05]  /*2a80*/  LOP3.LUT R14, R14, 0x1f00, RZ, 0xc0, !PT ;  /* 0x00001f000e0e7812 */ /* 0x000fca00078ec0ff */
[----:B------:R-:W0:Y:S02]  /*2a90*/  LDS.64 R28, [R29] ;  /* 0x000000001d1c7984 */ /* 0x000e240000000a00 */
[----:B0-----:R-:W-:Y:S01]  /*2aa0*/  ISETP.NE.U32.AND P0, PT, R28, RZ, PT ;  /* 0x000000ff1c00720c */ /* 0x001fe20003f05070 */
[----:B------:R-:W-:Y:S02]  /*2ab0*/  IMAD.IADD R28, R14, 0x1, R25 ;  /* 0x000000010e1c7824 */ /* 0x000fe400078e0219 */
[----:B------:R-:W-:Y:S01]  /*2ac0*/  IMAD.MOV.U32 R14, RZ, RZ, 0x1 ;  /* 0x00000001ff0e7424 */ /* 0x000fe200078e00ff */
[----:B------:R-:W-:-:S04]  /*2ad0*/  ISETP.NE.AND.EX P0, PT, R29, RZ, PT, P0 ;  /* 0x000000ff1d00720c */ /* 0x000fc80003f05300 */
[----:B------:R-:W-:-:S13]  /*2ae0*/  ISETP.EQ.OR P0, PT, R28, RZ, P0 ;  /* 0x000000ff1c00720c */ /* 0x000fda0000702670 */
[----:B------:R-:W-:Y:S01]  /*2af0*/  @!P0 IMAD.MOV.U32 R34, RZ, RZ, 0x1 ;  /* 0x00000001ff228424 */ /* 0x000fe200078e00ff */
[----:B------:R0:W-:Y:S04]  /*2b00*/  @!P0 STL [R1+0x18], R28 ;  /* 0x0000181c01008387 */ /* 0x0001e80000100800 */
[----:B------:R-:W-:-:S13]  /*2b10*/  ISETP.GE.U32.AND P0, PT, R34, R31, PT ;  /* 0x0000001f2200720c */ /* 0x000fda0003f06070 */
[----:B0-----:R-:W-:Y:S05]  /*2b20*/  @P0 BRA `(.L_x_142) ;  /* 0x0000001c00f80947 */ /* 0x001fea0003800000 */
[C---:B------:R-:W-:Y:S02]  /*2b30*/  IMAD.SHL.U32 R14, R30.reuse, 0x800, RZ ;  /* 0x000008001e0e7824 */ /* 0x040fe400078e00ff */
[----:B------:R-:W-:-:S03]  /*2b40*/  IMAD.SHL.U32 R30, R30, 0x100, RZ ;  /* 0x000001001e1e7824 */ /* 0x000fc600078e00ff */
[----:B------:R-:W-:Y:S01]  /*2b50*/  LOP3.LUT R29, R14, 0xf800, RZ, 0xc0, !PT ;  /* 0x0000f8000e1d7812 */ /* 0x000fe200078ec0ff */
[----:B------:R-:W-:Y:S01]  /*2b60*/  IMAD.MOV.U32 R14, RZ, RZ, R34 ;  /* 0x000000ffff0e7224 */ /* 0x000fe200078e0022 */
[----:B------:R-:W-:-:S03]  /*2b70*/  LOP3.LUT R30, R30, 0x1f00, RZ, 0xc0, !PT ;  /* 0x00001f001e1e7812 */ /* 0x000fc600078ec0ff */
[----:B------:R-:W-:Y:S02]  /*2b80*/  IMAD.IADD R29, R16, 0x1, R29 ;  /* 0x00000001101d7824 */ /* 0x000fe400078e021d */
[----:B------:R-:W-:Y:S02]  /*2b90*/  IMAD.IADD R33, R30, 0x1, R25 ;  /* 0x000000011e217824 */ /* 0x000fe400078e0219 */
[----:B------:R-:W-:Y:S02]  /*2ba0*/  VIADD R30, R32, 0x2 ;  /* 0x00000002201e7836 */ /* 0x000fe40000000000 */
[----:B------:R-:W0:Y:S02]  /*2bb0*/  LDS.64 R28, [R29] ;  /* 0x000000001d1c7984 */ /* 0x000e240000000a00 */
[----:B0-----:R-:W-:-:S04]  /*2bc0*/  ISETP.NE.U32.AND P0, PT, R28, RZ, PT ;  /* 0x000000ff1c00720c */ /* 0x001fc80003f05070 */
[----:B------:R-:W-:-:S04]  /*2bd0*/  ISETP.NE.AND.EX P0, PT, R29, RZ, PT, P0 ;  /* 0x000000ff1d00720c */ /* 0x000fc80003f05300 */
[----:B------:R-:W-:-:S13]  /*2be0*/  ISETP.EQ.OR P0, PT, R33, RZ, P0 ;  /* 0x000000ff2100720c */ /* 0x000fda0000702670 */
[C---:B------:R-:W-:Y:S02]  /*2bf0*/  @!P0 IMAD R28, R34.reuse, 0x4, R1 ;  /* 0x00000004221c8824 */ /* 0x040fe400078e0201 */
[----:B------:R-:W-:-:S03]  /*2c00*/  @!P0 VIADD R14, R34, 0x1 ;  /* 0x00000001220e8836 */ /* 0x000fc60000000000 */
[----:B------:R0:W-:Y:S02]  /*2c10*/  @!P0 STL [R28+0x18], R33 ;  /* 0x000018211c008387 */ /* 0x0001e40000100800 */
[----:B------:R-:W-:-:S13]  /*2c20*/  ISETP.GE.U32.AND P0, PT, R14, R31, PT ;  /* 0x0000001f0e00720c */ /* 0x000fda0003f06070 */
[----:B0-----:R-:W-:Y:S05]  /*2c30*/  @P0 BRA `(.L_x_142) ;  /* 0x0000001c00b40947 */ /* 0x001fea0003800000 */
[C---:B------:R-:W-:Y:S02]  /*2c40*/  IMAD.SHL.U32 R28, R30.reuse, 0x800, RZ ;  /* 0x000008001e1c7824 */ /* 0x040fe400078e00ff */
[----:B------:R-:W-:-:S03]  /*2c50*/  IMAD.SHL.U32 R30, R30, 0x100, RZ ;  /* 0x000001001e1e7824 */ /* 0x000fc600078e00ff */
[----:B------:R-:W-:Y:S02]  /*2c60*/  LOP3.LUT R29, R28, 0xf800, RZ, 0xc0, !PT ;  /* 0x0000f8001c1d7812 */ /* 0x000fe400078ec0ff */
[----:B------:R-:W-:-:S03]  /*2c70*/  LOP3.LUT R30, R30, 0x1f00, RZ, 0xc0, !PT ;  /* 0x00001f001e1e7812 */ /* 0x000fc600078ec0ff */
[----:B------:R-:W-:-:S06]  /*2c80*/  IMAD.IADD R29, R16, 0x1, R29 ;  /* 0x00000001101d7824 */ /* 0x000fcc00078e021d */
[----:B------:R-:W0:Y:S02]  /*2c90*/  LDS.64 R28, [R29] ;  /* 0x000000001d1c7984 */ /* 0x000e240000000a00 */
[----:B0-----:R-:W-:Y:S01]  /*2ca0*/  ISETP.NE.U32.AND P0, PT, R28, RZ, PT ;  /* 0x000000ff1c00720c */ /* 0x001fe20003f05070 */
[----:B------:R-:W-:-:S03]  /*2cb0*/  IMAD.IADD R28, R30, 0x1, R25 ;  /* 0x000000011e1c7824 */ /* 0x000fc600078e0219 */
[----:B------:R-:W-:-:S04]  /*2cc0*/  ISETP.NE.AND.EX P0, PT, R29, RZ, PT, P0 ;  /* 0x000000ff1d00720c */ /* 0x000fc80003f05300 */
[----:B------:R-:W-:-:S13]  /*2cd0*/  ISETP.EQ.OR P0, PT, R28, RZ, P0 ;  /* 0x000000ff1c00720c */ /* 0x000fda0000702670 */
[C---:B------:R-:W-:Y:S02]  /*2ce0*/  @!P0 VIADD R30, R14.reuse, 0x1 ;  /* 0x000000010e1e8836 */ /* 0x040fe40000000000 */
[----:B------:R-:W-:Y:S02]  /*2cf0*/  @!P0 IMAD R33, R14, 0x4, R1 ;  /* 0x000000040e218824 */ /* 0x000fe400078e0201 */
[----:B------:R-:W-:Y:S02]  /*2d00*/  @!P0 IMAD.MOV.U32 R14, RZ, RZ, R30 ;  /* 0x000000ffff0e8224 */ /* 0x000fe400078e001e */
[----:B------:R-:W-:Y:S01]  /*2d10*/  VIADD R30, R32, 0x3 ;  /* 0x00000003201e7836 */ /* 0x000fe20000000000 */
        /* <DEDUP_REMOVED lines=478> */
[----:B0-----:R-:W-:-:S07]  /*4b00*/  @P0 VIADD R30, R32, 0x1f ;  /* 0x0000001f201e0836 */ /* 0x001fce0000000000 */
.L_x_142:
[----:B------:R-:W-:Y:S05]  /*4b10*/  BSYNC.RECONVERGENT B5 ;  /* 0x0000000000057941 */ /* 0x000fea0003800200 */
.L_x_141:
[----:B------:R0:W-:Y:S02]  /*4b20*/  STL [R1+0x4], R30 ;  /* 0x0000041e01007387 */ /* 0x0001e40000100800 */
.L_x_140:
[----:B------:R-:W-:Y:S05]  /*4b30*/  BSYNC.RECONVERGENT B1 ;  /* 0x0000000000017941 */ /* 0x000fea0003800200 */
.L_x_139:
[----:B------:R-:W-:Y:S01]  /*4b40*/  LOP3.LUT P0, R31, R5, 0xff, RZ, 0xc0, !PT ;  /* 0x000000ff051f7812 */ /* 0x000fe2000780c0ff */
[----:B------:R-:W-:-:S12]  /*4b50*/  IMAD.MOV.U32 R32, RZ, RZ, RZ ;  /* 0x000000ffff207224 */ /* 0x000fd800078e00ff */
[----:B------:R-:W-:Y:S05]  /*4b60*/  @!P0 BRA `(.L_x_138) ;  /* 0x0000001c00d08947 */ /* 0x000fea0003800000 */
[----:B------:R-:W2:Y:S01]  /*4b70*/  LDL R33, [R1+0x8] ;  /* 0x0000080001217983 */ /* 0x000ea20000100800 */
[----:B------:R-:W-:Y:S01]  /*4b80*/  IMAD.MOV.U32 R34, RZ, RZ, RZ ;  /* 0x000000ffff227224 */ /* 0x000fe200078e00ff */
[----:B------:R-:W-:Y:S01]  /*4b90*/  BSSY.RECONVERGENT B1, `(.L_x_143) ;  /* 0x00001f0000017945 */ /* 0x000fe20003800200 */
[----:B------:R-:W-:Y:S02]  /*4ba0*/  IMAD.MOV.U32 R32, RZ, RZ, 0x1 ;  /* 0x00000001ff207424 */ /* 0x000fe400078e00ff */
[----:B--2---:R-:W-:-:S05]  /*4bb0*/  IMAD.SHL.U32 R28, R33, 0x400, RZ ;  /* 0x00000400211c7824 */ /* 0x004fca00078e00ff */
[----:B------:R-:W-:Y:S01]  /*4bc0*/  LOP3.LUT R29, R28, 0x7c00, RZ, 0xc0, !PT ;  /* 0x00007c001c1d7812 */ /* 0x000fe200078ec0ff */
[----:B------:R-:W-:-:S04]  /*4bd0*/  IMAD.SHL.U32 R28, R33, 0x100, RZ ;  /* 0x00000100211c7824 */ /* 0x000fc800078e00ff */
[----:B------:R-:W-:Y:S01]  /*4be0*/  IMAD.IADD R29, R2, 0x1, R29 ;  /* 0x00000001021d7824 */ /* 0x000fe200078e021d */
[----:B------:R-:W-:-:S05]  /*4bf0*/  LOP3.LUT R28, R28, 0x1f00, RZ, 0xc0, !PT ;  /* 0x00001f001c1c7812 */ /* 0x000fca00078ec0ff */
[----:B------:R-:W1:Y:S01]  /*4c00*/  LDS R29, [R29+0x10000] ;  /* 0x010000001d1d7984 */ /* 0x000e620000000800 */
[----:B0-----:R-:W-:Y:S02]  /*4c10*/  IMAD.IADD R30, R28, 0x1, R25 ;  /* 0x000000011c1e7824 */ /* 0x001fe400078e0219 */
[----:B------:R-:W-:Y:S01]  /*4c20*/  VIADD R28, R33, 0x1 ;  /* 0x00000001211c7836 */ /* 0x000fe20000000000 */
[----:B-1----:R-:W-:-:S04]  /*4c30*/  ISETP.NE.AND P0, PT, R29, RZ, PT ;  /* 0x000000ff1d00720c */ /* 0x002fc80003f05270 */
[----:B------:R-:W-:-:S13]  /*4c40*/  ISETP.EQ.OR P0, PT, R30, RZ, P0 ;  /* 0x000000ff1e00720c */ /* 0x000fda0000702670 */
[----:B------:R-:W-:Y:S01]  /*4c50*/  @!P0 IMAD.MOV.U32 R34, RZ, RZ, 0x1 ;  /* 0x00000001ff228424 */ /* 0x000fe200078e00ff */
[----:B------:R0:W-:Y:S04]  /*4c60*/  @!P0 STL [R1+0x98], R30 ;  /* 0x0000981e01008387 */ /* 0x0001e80000100800 */
[----:B------:R-:W-:-:S13]  /*4c70*/  ISETP.GE.U32.AND P0, PT, R34, R31, PT ;  /* 0x0000001f2200720c */ /* 0x000fda0003f06070 */
[----:B0-----:R-:W-:Y:S05]  /*4c80*/  @P0 BRA `(.L_x_144) ;  /* 0x0000001c00800947 */ /* 0x001fea0003800000 */
[C---:B------:R-:W-:Y:S02]  /*4c90*/  IMAD.SHL.U32 R29, R28.reuse, 0x400, RZ ;  /* 0x000004001c1d7824 */ /* 0x040fe400078e00ff */
[----:B------:R-:W-:Y:S02]  /*4ca0*/  IMAD.SHL.U32 R28, R28, 0x100, RZ ;  /* 0x000001001c1c7824 */ /* 0x000fe400078e00ff */
[----:B------:R-:W-:Y:S01]  /*4cb0*/  IMAD.MOV.U32 R32, RZ, RZ, R34 ;  /* 0x000000ffff207224 */ /* 0x000fe200078e0022 */
[----:B------:R-:W-:Y:S02]  /*4cc0*/  LOP3.LUT R29, R29, 0x7c00, RZ, 0xc0, !PT ;  /* 0x00007c001d1d7812 */ /* 0x000fe400078ec0ff */
[----:B------:R-:W-:-:S03]  /*4cd0*/  LOP3.LUT R28, R28, 0x1f00, RZ, 0xc0, !PT ;  /* 0x00001f001c1c7812 */ /* 0x000fc600078ec0ff */
[----:B------:R-:W-:Y:S02]  /*4ce0*/  IMAD.IADD R30, R2, 0x1, R29 ;  /* 0x00000001021e7824 */ /* 0x000fe400078e021d */
[----:B------:R-:W-:Y:S02]  /*4cf0*/  IMAD.IADD R36, R28, 0x1, R25 ;  /* 0x000000011c247824 */ /* 0x000fe400078e0219 */
[----:B------:R-:W-:Y:S01]  /*4d00*/  VIADD R28, R33, 0x2 ;  /* 0x00000002211c7836 */ /* 0x000fe20000000000 */
[----:B------:R-:W0:Y:S02]  /*4d10*/  LDS R29, [R30+0x10000] ;  /* 0x010000001e1d7984 */ /* 0x000e240000000800 */
[----:B0-----:R-:W-:-:S04]  /*4d20*/  ISETP.NE.AND P0, PT, R29, RZ, PT ;  /* 0x000000ff1d00720c */ /* 0x001fc80003f05270 */
        /* <DEDUP_REMOVED lines=10> */
[----:B------:R-:W-:-:S05]  /*4dd0*/  IMAD.IADD R30, R2, 0x1, R29 ;  /* 0x00000001021e7824 */ /* 0x000fca00078e021d */
[----:B------:R-:W0:Y:S02]  /*4de0*/  LDS R29, [R30+0x10000] ;  /* 0x010000001e1d7984 */ /* 0x000e240000000800 */
[----:B0-----:R-:W-:Y:S01]  /*4df0*/  ISETP.NE.AND P0, PT, R29, RZ, PT ;  /* 0x000000ff1d00720c */ /* 0x001fe20003f05270 */
[----:B------:R-:W-:-:S05]  /*4e00*/  IMAD.IADD R29, R28, 0x1, R25 ;  /* 0x000000011c1d7824 */ /* 0x000fca00078e0219 */
        /* <DEDUP_REMOVED lines=12> */
[----:B------:R-:W-:Y:S02]  /*4ed0*/  IMAD.IADD R30, R2, 0x1, R29 ;  /* 0x00000001021e7824 */ /* 0x000fe400078e021d */
[----:B------:R-:W-:-:S04]  /*4ee0*/  IMAD.IADD R29, R28, 0x1, R25 ;  /* 0x000000011c1d7824 */ /* 0x000fc800078e0219 */
[----:B------:R-:W0:Y:S02]  /*4ef0*/  LDS R30, [R30+0x10000] ;  /* 0x010000001e1e7984 */ /* 0x000e240000000800 */
[----:B0-----:R-:W-:-:S04]  /*4f00*/  ISETP.NE.AND P0, PT, R30, RZ, PT ;  /* 0x000000ff1e00720c */ /* 0x001fc80003f05270 */
        /* <DEDUP_REMOVED lines=440> */
.L_x_144:
[----:B------:R-:W-:Y:S05]  /*6a90*/  BSYNC.RECONVERGENT B1 ;  /* 0x0000000000017941 */ /* 0x000fea0003800200 */
.L_x_143:
[----:B------:R1:W-:Y:S02]  /*6aa0*/  STL [R1+0x8], R28 ;  /* 0x0000081c01007387 */ /* 0x0003e40000100800 */
.L_x_138:
[----:B------:R-:W-:Y:S05]  /*6ab0*/  BSYNC.RECONVERGENT B0 ;  /* 0x0000000000007941 */ /* 0x000fea0003800200 */
.L_x_130:
[----:B------:R-:W-:Y:S01]  /*6ac0*/  VIADD R3, R3, 0x1 ;  /* 0x0000000103037836 */ /* 0x000fe20000000000 */
[----:B------:R-:W-:Y:S02]  /*6ad0*/  LOP3.LUT R29, R4, 0xff, RZ, 0xc0, !PT ;  /* 0x000000ff041d7812 */ /* 0x000fe400078ec0ff */
[----:B------:R-:W-:Y:S02]  /*6ae0*/  LOP3.LUT R5, R5, 0xff, RZ, 0xc0, !PT ;  /* 0x000000ff05057812 */ /* 0x000fe400078ec0ff */
[----:B------:R-:W-:Y:S02]  /*6af0*/  ISETP.GE.U32.AND P0, PT, R14, R29, PT ;  /* 0x0000001d0e00720c */ /* 0x000fe40003f06070 */
[----:B------:R-:W-:-:S04]  /*6b00*/  LOP3.LUT R3, R3, 0xff, RZ, 0xc0, !PT ;  /* 0x000000ff03037812 */ /* 0x000fc800078ec0ff */
[----:B------:R-:W-:-:S04]  /*6b10*/  ISETP.LT.U32.OR P0, PT, R0, R3, !P0 ;  /* 0x000000030000720c */ /* 0x000fc80004701470 */
[----:B------:R-:W-:-:S13]  /*6b20*/  ISETP.LT.U32.OR P0, PT, R32, R5, P0 ;  /* 0x000000052000720c */ /* 0x000fda0000701470 */
[----:B------:R-:W-:Y:S05]  /*6b30*/  @!P0 BREAK.RELIABLE B3 ;  /* 0x0000000000038942 */ /* 0x000fea0003800100 */
[----:B------:R-:W-:Y:S05]  /*6b40*/  @P0 BRA `(.L_x_95) ;  /* 0x0000017000cc0947 */ /* 0x000fea0003800000 */
[----:B------:R-:W2:Y:S01]  /*6b50*/  LDG.E R0, desc[UR36][R20.64+0x34] ;  /* 0x0000342414007981 */ /* 0x000ea2000c1e1900 */
[----:B------:R-:W-:Y:S01]  /*6b60*/  BSSY B0, `(.L_x_145) ;  /* 0x000001b000007945 */ /* 0x000fe20003800000 */
[----:B--2---:R-:W-:-:S13]  /*6b70*/  ISETP.NE.AND P0, PT, R0, RZ, PT ;  /* 0x000000ff0000720c */ /* 0x004fda0003f05270 */
[----:B------:R-:W-:Y:S05]  /*6b80*/  @!P0 BRA `(.L_x_146) ;  /* 0x0000000000608947 */ /* 0x000fea0003800000 */
[----:B------:R-:W-:-:S07]  /*6b90*/  IMAD.MOV.U32 R3, RZ, RZ, RZ ;  /* 0x000000ffff037224 */ /* 0x000fce00078e00ff */
.L_x_150:
[----:B--23--:R-:W-:-:S05]  /*6ba0*/  IMAD R4, R3, 0x4, R1 ;  /* 0x0000000403047824 */ /* 0x00cfca00078e0201 */
[----:B------:R-:W2:Y:S01]  /*6bb0*/  LDL R5, [R4+0x98] ;  /* 0x0000980004057983 */ /* 0x000ea20000100800 */
[----:B------:R-:W-:Y:S05]  /*6bc0*/  YIELD ;  /* 0x0000000000007946 */ /* 0x000fea0003800000 */
[----:B------:R-:W-:Y:S01]  /*6bd0*/  BSSY.RECONVERGENT B1, `(.L_x_147) ;  /* 0x0000010000017945 */ /* 0x000fe20003800200 */
[----:B--2---:R-:W-:-:S13]  /*6be0*/  ISETP.GT.U32.AND P0, PT, R5, 0x1fff, PT ;  /* 0x00001fff0500780c */ /* 0x004fda0003f04070 */
[----:B------:R-:W-:Y:S05]  /*6bf0*/  @P0 BRA `(.L_x_148) ;  /* 0x0000000000240947 */ /* 0x000fea0003800000 */
[----:B------:R-:W2:Y:S01]  /*6c00*/  S2UR UR5, SR_CgaCtaId ;  /* 0x00000000000579c3 */ /* 0x000ea20000008800 */
[----:B------:R-:W-:Y:S01]  /*6c10*/  UMOV UR4, 0x400 ;  /* 0x0000040000047882 */ /* 0x000fe20000000000 */
[----:B------:R-:W-:Y:S01]  /*6c20*/  IMAD.MOV.U32 R13, RZ, RZ, -0x1 ;  /* 0xffffffffff0d7424 */ /* 0x000fe200078e00ff */
[----:B------:R-:W-:Y:S01]  /*6c30*/  UIADD3 UR4, UPT, UPT, UR4, 0x810, URZ ;  /* 0x0000081004047890 */ /* 0x000fe2000fffe0ff */
[----:B------:R-:W-:-:S03]  /*6c40*/  VIADD R17, R17, 0x1 ;  /* 0x0000000111117836 */ /* 0x000fc60000000000 */
[----:B--2---:R-:W-:-:S06]  /*6c50*/  ULEA UR4, UR5, UR4, 0x18 ;  /* 0x0000000405047291 */ /* 0x004fcc000f8ec0ff */
[----:B------:R-:W-:-:S05]  /*6c60*/  LEA R4, R5, UR4, 0x2 ;  /* 0x0000000405047c11 */ /* 0x000fca000f8e10ff */
[----:B------:R3:W-:Y:S01]  /*6c70*/  ATOMS.EXCH RZ, [R4+0x10000], R13 ;  /* 0x0100000d04ff738c */ /* 0x0007e20004000000 */
[----:B------:R-:W-:Y:S05]  /*6c80*/  BRA `(.L_x_149) ;  /* 0x0000000000107947 */ /* 0x000fea0003800000 */
.L_x_148:
[----:B------:R-:W-:-:S04]  /*6c90*/  IMAD.WIDE.U32 R4, R5, 0x4, R18 ;  /* 0x0000000405047825 */ /* 0x000fc800078e0012 */
[----:B------:R-:W-:-:S05]  /*6ca0*/  IMAD.MOV.U32 R13, RZ, RZ, -0x1 ;  /* 0xffffffffff0d7424 */ /* 0x000fca00078e00ff */
[----:B------:R2:W5:Y:S04]  /*6cb0*/  ATOMG.E.EXCH.STRONG.GPU PT, RZ, desc[UR36][R4.64], R13 ;  /* 0x8000000d04ff79a8 */ /* 0x000568000c1ef124 */
[----:B------:R2:W5:Y:S02]  /*6cc0*/  LDG.E R0, desc[UR36][R20.64+0x34] ;  /* 0x0000342414007981 */ /* 0x000564000c1e1900 */
.L_x_149:
[----:B------:R-:W-:Y:S05]  /*6cd0*/  BSYNC.RECONVERGENT B1 ;  /* 0x0000000000017941 */ /* 0x000fea0003800200 */
.L_x_147:
[----:B------:R-:W-:-:S05]  /*6ce0*/  VIADD R3, R3, 0x1 ;  /* 0x0000000103037836 */ /* 0x000fca0000000000 */
[----:B-----5:R-:W-:-:S13]  /*6cf0*/  ISETP.GE.U32.AND P0, PT, R3, R0, PT ;  /* 0x000000000300720c */ /* 0x020fda0003f06070 */
[----:B------:R-:W-:Y:S05]  /*6d00*/  @!P0 BRA `(.L_x_150) ;  /* 0xfffffffc00a48947 */ /* 0x000fea000383ffff */
.L_x_146:
[----:B------:R-:W-:Y:S05]  /*6d10*/  BSYNC B0 ;  /* 0x0000000000007941 */ /* 0x000fea0003800000 */
.L_x_145:
[----:B------:R-:W4:Y:S01]  /*6d20*/  LDG.E R0, desc[UR36][R20.64+0x30] ;  /* 0x0000302414007981 */ /* 0x000f22000c1e1900 */
[----:B------:R-:W-:Y:S01]  /*6d30*/  BSSY B0, `(.L_x_151) ;  /* 0x000003a000007945 */ /* 0x000fe20003800000 */
[----:B----4-:R-:W-:-:S13]  /*6d40*/  ISETP.NE.AND P0, PT, R0, RZ, PT ;  /* 0x000000ff0000720c */ /* 0x010fda0003f05270 */
[----:B------:R-:W-:Y:S05]  /*6d50*/  @!P0 BRA `(.L_x_152) ;  /* 0x0000000000dc8947 */ /* 0x000fea0003800000 */
[----:B------:R-:W-:Y:S02]  /*6d60*/  IMAD.MOV.U32 R14, RZ, RZ, R0 ;  /* 0x000000ffff0e7224 */ /* 0x000fe400078e0000 */
[----:B------:R-:W-:-:S07]  /*6d70*/  IMAD.MOV.U32 R3, RZ, RZ, RZ ;  /* 0x000000ffff037224 */ /* 0x000fce00078e00ff */
.L_x_161:
[----:B--23--:R-:W-:-:S06]  /*6d80*/  IMAD.WIDE.U32 R12, R3, 0x8, R26 ;  /* 0x00000008030c7825 */ /* 0x00cfcc00078e001a */
[----:B------:R-:W2:Y:S01]  /*6d90*/  LDG.E.64 R12, desc[UR36][R12.64+0x138] ;  /* 0x000138240c0c7981 */ /* 0x000ea2000c1e1b00 */
[----:B------:R-:W-:-:S05]  /*6da0*/  IMAD R0, R3, 0x4, R1 ;  /* 0x0000000403007824 */ /* 0x000fca00078e0201 */
[----:B------:R3:W5:Y:S01]  /*6db0*/  LDL R29, [R0+0x18] ;  /* 0x00001800001d7983 */ /* 0x0007620000100800 */
[----:B--2---:R-:W-:Y:S02]  /*6dc0*/  LOP3.LUT P0, RZ, R12, 0x4, RZ, 0xc0, !PT ;  /* 0x000000040cff7812 */ /* 0x004fe4000780c0ff */
[----:B------:R-:W-:-:S11]  /*6dd0*/  SHF.R.U32.HI R4, RZ, 0x3, R12 ;  /* 0x00000003ff047819 */ /* 0x000fd6000001160c */
[----:B------:R-:W-:-:S05]  /*6de0*/  @P0 IMAD R5, R4, 0x4, R1 ;  /* 0x0000000404050824 */ /* 0x000fca00078e0201 */
[----:B------:R3:W5:Y:S01]  /*6df0*/  @P0 LDL R4, [R5+0x18] ;  /* 0x0000180005040983 */ /* 0x0007620000100800 */
[----:B------:R-:W-:Y:S05]  /*6e00*/  YIELD ;  /* 0x0000000000007946 */ /* 0x000fea0003800000 */
[----:B------:R-:W-:Y:S01]  /*6e10*/  BSSY.RECONVERGENT B1, `(.L_x_153) ;  /* 0x0000008000017945 */ /* 0x000fe20003800200 */
[----:B------:R-:W-:Y:S02]  /*6e20*/  LOP3.LUT P1, RZ, R13, 0x4, RZ, 0xc0, !PT ;  /* 0x000000040dff7812 */ /* 0x000fe4000782c0ff */
[----:B------:R-:W-:Y:S01]  /*6e30*/  LOP3.LUT R15, R12, 0x7, RZ, 0xc0, !PT ;  /* 0x000000070c0f7812 */ /* 0x000fe200078ec0ff */
[----:B------:R-:W-:Y:S10]  /*6e40*/  @P0 BRA `(.L_x_154) ;  /* 0x0000000000100947 */ /* 0x000ff40003800000 */
[----:B------:R-:W-:-:S13]  /*6e50*/  LOP3.LUT P0, RZ, R12, 0x3, RZ, 0xc0, !PT ;  /* 0x000000030cff7812 */ /* 0x000fda000780c0ff */
[----:B------:R-:W-:Y:S05]  /*6e60*/  @P0 BRA `(.L_x_154) ;  /* 0x0000000000080947 */ /* 0x000fea0003800000 */
[----:B-----5:R-:W-:-:S06]  /*6e70*/  IMAD R4, R4, 0x4, R1 ;  /* 0x0000000404047824 */ /* 0x020fcc00078e0201 */
[----:B------:R-:W5:Y:S02]  /*6e80*/  LDL R4, [R4+0x98] ;  /* 0x0000980004047983 */ /* 0x000f640000100800 */
.L_x_154:
[----:B------:R-:W-:Y:S05]  /*6e90*/  BSYNC.RECONVERGENT B1 ;  /* 0x0000000000017941 */ /* 0x000fea0003800200 */
.L_x_153:
[----:B------:R-:W-:Y:S01]  /*6ea0*/  BSSY.RECONVERGENT B1, `(.L_x_155) ;  /* 0x000000b000017945 */ /* 0x000fe20003800200 */
[----:B-----5:R-:W-:Y:S01]  /*6eb0*/  IMAD R4, R4, 0x8, R15 ;  /* 0x0000000804047824 */ /* 0x020fe200078e020f */
[----:B---3--:R-:W-:Y:S02]  /*6ec0*/  SHF.R.U32.HI R0, RZ, 0x3, R13 ;  /* 0x00000003ff007819 */ /* 0x008fe4000001160d */
[----:B------:R-:W-:Y:S05]  /*6ed0*/  @!P1 BRA `(.L_x_156) ;  /* 0x00000000000c9947 */ /* 0x000fea0003800000 */
[----:B------:R-:W-:-:S06]  /*6ee0*/  IMAD.U32 R0, R0, 0x4, R1 ;  /* 0x0000000400007824 */ /* 0x000fcc00078e0001 */
[----:B------:R-:W5:Y:S01]  /*6ef0*/  LDL R0, [R0+0x18] ;  /* 0x0000180000007983 */ /* 0x000f620000100800 */
[----:B------:R-:W-:Y:S05]  /*6f00*/  BRA `(.L_x_157) ;  /* 0x0000000000107947 */ /* 0x000fea0003800000 */
.L_x_156:
[----:B------:R-:W-:-:S13]  /*6f10*/  LOP3.LUT P0, RZ, R13, 0x3, RZ, 0xc0, !PT ;  /* 0x000000030dff7812 */ /* 0x000fda000780c0ff */
[----:B------:R-:W-:Y:S05]  /*6f20*/  @P0 BRA `(.L_x_157) ;  /* 0x0000000000080947 */ /* 0x000fea0003800000 */
[----:B------:R-:W-:-:S06]  /*6f30*/  IMAD.U32 R0, R0, 0x4, R1 ;  /* 0x0000000400007824 */ /* 0x000fcc00078e0001 */
[----:B------:R-:W5:Y:S02]  /*6f40*/  LDL R0, [R0+0x98] ;  /* 0x0000980000007983 */ /* 0x000f640000100800 */
.L_x_157:
[----:B------:R-:W-:Y:S05]  /*6f50*/  BSYNC.RECONVERGENT B1 ;  /* 0x0000000000017941 */ /* 0x000fea0003800200 */
.L_x_155:
[----:B------:R-:W-:Y:S01]  /*6f60*/  ISETP.GT.U32.AND P0, PT, R29, 0x1fff, PT ;  /* 0x00001fff1d00780c */ /* 0x000fe20003f04070 */
[----:B------:R-:W-:Y:S01]  /*6f70*/  BSSY.RECONVERGENT B1, `(.L_x_158) ;  /* 0x0000012000017945 */ /* 0x000fe20003800200 */
[----:B------:R-:W-:-:S05]  /*6f80*/  LOP3.LUT R13, R13, 0x7, RZ, 0xc0, !PT ;  /* 0x000000070d0d7812 */ /* 0x000fca00078ec0ff */
[----:B-----5:R-:W-:-:S06]  /*6f90*/  IMAD R5, R0, 0x8, R13 ;  /* 0x0000000800057824 */ /* 0x020fcc00078e020d */
[----:B------:R-:W-:Y:S05]  /*6fa0*/  @P0 BRA `(.L_x_159) ;  /* 0x0000000000200947 */ /* 0x000fea0003800000 */
[----:B------:R-:W2:Y:S01]  /*6fb0*/  S2UR UR5, SR_CgaCtaId ;  /* 0x00000000000579c3 */ /* 0x000ea20000008800 */
[----:B------:R-:W-:Y:S01]  /*6fc0*/  UMOV UR4, 0x400 ;  /* 0x0000040000047882 */ /* 0x000fe20000000000 */
[----:B------:R-:W-:Y:S01]  /*6fd0*/  VIADD R7, R7, 0x1 ;  /* 0x0000000107077836 */ /* 0x000fe20000000000 */
[----:B------:R-:W-:-:S04]  /*6fe0*/  UIADD3 UR4, UPT, UPT, UR4, 0x810, URZ ;  /* 0x0000081004047890 */ /* 0x000fc8000fffe0ff */
[----:B--2---:R-:W-:-:S06]  /*6ff0*/  ULEA UR4, UR5, UR4, 0x18 ;  /* 0x0000000405047291 */ /* 0x004fcc000f8ec0ff */
[----:B------:R-:W-:-:S05]  /*7000*/  LEA R13, R29, UR4, 0x3 ;  /* 0x000000041d0d7c11 */ /* 0x000fca000f8e18ff */
[----:B------:R2:W-:Y:S01]  /*7010*/  ATOMS.EXCH.64 RZ, [R13], R4 ;  /* 0x000000040dff738c */ /* 0x0005e20004000400 */
[----:B------:R-:W-:Y:S05]  /*7020*/  BRA `(.L_x_160) ;  /* 0x0000000000187947 */ /* 0x000fea0003800000 */
.L_x_159:
[----:B------:R-:W2:Y:S02]  /*7030*/  LDC.64 R12, c[0x0][0x380] ;  /* 0x0000e000ff0c7b82 */ /* 0x000ea40000000a00 */
[----:B--2---:R-:W-:-:S03]  /*7040*/  IMAD.WIDE.U32 R12, R29, 0x8, R12 ;  /* 0x000000081d0c7825 */ /* 0x004fc600078e000c */
[----:B------:R-:W-:-:S05]  /*7050*/  IADD3 R12, P0, PT, R12, 0x10000000, RZ ;  /* 0x100000000c0c7810 */ /* 0x000fca0007f1e0ff */
[----:B------:R-:W-:-:S05]  /*7060*/  IMAD.X R13, RZ, RZ, R13, P0 ;  /* 0x000000ffff0d7224 */ /* 0x000fca00000e060d */
[----:B------:R3:W5:Y:S04]  /*7070*/  ATOMG.E.EXCH.64.STRONG.GPU PT, RZ, desc[UR36][R12.64+0x8], R4 ;  /* 0x800008040cff79a8 */ /* 0x000768000c1ef524 */
[----:B------:R3:W5:Y:S02]  /*7080*/  LDG.E R14, desc[UR36][R20.64+0x30] ;  /* 0x00003024140e7981 */ /* 0x000764000c1e1900 */
.L_x_160:
[----:B------:R-:W-:Y:S05]  /*7090*/  BSYNC.RECONVERGENT B1 ;  /* 0x0000000000017941 */ /* 0x000fea0003800200 */
.L_x_158:
[----:B------:R-:W-:-:S05]  /*70a0*/  VIADD R3, R3, 0x1 ;  /* 0x0000000103037836 */ /* 0x000fca0000000000 */
[----:B-----5:R-:W-:-:S13]  /*70b0*/  ISETP.GE.U32.AND P0, PT, R3, R14, PT ;  /* 0x0000000e0300720c */ /* 0x020fda0003f06070 */
[----:B------:R-:W-:Y:S05]  /*70c0*/  @!P0 BRA `(.L_x_161) ;  /* 0xfffffffc002c8947 */ /* 0x000fea000383ffff */
.L_x_152:
[----:B------:R-:W-:Y:S05]  /*70d0*/  BSYNC B0 ;  /* 0x0000000000007941 */ /* 0x000fea0003800000 */
.L_x_151:
[----:B------:R-:W4:Y:S01]  /*70e0*/  LDG.E R0, desc[UR36][R20.64+0x2c] ;  /* 0x00002c2414007981 */ /* 0x000f22000c1e1900 */
[----:B------:R-:W-:Y:S01]  /*70f0*/  BSSY B0, `(.L_x_162) ;  /* 0x00000ac000007945 */ /* 0x000fe20003800000 */
[----:B----4-:R-:W-:-:S13]  /*7100*/  ISETP.NE.AND P0, PT, R0, RZ, PT ;  /* 0x000000ff0000720c */ /* 0x010fda0003f05270 */
[----:B------:R-:W-:Y:S05]  /*7110*/  @!P0 BRA `(.L_x_163) ;  /* 0x0000000800a48947 */ /* 0x000fea0003800000 */
[----:B--23--:R2:W5:Y:S04]  /*7120*/  LDL R4, [R1+0x118] ;  /* 0x0001180001047983 */ /* 0x00c5680000100800 */
[----:B------:R2:W5:Y:S01]  /*7130*/  LDL R0, [R1+0x924] ;  /* 0x0009240001007983 */ /* 0x0005620000100800 */
[----:B------:R-:W-:-:S07]  /*7140*/  IMAD.MOV.U32 R3, RZ, RZ, RZ ;  /* 0x000000ffff037224 */ /* 0x000fce00078e00ff */
.L_x_185:
[----:B------:R-:W-:-:S06]  /*7150*/  IMAD.WIDE.U32 R14, R3, 0x8, R26 ;  /* 0x00000008030e7825 */ /* 0x000fcc00078e001a */
[----:B------:R-:W3:Y:S01]  /*7160*/  LDG.E.64 R14, desc[UR36][R14.64+0x38] ;  /* 0x000038240e0e7981 */ /* 0x000ee2000c1e1b00 */
[----:B------:R-:W-:Y:S01]  /*7170*/  BSSY.RECONVERGENT B1, `(.L_x_164) ;  /* 0x000000b000017945 */ /* 0x000fe20003800200 */
[----:B---3--:R-:W-:Y:S02]  /*7180*/  LOP3.LUT P0, RZ, R14, 0x4, RZ, 0xc0, !PT ;  /* 0x000000040eff7812 */ /* 0x008fe4000780c0ff */
[----:B-1----:R-:W-:-:S11]  /*7190*/  SHF.R.U32.HI R28, RZ, 0x3, R14 ;  /* 0x00000003ff1c7819 */ /* 0x002fd6000001160e */
[----:B-----5:R-:W-:Y:S05]  /*71a0*/  @!P0 BRA `(.L_x_165) ;  /* 0x00000000000c8947 */ /* 0x020fea0003800000 */
[----:B------:R-:W-:-:S06]  /*71b0*/  IMAD R28, R28, 0x4, R1 ;  /* 0x000000041c1c7824 */ /* 0x000fcc00078e0201 */
[----:B------:R-:W5:Y:S01]  /*71c0*/  LDL R28, [R28+0x18] ;  /* 0x000018001c1c7983 */ /* 0x000f620000100800 */
[----:B------:R-:W-:Y:S05]  /*71d0*/  BRA `(.L_x_166) ;  /* 0x0000000000107947 */ /* 0x000fea0003800000 */
.L_x_165:
[----:B------:R-:W-:-:S13]  /*71e0*/  LOP3.LUT P0, RZ, R14, 0x3, RZ, 0xc0, !PT ;  /* 0x000000030eff7812 */ /* 0x000fda000780c0ff */
[----:B------:R-:W-:Y:S05]  /*71f0*/  @P0 BRA `(.L_x_166) ;  /* 0x0000000000080947 */ /* 0x000fea0003800000 */
[----:B------:R-:W-:-:S06]  /*7200*/  IMAD R28, R28, 0x4, R1 ;  /* 0x000000041c1c7824 */ /* 0x000fcc00078e0201 */
[----:B------:R-:W5:Y:S02]  /*7210*/  LDL R28, [R28+0x98] ;  /* 0x000098001c1c7983 */ /* 0x000f640000100800 */
.L_x_166:
[----:B------:R-:W-:Y:S05]  /*7220*/  BSYNC.RECONVERGENT B1 ;  /* 0x0000000000017941 */ /* 0x000fea0003800200 */
.L_x_164:
[----:B------:R-:W-:Y:S01]  /*7230*/  LOP3.LUT P0, RZ, R15, 0x4, RZ, 0xc0, !PT ;  /* 0x000000040fff7812 */ /* 0x000fe2000780c0ff */
[----:B------:R-:W-:Y:S01]  /*7240*/  BSSY.RECONVERGENT B1, `(.L_x_167) ;  /* 0x000000a000017945 */ /* 0x000fe20003800200 */
[----:B------:R-:W-:-:S11]  /*7250*/  SHF.R.U32.HI R12, RZ, 0x3, R15 ;  /* 0x00000003ff0c7819 */ /* 0x000fd6000001160f */
[----:B------:R-:W-:Y:S05]  /*7260*/  @!P0 BRA `(.L_x_168) ;  /* 0x00000000000c8947 */ /* 0x000fea0003800000 */
[----:B------:R-:W-:-:S06]  /*7270*/  IMAD.U32 R12, R12, 0x4, R1 ;  /* 0x000000040c0c7824 */ /* 0x000fcc00078e0001 */
[----:B------:R-:W5:Y:S01]  /*7280*/  LDL R12, [R12+0x18] ;  /* 0x000018000c0c7983 */ /* 0x000f620000100800 */
[----:B------:R-:W-:Y:S05]  /*7290*/  BRA `(.L_x_169) ;  /* 0x0000000000107947 */ /* 0x000fea0003800000 */
.L_x_168:
[----:B------:R-:W-:-:S13]  /*72a0*/  LOP3.LUT P0, RZ, R15, 0x3, RZ, 0xc0, !PT ;  /* 0x000000030fff7812 */ /* 0x000fda000780c0ff */
[----:B------:R-:W-:Y:S05]  /*72b0*/  @P0 BRA `(.L_x_169) ;  /* 0x0000000000080947 */ /* 0x000fea0003800000 */
[----:B------:R-:W-:-:S06]  /*72c0*/  IMAD.U32 R12, R12, 0x4, R1 ;  /* 0x000000040c0c7824 */ /* 0x000fcc00078e0001 */
[----:B------:R-:W5:Y:S02]  /*72d0*/  LDL R12, [R12+0x98] ;  /* 0x000098000c0c7983 */ /* 0x000f640000100800 */
.L_x_169:
[----:B------:R-:W-:Y:S05]  /*72e0*/  BSYNC.RECONVERGENT B1 ;  /* 0x0000000000017941 */ /* 0x000fea0003800200 */
.L_x_167:
[C---:B------:R-:W-:Y:S01]  /*72f0*/  LOP3.LUT R5, R14.reuse, 0x7, RZ, 0xc0, !PT ;  /* 0x000000070e057812 */ /* 0x040fe200078ec0ff */
[----:B------:R-:W-:Y:S01]  /*7300*/  BSSY B1, `(.L_x_170) ;  /* 0x0000086000017945 */ /* 0x000fe20003800000 */
[C---:B------:R-:W-:Y:S02]  /*7310*/  LOP3.LUT R13, R15.reuse, 0x7, RZ, 0xc0, !PT ;  /* 0x000000070f0d7812 */ /* 0x040fe400078ec0ff */
[----:B------:R-:W-:Y:S01]  /*7320*/  LOP3.LUT P0, RZ, R14, 0x7, RZ, 0xc0, !PT ;  /* 0x000000070eff7812 */ /* 0x000fe2000780c0ff */
[----:B-----5:R-:W-:Y:S01]  /*7330*/  IMAD R5, R28, 0x8, R5 ;  /* 0x000000081c057824 */ /* 0x020fe200078e0205 */
[----:B------:R-:W-:Y:S01]  /*7340*/  LOP3.LUT P1, RZ, R15, 0x7, RZ, 0xc0, !PT ;  /* 0x000000070fff7812 */ /* 0x000fe2000782c0ff */
[----:B------:R-:W-:-:S03]  /*7350*/  IMAD R12, R12, 0x8, R13 ;  /* 0x000000080c0c7824 */ /* 0x000fc600078e020d */
[----:B------:R-:W-:-:S04]  /*7360*/  PLOP3.LUT P0, PT, P0, P1, PT, 0x20, 0x2 ;  /* 0x000000000002781c */ /* 0x000fc80000702470 */
[----:B0-----:R-:W-:Y:S02]  /*7370*/  SEL R30, R12, R5, P0 ;  /* 0x000000050c1e7207 */ /* 0x001fe40000000000 */
[----:B------:R-:W-:Y:S02]  /*7380*/  SEL R5, R5, R12, P0 ;  /* 0x0000000c05057207 */ /* 0x000fe40000000000 */
[----:B------:R-:W-:-:S13]  /*7390*/  LOP3.LUT P1, RZ, R30, 0x7, RZ, 0xc0, !PT ;  /* 0x000000071eff7812 */ /* 0x000fda000782c0ff */
[----:B------:R-:W-:Y:S05]  /*73a0*/  @P1 BRA `(.L_x_171) ;  /* 0x0000000400401947 */ /* 0x000fea0003800000 */
.L_x_184:
[----:B------:R-:W-:Y:S01]  /*73b0*/  LOP3.LUT P0, RZ, R5, 0x7, RZ, 0xc0, !PT ;  /* 0x0000000705ff7812 */ /* 0x000fe2000780c0ff */
[----:B------:R-:W-:Y:S05]  /*73c0*/  YIELD ;  /* 0x0000000000007946 */ /* 0x000fea0003800000 */
[----:B------:R-:W-:Y:S07]  /*73d0*/  BSSY B5, `(.L_x_172) ;  /* 0x0000020000057945 */ /* 0x000fee0003800000 */
[----:B01-345:R-:W-:Y:S05]  /*73e0*/  @P0 BRA `(.L_x_173) ;  /* 0x0000000000780947 */ /* 0x03bfea0003800000 */
.L_x_177:
        /* <DEDUP_REMOVED lines=19> */
.L_x_175:
[----:B------:R-:W-:-:S04]  /*7520*/  IMAD.WIDE.U32 R12, R13, 0x4, R18 ;  /* 0x000000040d0c7825 */ /* 0x000fc800078e0012 */
[----:B------:R-:W-:-:S05]  /*7530*/  IMAD.MOV.U32 R15, RZ, RZ, -0x1 ;  /* 0xffffffffff0f7424 */ /* 0x000fca00078e00ff */
[----:B------:R-:W3:Y:S02]  /*7540*/  ATOMG.E.EXCH.STRONG.GPU PT, R14, desc[UR36][R12.64], R15 ;  /* 0x8000000f0c0e79a8 */ /* 0x000ee4000c1ef124 */
[----:B---3--:R-:W-:-:S13]  /*7550*/  ISETP.NE.AND P0, PT, R14, -0x1, PT ;  /* 0xffffffff0e00780c */ /* 0x008fda0003f05270 */
[----:B------:R-:W-:Y:S05]  /*7560*/  @!P0 BREAK.RELIABLE B6 ;  /* 0x0000000000068942 */ /* 0x000fea0003800100 */
[----:B------:R-:W-:Y:S05]  /*7570*/  @!P0 BRA `(.L_x_173) ;  /* 0x0000000000148947 */ /* 0x000fea0003800000 */
[----:B------:R0:W5:Y:S01]  /*7580*/  ATOMG.E.EXCH.STRONG.GPU PT, RZ, desc[UR36][R12.64], RZ ;  /* 0x800000ff0cff79a8 */ /* 0x000162000c1ef124 */
[----:B------:R-:W-:-:S07]  /*7590*/  IMAD.MOV.U32 R5, RZ, RZ, R14 ;  /* 0x000000ffff057224 */ /* 0x000fce00078e000e */
.L_x_176:
[----:B------:R-:W-:Y:S05]  /*75a0*/  BSYNC.RELIABLE B6 ;  /* 0x0000000000067941 */ /* 0x000fea0003800100 */
.L_x_174:
[----:B------:R-:W-:-:S13]  /*75b0*/  LOP3.LUT P0, RZ, R5, 0x7, RZ, 0xc0, !PT ;  /* 0x0000000705ff7812 */ /* 0x000fda000780c0ff */
[----:B------:R-:W-:Y:S05]  /*75c0*/  @!P0 BRA `(.L_x_177) ;  /* 0xfffffffc00888947 */ /* 0x000fea000383ffff */
.L_x_173:
[----:B------:R-:W-:Y:S05]  /*75d0*/  BSYNC B5 ;  /* 0x0000000000057941 */ /* 0x000fea0003800000 */
.L_x_172:
        /* <DEDUP_REMOVED lines=14> */
.L_x_179:
        /* <DEDUP_REMOVED lines=16> */
.L_x_182:
[----:B------:R-:W-:-:S05]  /*77c0*/  IMAD.WIDE.U32 R12, R13, 0x4, R18 ;  /* 0x000000040d0c7825 */ /* 0x000fca00078e0012 */
[----:B------:R-:W3:Y:S02]  /*77d0*/  ATOMG.E.EXCH.STRONG.GPU PT, R14, desc[UR36][R12.64], R5 ;  /* 0x800000050c0e79a8 */ /* 0x000ee4000c1ef124 */
[----:B---3--:R-:W-:-:S13]  /*77e0*/  ISETP.NE.AND P0, PT, R14, -0x1, PT ;  /* 0xffffffff0e00780c */ /* 0x008fda0003f05270 */
[----:B------:R-:W-:Y:S05]  /*77f0*/  @!P0 BREAK.RELIABLE B5 ;  /* 0x0000000000058942 */ /* 0x000fea0003800100 */
[----:B------:R-:W-:Y:S05]  /*7800*/  @!P0 BRA `(.L_x_183) ;  /* 0x0000000000d48947 */ /* 0x000fea0003800000 */
[----:B------:R3:W5:Y:S01]  /*7810*/  ATOMG.E.EXCH.STRONG.GPU PT, RZ, desc[UR36][R12.64], RZ ;  /* 0x800000ff0cff79a8 */ /* 0x000762000c1ef124 */
[----:B------:R-:W-:-:S07]  /*7820*/  IMAD.MOV.U32 R15, RZ, RZ, R5 ;  /* 0x000000ffff0f7224 */ /* 0x000fce00078e0005 */
.L_x_180:
[----:B------:R-:W-:Y:S05]  /*7830*/  BSYNC.RELIABLE B5 ;  /* 0x0000000000057941 */ /* 0x000fea0003800100 */
.L_x_178:
[----:B------:R-:W-:Y:S02]  /*7840*/  LOP3.LUT P0, RZ, R14, 0x7, RZ, 0xc0, !PT ;  /* 0x000000070eff7812 */ /* 0x000fe4000780c0ff */
[----:B------:R-:W-:-:S04]  /*7850*/  LOP3.LUT P1, RZ, R15, 0x7, RZ, 0xc0, !PT ;  /* 0x000000070fff7812 */ /* 0x000fc8000782c0ff */
[----:B------:R-:W-:-:S04]  /*7860*/  PLOP3.LUT P0, PT, P0, P1, PT, 0x20, 0x2 ;  /* 0x000000000002781c */ /* 0x000fc80000702470 */
[----:B------:R-:W-:Y:S02]  /*7870*/  SEL R30, R15, R14, P0 ;  /* 0x0000000e0f1e7207 */ /* 0x000fe40000000000 */
[----:B------:R-:W-:Y:S02]  /*7880*/  SEL R5, R14, R15, P0 ;  /* 0x0000000f0e057207 */ /* 0x000fe40000000000 */
[----:B------:R-:W-:-:S13]  /*7890*/  LOP3.LUT P1, RZ, R30, 0x7, RZ, 0xc0, !PT ;  /* 0x000000071eff7812 */ /* 0x000fda000782c0ff */
[----:B------:R-:W-:Y:S05]  /*78a0*/  @!P1 BRA `(.L_x_184) ;  /* 0xfffffff800c09947 */ /* 0x000fea000383ffff */
.L_x_171:
[----:B0--34-:R-:W-:Y:S02]  /*78b0*/  IMAD.SHL.U32 R12, R30, 0x8, RZ ;  /* 0x000000081e0c7824 */ /* 0x019fe400078e00ff */
[----:B-1----:R-:W-:Y:S02]  /*78c0*/  IMAD.MOV.U32 R13, RZ, RZ, -0x4f0f0efe ;  /* 0xb0f0f102ff0d7424 */ /* 0x002fe400078e00ff */
[----:B------:R-:W-:Y:S01]  /*78d0*/  IMAD.MOV.U32 R29, RZ, RZ, -0x40000000 ;  /* 0xc0000000ff1d7424 */ /* 0x000fe200078e00ff */
[----:B------:R-:W-:Y:S01]  /*78e0*/  LOP3.LUT R12, R12, 0x38, RZ, 0xc0, !PT ;  /* 0x000000380c0c7812 */ /* 0x000fe200078ec0ff */
[----:B------:R-:W-:Y:S02]  /*78f0*/  IMAD.MOV.U32 R15, RZ, RZ, -0x203a400 ;  /* 0xfdfc5c00ff0f7424 */ /* 0x000fe400078e00ff */
[--C-:B------:R-:W-:Y:S01]  /*7900*/  IMAD.MOV.U32 R31, RZ, RZ, R5.reuse ;  /* 0x000000ffff1f7224 */ /* 0x100fe200078e0005 */
[----:B------:R-:W-:-:S04]  /*7910*/  LOP3.LUT R12, R12, 0x7, R5, 0xf8, !PT ;  /* 0x000000070c0c7812 */ /* 0x000fc800078ef805 */
[-C--:B------:R-:W-:Y:S02]  /*7920*/  SHF.R.U64 R14, R13, R12.reuse, 0x7eb6deee ;  /* 0x7eb6deee0d0e7419 */ /* 0x080fe4000000120c */
[-C--:B------:R-:W-:Y:S02]  /*7930*/  SHF.R.U64 R13, R29, R12.reuse, 0xf8f8f0f0 ;  /* 0xf8f8f0f01d0d7419 */ /* 0x080fe4000000120c */
[----:B------:R-:W-:Y:S02]  /*7940*/  SHF.R.U64 R15, R15, R12, 0x18181c19 ;  /* 0x18181c190f0f7419 */ /* 0x000fe4000000120c */
[----:B------:R-:W-:Y:S01]  /*7950*/  LOP3.LUT R12, R14, 0x1, RZ, 0xc0, !PT ;  /* 0x000000010e0c7812 */ /* 0x000fe200078ec0ff */
[----:B------:R-:W-:-:S03]  /*7960*/  IMAD.SHL.U32 R13, R13, 0x4, RZ ;  /* 0x000000040d0d7824 */ /* 0x000fc600078e00ff */
        /* <DEDUP_REMOVED lines=13> */
[----:B------:R-:W-:Y:S01]  /*7a40*/  @P0 IMAD.MOV.U32 R4, RZ, RZ, R12 ;  /* 0x000000ffff040224 */ /* 0x000fe200078e000c */
[----:B------:R1:W-:Y:S01]  /*7a50*/  @P0 STL [R1+0x118], R12 ;  /* 0x0001180c01000387 */ /* 0x0003e20000100800 */
[----:B------:R-:W-:-:S02]  /*7a60*/  @P0 IMAD.IADD R15, R1, 0x1, R14 ;  /* 0x00000001010f0824 */ /* 0x000fc400078e020e */
[----:B------:R-:W-:Y:S02]  /*7a70*/  @!P0 VIADD R14, R0, 0x1 ;  /* 0x00000001000e8836 */ /* 0x000fe40000000000 */
[----:B------:R-:W-:Y:S01]  /*7a80*/  @!P0 IMAD.IADD R13, R1, 0x1, R28 ;  /* 0x00000001010d8824 */ /* 0x000fe200078e021c */
[----:B------:R1:W-:Y:S01]  /*7a90*/  @P0 STL.64 [R15+0x120], R30 ;  /* 0x0001201e0f000387 */ /* 0x0003e20000100a00 */
[----:B------:R-:W-:-:S03]  /*7aa0*/  @!P0 IMAD.MOV.U32 R0, RZ, RZ, R14 ;  /* 0x000000ffff008224 */ /* 0x000fc600078e000e */
[----:B------:R1:W-:Y:S04]  /*7ab0*/  @!P0 STL [R1+0x924], R14 ;  /* 0x0009240e01008387 */ /* 0x0003e80000100800 */
[----:B------:R1:W-:Y:S01]  /*7ac0*/  @!P0 STL.64 [R13+0x928], R30 ;  /* 0x0009281e0d008387 */ /* 0x0003e20000100a00 */
[----:B------:R-:W-:Y:S05]  /*7ad0*/  BRA `(.L_x_183) ;  /* 0x0000000000207947 */ /* 0x000fea0003800000 */
.L_x_181:
[C---:B------:R-:W-:Y:S02]  /*7ae0*/  IMAD.SHL.U32 R14, R4.reuse, 0x8, RZ ;  /* 0x00000008040e7824 */ /* 0x040fe400078e00ff */
[----:B0-----:R-:W-:Y:S02]  /*7af0*/  VIADD R12, R4, 0x1 ;  /* 0x00000001040c7836 */ /* 0x001fe40000000000 */
[----:B------:R-:W-:Y:S01]  /*7b00*/  IMAD.MOV.U32 R31, RZ, RZ, R5 ;  /* 0x000000ffff1f7224 */ /* 0x000fe200078e0005 */
[----:B------:R-:W-:Y:S01]  /*7b10*/  LOP3.LUT R14, R14, 0x7f8, RZ, 0xc0, !PT ;  /* 0x000007f80e0e7812 */ /* 0x000fe200078ec0ff */
[----:B------:R-:W-:Y:S01]  /*7b20*/  IMAD.MOV.U32 R4, RZ, RZ, R12 ;  /* 0x000000ffff047224 */ /* 0x000fe200078e000c */
[----:B------:R0:W-:Y:S03]  /*7b30*/  STL [R1+0x118], R12 ;  /* 0x0001180c01007387 */ /* 0x0001e60000100800 */
[----:B-1----:R-:W-:-:S05]  /*7b40*/  IMAD.IADD R13, R1, 0x1, R14 ;  /* 0x00000001010d7824 */ /* 0x002fca00078e020e */
[----:B------:R0:W-:Y:S02]  /*7b50*/  STL.64 [R13+0x120], R30 ;  /* 0x0001201e0d007387 */ /* 0x0001e40000100a00 */
.L_x_183:
[----:B------:R-:W-:Y:S05]  /*7b60*/  BSYNC B1 ;  /* 0x0000000000017941 */ /* 0x000fea0003800000 */
.L_x_170:
[----:B01----:R-:W3:Y:S01]  /*7b70*/  LDG.E R12, desc[UR36][R20.64+0x2c] ;  /* 0x00002c24140c7981 */ /* 0x003ee2000c1e1900 */
[----:B------:R-:W-:-:S05]  /*7b80*/  VIADD R3, R3, 0x1 ;  /* 0x0000000103037836 */ /* 0x000fca0000000000 */
[----:B---3--:R-:W-:-:S13]  /*7b90*/  ISETP.GE.U32.AND P0, PT, R3, R12, PT ;  /* 0x0000000c0300720c */ /* 0x008fda0003f06070 */
[----:B------:R-:W-:Y:S05]  /*7ba0*/  @!P0 BRA `(.L_x_185) ;  /* 0xfffffff400688947 */ /* 0x000fea000383ffff */
.L_x_163:
[----:B------:R-:W-:Y:S05]  /*7bb0*/  BSYNC B0 ;  /* 0x0000000000007941 */ /* 0x000fea0003800000 */
.L_x_162:
[----:B------:R-:W4:Y:S01]  /*7bc0*/  LDG.E R3, desc[UR36][R20.64+0x38] ;  /* 0x0000382414037981 */ /* 0x000f22000c1e1900 */
[----:B------:R-:W-:Y:S01]  /*7bd0*/  BSSY.RECONVERGENT B0, `(.L_x_186) ;  /* 0x000000b000007945 */ /* 0x000fe20003800200 */
[----:B----4-:R-:W-:Y:S02]  /*7be0*/  LOP3.LUT P0, RZ, R3, 0x4, RZ, 0xc0, !PT ;  /* 0x0000000403ff7812 */ /* 0x010fe4000780c0ff */
[----:B------:R-:W-:-:S11]  /*7bf0*/  SHF.R.U32.HI R0, RZ, 0x3, R3 ;  /* 0x00000003ff007819 */ /* 0x000fd60000011603 */
[----:B------:R-:W-:Y:S05]  /*7c00*/  @!P0 BRA `(.L_x_187) ;  /* 0x00000000000c8947 */ /* 0x000fea0003800000 */
[----:B------:R-:W-:-:S06]  /*7c10*/  IMAD R0, R0, 0x4, R1 ;  /* 0x0000000400007824 */ /* 0x000fcc00078e0201 */
[----:B------:R-:W5:Y:S01]  /*7c20*/  LDL R0, [R0+0x18] ;  /* 0x0000180000007983 */ /* 0x000f620000100800 */
[----:B------:R-:W-:Y:S05]  /*7c30*/  BRA `(.L_x_188) ;  /* 0x0000000000107947 */ /* 0x000fea0003800000 */
.L_x_187:
[----:B------:R-:W-:-:S13]  /*7c40*/  LOP3.LUT P0, RZ, R3, 0x3, RZ, 0xc0, !PT ;  /* 0x0000000303ff7812 */ /* 0x000fda000780c0ff */
[----:B------:R-:W-:Y:S05]  /*7c50*/  @P0 BRA `(.L_x_188) ;  /* 0x0000000000080947 */ /* 0x000fea0003800000 */
[----:B------:R-:W-:-:S06]  /*7c60*/  IMAD R0, R0, 0x4, R1 ;  /* 0x0000000400007824 */ /* 0x000fcc00078e0201 */
[----:B------:R-:W5:Y:S02]  /*7c70*/  LDL R0, [R0+0x98] ;  /* 0x0000980000007983 */ /* 0x000f640000100800 */
.L_x_188:
[----:B------:R-:W-:Y:S05]  /*7c80*/  BSYNC.RECONVERGENT B0 ;  /* 0x0000000000007941 */ /* 0x000fea0003800200 */
.L_x_186:
[----:B------:R-:W-:Y:S01]  /*7c90*/  LOP3.LUT P0, R3, R3, 0x7, RZ, 0xc0, !PT ;  /* 0x0000000703037812 */ /* 0x000fe2000780c0ff */
[----:B------:R-:W-:Y:S01]  /*7ca0*/  BSSY B0, `(.L_x_189) ;  /* 0x0000089000007945 */ /* 0x000fe20003800000 */
[----:B------:R-:W-:-:S03]  /*7cb0*/  LOP3.LUT P1, RZ, R11, 0x7, RZ, 0xc0, !PT ;  /* 0x000000070bff7812 */ /* 0x000fc6000782c0ff */
[----:B-----5:R-:W-:Y:S01]  /*7cc0*/  IMAD R0, R0, 0x8, R3 ;  /* 0x0000000800007824 */ /* 0x020fe200078e0203 */
[----:B------:R-:W-:-:S04]  /*7cd0*/  PLOP3.LUT P0, PT, P0, P1, PT, 0x20, 0x2 ;  /* 0x000000000002781c */ /* 0x000fc80000702470 */
[----:B---3--:R-:W-:Y:S02]  /*7ce0*/  SEL R12, R11, R0, P0 ;  /* 0x000000000b0c7207 */ /* 0x008fe40000000000 */
[----:B------:R-:W-:Y:S02]  /*7cf0*/  SEL R11, R0, R11, P0 ;  /* 0x0000000b000b7207 */ /* 0x000fe40000000000 */
[----:B------:R-:W-:-:S13]  /*7d00*/  LOP3.LUT P1, RZ, R12, 0x7, RZ, 0xc0, !PT ;  /* 0x000000070cff7812 */ /* 0x000fda000782c0ff */
[----:B------:R-:W-:Y:S05]  /*7d10*/  @P1 BRA `(.L_x_190) ;  /* 0x00000004004c1947 */ /* 0x000fea0003800000 */
.L_x_203:
[----:B------:R-:W-:Y:S01]  /*7d20*/  LOP3.LUT P0, RZ, R11, 0x7, RZ, 0xc0, !PT ;  /* 0x000000070bff7812 */ /* 0x000fe2000780c0ff */
[----:B------:R-:W-:Y:S05]  /*7d30*/  YIELD ;  /* 0x0000000000007946 */ /* 0x000fea0003800000 */
[----:B------:R-:W-:Y:S07]  /*7d40*/  BSSY B1, `(.L_x_191) ;  /* 0x0000020000017945 */ /* 0x000fee0003800000 */
[----:B---3-5:R-:W-:Y:S05]  /*7d50*/  @P0 BRA `(.L_x_192) ;  /* 0x0000000000780947 */ /* 0x028fea0003800000 */
.L_x_196:
[----:B------:R-:W-:Y:S01]  /*7d60*/  ISETP.GT.U32.AND P0, PT, R11, 0xffff, PT ;  /* 0x0000ffff0b00780c */ /* 0x000fe20003f04070 */
[----:B------:R-:W-:Y:S05]  /*7d70*/  YIELD ;  /* 0x0000000000007946 */ /* 0x000fea0003800000 */
[----:B------:R-:W-:Y:S01]  /*7d80*/  BSSY.RELIABLE B5, `(.L_x_193) ;  /* 0x0000019000057945 */ /* 0x000fe20003800100 */
[----:B--23--:R-:W-:-:S06]  /*7d90*/  SHF.R.U32.HI R5, RZ, 0x3, R11 ;  /* 0x00000003ff057819 */ /* 0x00cfcc000001160b */
[----:B-----5:R-:W-:Y:S05]  /*7da0*/  @P0 BRA `(.L_x_194) ;  /* 0x0000000000380947 */ /* 0x020fea0003800000 */
[----:B------:R-:W2:Y:S01]  /*7db0*/  S2UR UR5, SR_CgaCtaId ;  /* 0x00000000000579c3 */ /* 0x000ea20000008800 */
[----:B------:R-:W-:Y:S01]  /*7dc0*/  UMOV UR4, 0x400 ;  /* 0x0000040000047882 */ /* 0x000fe20000000000 */
[----:B------:R-:W-:Y:S01]  /*7dd0*/  IMAD.MOV.U32 R0, RZ, RZ, -0x1 ;  /* 0xffffffffff007424 */ /* 0x000fe200078e00ff */
[----:B------:R-:W-:-:S04]  /*7de0*/  UIADD3 UR4, UPT, UPT, UR4, 0x810, URZ ;  /* 0x0000081004047890 */ /* 0x000fc8000fffe0ff */
[----:B--2---:R-:W-:-:S06]  /*7df0*/  ULEA UR4, UR5, UR4, 0x18 ;  /* 0x0000000405047291 */ /* 0x004fcc000f8ec0ff */
[----:B------:R-:W-:-:S05]  /*7e00*/  LEA R5, R5, UR4, 0x2 ;  /* 0x0000000405057c11 */ /* 0x000fca000f8e10ff */
[----:B------:R-:W2:Y:S02]  /*7e10*/  ATOMS.EXCH R0, [R5+0x10000], R0 ;  /* 0x010000000500738c */ /* 0x000ea40004000000 */
[----:B--2---:R-:W-:-:S13]  /*7e20*/  ISETP.NE.AND P0, PT, R0, -0x1, PT ;  /* 0xffffffff0000780c */ /* 0x004fda0003f05270 */
[----:B------:R-:W-:Y:S05]  /*7e30*/  @!P0 BREAK.RELIABLE B5 ;  /* 0x0000000000058942 */ /* 0x000fea0003800100 */
[----:B------:R-:W-:Y:S05]  /*7e40*/  @!P0 BRA `(.L_x_192) ;  /* 0x00000000003c8947 */ /* 0x000fea0003800000 */
[----:B------:R2:W-:Y:S01]  /*7e50*/  ATOMS.EXCH RZ, [R5+0x10000], RZ ;  /* 0x010000ff05ff738c */ /* 0x0005e20004000000 */
[----:B------:R-:W-:Y:S02]  /*7e60*/  VIADD R17, R17, 0xffffffff ;  /* 0xffffffff11117836 */ /* 0x000fe40000000000 */
[----:B------:R-:W-:Y:S01]  /*7e70*/  IMAD.MOV.U32 R11, RZ, RZ, R0 ;  /* 0x000000ffff0b7224 */ /* 0x000fe200078e0000 */
[----:B------:R-:W-:Y:S06]  /*7e80*/  BRA `(.L_x_195) ;  /* 0x0000000000207947 */ /* 0x000fec0003800000 */
.L_x_194:
[----:B------:R-:W-:-:S04]  /*7e90*/  IMAD.WIDE.U32 R4, R5, 0x4, R18 ;  /* 0x0000000405047825 */ /* 0x000fc800078e0012 */
[----:B------:R-:W-:-:S05]  /*7ea0*/  IMAD.MOV.U32 R3, RZ, RZ, -0x1 ;  /* 0xffffffffff037424 */ /* 0x000fca00078e00ff */
[----:B------:R-:W2:Y:S02]  /*7eb0*/  ATOMG.E.EXCH.STRONG.GPU PT, R0, desc[UR36][R4.64], R3 ;  /* 0x80000003040079a8 */ /* 0x000ea4000c1ef124 */
[----:B--2---:R-:W-:-:S13]  /*7ec0*/  ISETP.NE.AND P0, PT, R0, -0x1, PT ;  /* 0xffffffff0000780c */ /* 0x004fda0003f05270 */
[----:B------:R-:W-:Y:S05]  /*7ed0*/  @!P0 BREAK.RELIABLE B5 ;  /* 0x0000000000058942 */ /* 0x000fea0003800100 */
[----:B------:R-:W-:Y:S05]  /*7ee0*/  @!P0 BRA `(.L_x_192) ;  /* 0x0000000000148947 */ /* 0x000fea0003800000 */
[----:B------:R3:W5:Y:S01]  /*7ef0*/  ATOMG.E.EXCH.STRONG.GPU PT, RZ, desc[UR36][R4.64], RZ ;  /* 0x800000ff04ff79a8 */ /* 0x000762000c1ef124 */
[----:B------:R-:W-:-:S07]  /*7f00*/  IMAD.MOV.U32 R11, RZ, RZ, R0 ;  /* 0x000000ffff0b7224 */ /* 0x000fce00078e0000 */
.L_x_195:
[----:B------:R-:W-:Y:S05]  /*7f10*/  BSYNC.RELIABLE B5 ;  /* 0x0000000000057941 */ /* 0x000fea0003800100 */
.L_x_193:
[----:B------:R-:W-:-:S13]  /*7f20*/  LOP3.LUT P0, RZ, R11, 0x7, RZ, 0xc0, !PT ;  /* 0x000000070bff7812 */ /* 0x000fda000780c0ff */
[----:B------:R-:W-:Y:S05]  /*7f30*/  @!P0 BRA `(.L_x_196) ;  /* 0xfffffffc00888947 */ /* 0x000fea000383ffff */
.L_x_192:
[----:B------:R-:W-:Y:S05]  /*7f40*/  BSYNC B1 ;  /* 0x0000000000017941 */ /* 0x000fea0003800000 */
.L_x_191:
[----:B------:R-:W-:Y:S01]  /*7f50*/  ISETP.GE.U32.AND P0, PT, R12, 0xfff9, PT ;  /* 0x0000fff90c00780c */ /* 0x000fe20003f06070 */
[----:B------:R-:W-:-:S12]  /*7f60*/  BSSY.RELIABLE B1, `(.L_x_197) ;  /* 0x0000027000017945 */ /* 0x000fd80003800100 */
[----:B------:R-:W-:Y:S05]  /*7f70*/  @!P0 BRA `(.L_x_198) ;  /* 0x0000000000308947 */ /* 0x000fea0003800000 */
[C---:B------:R-:W-:Y:S02]  /*7f80*/  LOP3.LUT P0, RZ, R11.reuse, 0x3, RZ, 0xc0, !PT ;  /* 0x000000030bff7812 */ /* 0x040fe4000780c0ff */
[----:B--23--:R-:W-:-:S04]  /*7f90*/  LOP3.LUT P1, R4, R11, 0x4, RZ, 0xc0, !PT ;  /* 0x000000040b047812 */ /* 0x00cfc8000782c0ff */
        /* <DEDUP_REMOVED lines=10> */
.L_x_198:
[----:B------:R-:W-:Y:S02]  /*8040*/  ISETP.GT.U32.AND P0, PT, R12, 0xffff, PT ;  /* 0x0000ffff0c00780c */ /* 0x000fe40003f04070 */
[----:B--23--:R-:W-:-:S11]  /*8050*/  SHF.R.U32.HI R5, RZ, 0x3, R12 ;  /* 0x00000003ff057819 */ /* 0x00cfd6000001160c */
[----:B------:R-:W-:Y:S05]  /*8060*/  @P0 BRA `(.L_x_201) ;  /* 0x0000000000380947 */ /* 0x000fea0003800000 */
[----:B------:R-:W2:Y:S01]  /*8070*/  S2UR UR5, SR_CgaCtaId ;  /* 0x00000000000579c3 */ /* 0x000ea20000008800 */
[----:B------:R-:W-:Y:S01]  /*8080*/  UMOV UR4, 0x400 ;  /* 0x0000040000047882 */ /* 0x000fe20000000000 */
[----:B------:R-:W-:Y:S01]  /*8090*/  PLOP3.LUT P0, PT, PT, PT, PT, 0x8, 0x80 ;  /* 0x000000000080781c */ /* 0x000fe20003f0e170 */
        /* <DEDUP_REMOVED lines=11> */
.L_x_201:
[----:B------:R-:W-:-:S05]  /*8150*/  IMAD.WIDE.U32 R4, R5, 0x4, R18 ;  /* 0x0000000405047825 */ /* 0x000fca00078e0012 */
[----:B------:R-:W2:Y:S01]  /*8160*/  ATOMG.E.EXCH.STRONG.GPU PT, R0, desc[UR36][R4.64], R11 ;  /* 0x8000000b040079a8 */ /* 0x000ea2000c1ef124 */
[----:B------:R-:W-:Y:S02]  /*8170*/  PLOP3.LUT P0, PT, PT, PT, PT, 0x8, 0x80 ;  /* 0x000000000080781c */ /* 0x000fe40003f0e170 */
[----:B--2---:R-:W-:-:S13]  /*8180*/  ISETP.NE.AND P1, PT, R0, -0x1, PT ;  /* 0xffffffff0000780c */ /* 0x004fda0003f25270 */
[----:B------:R-:W-:Y:S05]  /*8190*/  @!P1 BREAK.RELIABLE B1 ;  /* 0x0000000000019942 */ /* 0x000fea0003800100 */
[----:B------:R-:W-:Y:S05]  /*81a0*/  @!P1 BRA `(.L_x_202) ;  /* 0x0000000000e09947 */ /* 0x000fea0003800000 */
[----:B------:R2:W5:Y:S01]  /*81b0*/  ATOMG.E.EXCH.STRONG.GPU PT, RZ, desc[UR36][R4.64], RZ ;  /* 0x800000ff04ff79a8 */ /* 0x000562000c1ef124 */
[----:B------:R-:W-:-:S07]  /*81c0*/  IMAD.MOV.U32 R3, RZ, RZ, R11 ;  /* 0x000000ffff037224 */ /* 0x000fce00078e000b */
.L_x_199:
[----:B------:R-:W-:Y:S05]  /*81d0*/  BSYNC.RELIABLE B1 ;  /* 0x0000000000017941 */ /* 0x000fea0003800100 */
.L_x_197:
[----:B------:R-:W-:Y:S02]  /*81e0*/  LOP3.LUT P0, RZ, R0, 0x7, RZ, 0xc0, !PT ;  /* 0x0000000700ff7812 */ /* 0x000fe4000780c0ff */
[----:B------:R-:W-:-:S04]  /*81f0*/  LOP3.LUT P1, RZ, R3, 0x7, RZ, 0xc0, !PT ;  /* 0x0000000703ff7812 */ /* 0x000fc8000782c0ff */
[----:B------:R-:W-:-:S04]  /*8200*/  PLOP3.LUT P0, PT, P0, P1, PT, 0x20, 0x2 ;  /* 0x000000000002781c */ /* 0x000fc80000702470 */
[----:B------:R-:W-:Y:S02]  /*8210*/  SEL R12, R3, R0, P0 ;  /* 0x00000000030c7207 */ /* 0x000fe40000000000 */
[----:B------:R-:W-:Y:S02]  /*8220*/  SEL R11, R0, R3, P0 ;  /* 0x00000003000b7207 */ /* 0x000fe40000000000 */
[----:B------:R-:W-:-:S13]  /*8230*/  LOP3.LUT P1, RZ, R12, 0x7, RZ, 0xc0, !PT ;  /* 0x000000070cff7812 */ /* 0x000fda000782c0ff */
[----:B------:R-:W-:Y:S05]  /*8240*/  @!P1 BRA `(.L_x_203) ;  /* 0xfffffff800b49947 */ /* 0x000fea000383ffff */
.L_x_190:
[----:B------:R-:W-:Y:S02]  /*8250*/  IMAD.SHL.U32 R0, R12, 0x8, RZ ;  /* 0x000000080c007824 */ /* 0x000fe400078e00ff */
[----:B------:R-:W-:Y:S02]  /*8260*/  IMAD.MOV.U32 R3, RZ, RZ, -0x4f0f0efe ;  /* 0xb0f0f102ff037424 */ /* 0x000fe400078e00ff */
[----:B--2---:R-:W-:Y:S01]  /*8270*/  IMAD.MOV.U32 R13, RZ, RZ, -0x40000000 ;  /* 0xc0000000ff0d7424 */ /* 0x004fe200078e00ff */
[----:B------:R-:W-:Y:S01]  /*8280*/  LOP3.LUT R0, R0, 0x38, RZ, 0xc0, !PT ;  /* 0x0000003800007812 */ /* 0x000fe200078ec0ff */
[----:B------:R-:W-:-:S03]  /*8290*/  IMAD.MOV.U32 R5, RZ, RZ, -0x203a400 ;  /* 0xfdfc5c00ff057424 */ /* 0x000fc600078e00ff */
[----:B------:R-:W-:-:S04]  /*82a0*/  LOP3.LUT R0, R0, 0x7, R11, 0xf8, !PT ;  /* 0x0000000700007812 */ /* 0x000fc800078ef80b */
[-C--:B---3--:R-:W-:Y:S02]  /*82b0*/  SHF.R.U64 R4, R3, R0.reuse, 0x7eb6deee ;  /* 0x7eb6deee03047419 */ /* 0x088fe40000001200 */
        /* <DEDUP_REMOVED lines=12> */
[----:B------:R-:W2:Y:S01]  /*8380*/  @P0 LDL R3, [R1+0x118] ;  /* 0x0001180001030983 */ /* 0x000ea20000100800 */
[----:B------:R-:W-:Y:S02]  /*8390*/  IMAD.MOV.U32 R14, RZ, RZ, R12 ;  /* 0x000000ffff0e7224 */ /* 0x000fe400078e000c */
[----:B------:R-:W-:Y:S02]  /*83a0*/  IMAD.MOV.U32 R15, RZ, RZ, R11 ;  /* 0x000000ffff0f7224 */ /* 0x000fe400078e000b */
[----:B--2---:R-:W-:-:S05]  /*83b0*/  @P0 IMAD.SHL.U32 R0, R3, 0x8, RZ ;  /* 0x0000000803000824 */ /* 0x004fca00078e00ff */
[----:B------:R-:W-:Y:S01]  /*83c0*/  @P0 LOP3.LUT R4, R0, 0x7f8, RZ, 0xc0, !PT ;  /* 0x000007f800040812 */ /* 0x000fe200078ec0ff */
[----:B------:R-:W-:-:S04]  /*83d0*/  @P0 VIADD R0, R3, 0x1 ;  /* 0x0000000103000836 */ /* 0x000fc80000000000 */
[----:B------:R-:W-:Y:S01]  /*83e0*/  @P0 IMAD.IADD R5, R1, 0x1, R4 ;  /* 0x0000000101050824 */ /* 0x000fe200078e0204 */
[----:B------:R3:W-:Y:S04]  /*83f0*/  @P0 STL [R1+0x118], R0 ;  /* 0x0001180001000387 */ /* 0x0007e80000100800 */
[----:B------:R3:W-:Y:S04]  /*8400*/  @P0 STL.64 [R5+0x120], R14 ;  /* 0x0001200e05000387 */ /* 0x0007e80000100a00 */
[----:B------:R-:W2:Y:S02]  /*8410*/  @!P0 LDL R3, [R1+0x924] ;  /* 0x0009240001038983 */ /* 0x000ea40000100800 */
[----:B--2---:R-:W-:-:S05]  /*8420*/  @!P0 IMAD.SHL.U32 R4, R3, 0x8, RZ ;  /* 0x0000000803048824 */ /* 0x004fca00078e00ff */
[----:B------:R-:W-:Y:S01]  /*8430*/  @!P0 LOP3.LUT R12, R4, 0x7f8, RZ, 0xc0, !PT ;  /* 0x000007f8040c8812 */ /* 0x000fe200078ec0ff */
[----:B------:R-:W-:-:S04]  /*8440*/  @!P0 VIADD R4, R3, 0x1 ;  /* 0x0000000103048836 */ /* 0x000fc80000000000 */
[----:B------:R-:W-:Y:S01]  /*8450*/  @!P0 IMAD.IADD R3, R1, 0x1, R12 ;  /* 0x0000000101038824 */ /* 0x000fe200078e020c */
[----:B------:R3:W-:Y:S04]  /*8460*/  @!P0 STL [R1+0x924], R4 ;  /* 0x0009240401008387 */ /* 0x0007e80000100800 */
[----:B------:R3:W-:Y:S01]  /*8470*/  @!P0 STL.64 [R3+0x928], R14 ;  /* 0x0009280e03008387 */ /* 0x0007e20000100a00 */
[----:B------:R-:W-:Y:S01]  /*8480*/  PLOP3.LUT P0, PT, PT, PT, PT, 0x8, 0x80 ;  /* 0x000000000080781c */ /* 0x000fe20003f0e170 */
[----:B------:R-:W-:-:S12]  /*8490*/  BRA `(.L_x_202) ;  /* 0x0000000000247947 */ /* 0x000fd80003800000 */
.L_x_200:
[----:B------:R-:W2:Y:S01]  /*84a0*/  LDL R3, [R1+0x118] ;  /* 0x0001180001037983 */ /* 0x000ea20000100800 */
[----:B------:R-:W-:Y:S01]  /*84b0*/  IMAD.MOV.U32 R13, RZ, RZ, R11 ;  /* 0x000000ffff0d7224 */ /* 0x000fe200078e000b */
[----:B------:R-:W-:Y:S01]  /*84c0*/  PLOP3.LUT P0, PT, PT, PT, PT, 0x8, 0x80 ;  /* 0x000000000080781c */ /* 0x000fe20003f0e170 */
[----:B--2---:R-:W-:-:S05]  /*84d0*/  IMAD.SHL.U32 R0, R3, 0x8, RZ ;  /* 0x0000000803007824 */ /* 0x004fca00078e00ff */
[----:B------:R-:W-:Y:S01]  /*84e0*/  LOP3.LUT R4, R0, 0x7f8, RZ, 0xc0, !PT ;  /* 0x000007f800047812 */ /* 0x000fe200078ec0ff */
[----:B------:R-:W-:-:S04]  /*84f0*/  VIADD R0, R3, 0x1 ;  /* 0x0000000103007836 */ /* 0x000fc80000000000 */
[----:B------:R-:W-:Y:S01]  /*8500*/  IMAD.IADD R3, R1, 0x1, R4 ;  /* 0x0000000101037824 */ /* 0x000fe200078e0204 */
[----:B------:R2:W-:Y:S04]  /*8510*/  STL [R1+0x118], R0 ;  /* 0x0001180001007387 */ /* 0x0005e80000100800 */
[----:B------:R2:W-:Y:S02]  /*8520*/  STL.64 [R3+0x120], R12 ;  /* 0x0001200c03007387 */ /* 0x0005e40000100a00 */
.L_x_202:
[----:B------:R-:W-:Y:S05]  /*8530*/  BSYNC B0 ;  /* 0x0000000000007941 */ /* 0x000fea0003800000 */
.L_x_189:
[----:B------:R-:W-:Y:S05]  /*8540*/  BRA `(.L_x_129) ;  /* 0x0000015800387947 */ /* 0x000fea0003800000 */
.L_x_93:
[----:B------:R-:W-:Y:S02]  /*8550*/  LOP3.LUT R3, R11, 0xffff0004, RZ, 0xc0, !PT ;  /* 0xffff00040b037812 */ /* 0x000fe400078ec0ff */
[C---:B------:R-:W-:Y:S02]  /*8560*/  LOP3.LUT P3, RZ, R14.reuse, 0x4, RZ, 0xc0, !PT ;  /* 0x000000040eff7812 */ /* 0x040fe4000786c0ff */
[----:B------:R-:W-:Y:S02]  /*8570*/  ISETP.NE.AND P1, PT, R3, 0x4, PT ;  /* 0x000000040300780c */ /* 0x000fe40003f25270 */
[C---:B------:R-:W-:Y:S02]  /*8580*/  LOP3.LUT P0, RZ, R14.reuse, 0x3, RZ, 0xc0, !PT ;  /* 0x000000030eff7812 */ /* 0x040fe4000780c0ff */
[----:B------:R-:W-:-:S04]  /*8590*/  ISETP.LT.U32.OR P1, PT, R14, 0x10000, P1 ;  /* 0x000100000e00780c */ /* 0x000fc80000f21470 */
[----:B------:R-:W-:-:S13]  /*85a0*/  PLOP3.LUT P0, PT, P1, P3, P0, 0xf2, 0x0 ;  /* 0x000000000000781c */ /* 0x000fda0000f07e02 */
        /* <DEDUP_REMOVED lines=8> */
[----:B------:R-:W2:Y:S01]  /*8630*/  LDL R20, [R1+0x10] ;  /* 0x0000100001147983 */ /* 0x000ea20000100800 */
[----:B------:R-:W-:Y:S01]  /*8640*/  MOV R3, 0x400 ;  /* 0x0000040000037802 */ /* 0x000fe20000000f00 */
[----:B------:R-:W-:Y:S01]  /*8650*/  BSSY B0, `(.L_x_205) ;  /* 0x0000028000007945 */ /* 0x000fe20003800000 */
[----:B------:R-:W-:Y:S01]  /*8660*/  LOP3.LUT R4, R11, 0xfffffff8, RZ, 0xc0, !PT ;  /* 0xfffffff80b047812 */ /* 0x000fe200078ec0ff */
[----:B------:R-:W0:Y:S02]  /*8670*/  S2R R12, SR_CgaCtaId ;  /* 0x00000000000c7919 */ /* 0x000e240000008800 */
[----:B------:R-:W-:-:S05]  /*8680*/  VIADD R3, R3, 0x810 ;  /* 0x0000081003037836 */ /* 0x000fca0000000000 */
[----:B0-----:R-:W-:Y:S01]  /*8690*/  LEA R15, R12, R3, 0x18 ;  /* 0x000000030c0f7211 */ /* 0x001fe200078ec0ff */
[--C-:B------:R-:W-:Y:S02]  /*86a0*/  IMAD.MOV.U32 R3, RZ, RZ, R21.reuse ;  /* 0x000000ffff037224 */ /* 0x100fe400078e0015 */
[----:B------:R-:W-:Y:S02]  /*86b0*/  IMAD.MOV.U32 R12, RZ, RZ, R21 ;  /* 0x000000ffff0c7224 */ /* 0x000fe400078e0015 */
[----:B------:R-:W-:-:S06]  /*86c0*/  IMAD.IADD R4, R15, 0x1, R4 ;  /* 0x000000010f047824 */ /* 0x000fcc00078e0204 */
[----:B------:R-:W0:Y:S02]  /*86d0*/  ATOMS.EXCH.64 R4, [R4], RZ ;  /* 0x000000ff0404738c */ /* 0x000e240004000400 */
[----:B0-----:R-:W-:Y:S01]  /*86e0*/  LOP3.LUT P0, RZ, R4, 0x7, RZ, 0xc0, !PT ;  /* 0x0000000704ff7812 */ /* 0x001fe2000780c0ff */
[----:B------:R-:W-:Y:S02]  /*86f0*/  IMAD.MOV.U32 R13, RZ, RZ, R4 ;  /* 0x000000ffff0d7224 */ /* 0x000fe400078e0004 */
[----:B--2---:R-:W-:-:S05]  /*8700*/  VIADD R20, R20, 0x1 ;  /* 0x0000000114147836 */ /* 0x004fca0000000000 */
[----:B------:R0:W-:Y:S05]  /*8710*/  STL [R1+0x10], R20 ;  /* 0x0000101401007387 */ /* 0x0001ea0000100800 */
[----:B------:R-:W-:Y:S05]  /*8720*/  @P0 BRA `(.L_x_206) ;  /* 0x0000000000680947 */ /* 0x000fea0003800000 */
.L_x_210:
[----:B------:R-:W-:Y:S01]  /*8730*/  ISETP.GT.U32.AND P0, PT, R13, 0xffff, PT ;  /* 0x0000ffff0d00780c */ /* 0x000fe20003f04070 */
[----:B------:R-:W-:Y:S05]  /*8740*/  YIELD ;  /* 0x0000000000007946 */ /* 0x000fea0003800000 */
[----:B------:R-:W-:Y:S01]  /*8750*/  BSSY.RELIABLE B1, `(.L_x_207) ;  /* 0x0000015000017945 */ /* 0x000fe20003800100 */
[----:B01----:R-:W-:-:S06]  /*8760*/  SHF.R.U32.HI R20, RZ, 0x3, R13 ;  /* 0x00000003ff147819 */ /* 0x003fcc000001160d */
[----:B-----5:R-:W-:Y:S05]  /*8770*/  @P0 BRA `(.L_x_208) ;  /* 0x0000000000280947 */ /* 0x020fea0003800000 */
[----:B------:R-:W-:Y:S02]  /*8780*/  IMAD.MOV.U32 R21, RZ, RZ, -0x1 ;  /* 0xffffffffff157424 */ /* 0x000fe400078e00ff */
[----:B------:R-:W-:-:S05]  /*8790*/  IMAD R20, R20, 0x4, R15 ;  /* 0x0000000414147824 */ /* 0x000fca00078e020f */
        /* <DEDUP_REMOVED lines=8> */
.L_x_208:
        /* <DEDUP_REMOVED lines=8> */
.L_x_209:
[----:B------:R-:W-:Y:S05]  /*88a0*/  BSYNC.RELIABLE B1 ;  /* 0x0000000000017941 */ /* 0x000fea0003800100 */
.L_x_207:
[----:B------:R-:W-:-:S13]  /*88b0*/  LOP3.LUT P0, RZ, R13, 0x7, RZ, 0xc0, !PT ;  /* 0x000000070dff7812 */ /* 0x000fda000780c0ff */
[----:B------:R-:W-:Y:S05]  /*88c0*/  @!P0 BRA `(.L_x_210) ;  /* 0xfffffffc00988947 */ /* 0x000fea000383ffff */
.L_x_206:
[----:B------:R-:W-:Y:S05]  /*88d0*/  BSYNC B0 ;  /* 0x0000000000007941 */ /* 0x000fea0003800000 */
.L_x_205:
[----:B------:R-:W-:Y:S01]  /*88e0*/  LOP3.LUT P0, RZ, R5, 0x7, RZ, 0xc0, !PT ;  /* 0x0000000705ff7812 */ /* 0x000fe2000780c0ff */
[----:B------:R-:W-:Y:S01]  /*88f0*/  BSSY B0, `(.L_x_211) ;  /* 0x000001d000007945 */ /* 0x000fe20003800000 */
[----:B------:R-:W-:-:S11]  /*8900*/  IMAD.MOV.U32 R27, RZ, RZ, R5 ;  /* 0x000000ffff1b7224 */ /* 0x000fd600078e0005 */
[----:B------:R-:W-:Y:S05]  /*8910*/  @P0 BRA `(.L_x_212) ;  /* 0x0000000000680947 */ /* 0x000fea0003800000 */
.L_x_216:
[----:B------:R-:W-:Y:S01]  /*8920*/  ISETP.GT.U32.AND P0, PT, R27, 0xffff, PT ;  /* 0x0000ffff1b00780c */ /* 0x000fe20003f04070 */
[----:B------:R-:W-:Y:S05]  /*8930*/  YIELD ;  /* 0x0000000000007946 */ /* 0x000fea0003800000 */
[----:B------:R-:W-:Y:S01]  /*8940*/  BSSY.RELIABLE B1, `(.L_x_213) ;  /* 0x0000015000017945 */ /* 0x000fe20003800100 */
[----:B0-2---:R-:W-:-:S06]  /*8950*/  SHF.R.U32.HI R4, RZ, 0x3, R27 ;  /* 0x00000003ff047819 */ /* 0x005fcc000001161b */
[----:B------:R-:W-:Y:S05]  /*8960*/  @P0 BRA `(.L_x_214) ;  /* 0x0000000000280947 */ /* 0x000fea0003800000 */
[----:B------:R-:W-:Y:S02]  /*8970*/  IMAD.MOV.U32 R5, RZ, RZ, -0x1 ;  /* 0xffffffffff057424 */ /* 0x000fe400078e00ff */
[----:B------:R-:W-:-:S05]  /*8980*/  IMAD R4, R4, 0x4, R15 ;  /* 0x0000000404047824 */ /* 0x000fca00078e020f */
        /* <DEDUP_REMOVED lines=8> */
.L_x_214:
[----:B------:R-:W-:-:S04]  /*8a10*/  IMAD.WIDE.U32 R4, R4, 0x4, R18 ;  /* 0x0000000404047825 */ /* 0x000fc800078e0012 */
[----:B0-----:R-:W-:-:S05]  /*8a20*/  IMAD.MOV.U32 R21, RZ, RZ, -0x1 ;  /* 0xffffffffff157424 */ /* 0x001fca00078e00ff */
[----:B-1----:R-:W2:Y:S02]  /*8a30*/  ATOMG.E.EXCH.STRONG.GPU PT, R20, desc[UR36][R4.64], R21 ;  /* 0x80000015041479a8 */ /* 0x002ea4000c1ef124 */
[----:B--2---:R-:W-:-:S13]  /*8a40*/  ISETP.NE.AND P0, PT, R20, -0x1, PT ;  /* 0xffffffff1400780c */ /* 0x004fda0003f05270 */
[----:B------:R-:W-:Y:S05]  /*8a50*/  @!P0 BREAK.RELIABLE B1 ;  /* 0x0000000000018942 */ /* 0x000fea0003800100 */
[----:B------:R-:W-:Y:S05]  /*8a60*/  @!P0 BRA `(.L_x_212) ;  /* 0x0000000000148947 */ /* 0x000fea0003800000 */
[----:B------:R0:W5:Y:S01]  /*8a70*/  ATOMG.E.EXCH.STRONG.GPU PT, RZ, desc[UR36][R4.64], RZ ;  /* 0x800000ff04ff79a8 */ /* 0x000162000c1ef124 */
[----:B------:R-:W-:-:S07]  /*8a80*/  IMAD.MOV.U32 R27, RZ, RZ, R20 ;  /* 0x000000ffff1b7224 */ /* 0x000fce00078e0014 */
.L_x_215:
[----:B------:R-:W-:Y:S05]  /*8a90*/  BSYNC.RELIABLE B1 ;  /* 0x0000000000017941 */ /* 0x000fea0003800100 */
.L_x_213:
[----:B------:R-:W-:-:S13]  /*8aa0*/  LOP3.LUT P0, RZ, R27, 0x7, RZ, 0xc0, !PT ;  /* 0x000000071bff7812 */ /* 0x000fda000780c0ff */
[----:B------:R-:W-:Y:S05]  /*8ab0*/  @!P0 BRA `(.L_x_216) ;  /* 0xfffffffc00988947 */ /* 0x000fea000383ffff */
.L_x_212:
[----:B------:R-:W-:Y:S05]  /*8ac0*/  BSYNC B0 ;  /* 0x0000000000007941 */ /* 0x000fea0003800000 */
.L_x_211:
[C---:B------:R-:W-:Y:S01]  /*8ad0*/  LOP3.LUT P1, RZ, R13.reuse, 0x4, RZ, 0xc0, !PT ;  /* 0x000000040dff7812 */ /* 0x040fe2000782c0ff */
[----:B------:R-:W-:Y:S01]  /*8ae0*/  BSSY B0, `(.L_x_217) ;  /* 0x000009f000007945 */ /* 0x000fe20003800000 */
[----:B------:R-:W-:Y:S01]  /*8af0*/  LOP3.LUT P0, RZ, R13, 0x3, RZ, 0xc0, !PT ;  /* 0x000000030dff7812 */ /* 0x000fe2000780c0ff */
[----:B------:R-:W-:-:S03]  /*8b00*/  IMAD.MOV.U32 R28, RZ, RZ, R13 ;  /* 0x000000ffff1c7224 */ /* 0x000fc600078e000d */
[----:B------:R-:W-:-:S04]  /*8b10*/  PLOP3.LUT P0, PT, P1, P0, PT, 0x8, 0x80 ;  /* 0x000000000080781c */ /* 0x000fc80000f00170 */
[----:B------:R-:W-:-:S13]  /*8b20*/  ISETP.GT.U32.OR P0, PT, R13, 0xffff, P0 ;  /* 0x0000ffff0d00780c */ /* 0x000fda0000704470 */
[----:B------:R-:W-:Y:S05]  /*8b30*/  @P0 BRA `(.L_x_218) ;  /* 0x0000000800640947 */ /* 0x000fea0003800000 */
[----:B0-2---:R-:W-:-:S04]  /*8b40*/  IADD3 R4, P0, PT, R22, -0x80000000, RZ ;  /* 0x8000000016047810 */ /* 0x005fc80007f1e0ff */
[----:B------:R-:W-:Y:S02]  /*8b50*/  IADD3 R4, P1, PT, R4, 0x10000000, RZ ;  /* 0x1000000004047810 */ /* 0x000fe40007f3e0ff */
[----:B------:R-:W-:-:S05]  /*8b60*/  IADD3.X R5, PT, PT, R23, 0x1, RZ, P0, !PT ;  /* 0x0000000117057810 */ /* 0x000fca00007fe4ff */
[----:B------:R-:W-:-:S05]  /*8b70*/  IMAD.X R5, RZ, RZ, R5, P1 ;  /* 0x000000ffff057224 */ /* 0x000fca00008e0605 */
[----:B------:R0:W5:Y:S01]  /*8b80*/  LDG.E R29, desc[UR36][R4.64+0x20008] ;  /* 0x02000824041d7981 */ /* 0x000162000c1e1900 */
[----:B------:R-:W-:Y:S01]  /*8b90*/  BSSY.RECONVERGENT B1, `(.L_x_219) ;  /* 0x000000a000017945 */ /* 0x000fe20003800200 */
.L_x_220:
[----:B-----5:R-:W-:-:S05]  /*8ba0*/  LOP3.LUT R21, R29, 0x3fff, RZ, 0xc0, !PT ;  /* 0x00003fff1d157812 */ /* 0x020fca00078ec0ff */
[----:B------:R-:W-:-:S04]  /*8bb0*/  IMAD R31, R24, 0x4000, R21 ;  /* 0x00004000181f7824 */ /* 0x000fc800078e0215 */
[----:B-1----:R-:W-:-:S06]  /*8bc0*/  IMAD.WIDE.U32 R20, R31, 0x4, R18 ;  /* 0x000000041f147825 */ /* 0x002fcc00078e0012 */
[----:B------:R-:W2:Y:S01]  /*8bd0*/  LDG.E R20, desc[UR36][R20.64] ;  /* 0x0000002414147981 */ /* 0x000ea2000c1e1900 */
[----:B------:R-:W-:-:S05]  /*8be0*/  VIADD R29, R29, 0x1 ;  /* 0x000000011d1d7836 */ /* 0x000fca0000000000 */
[----:B------:R3:W-:Y:S01]  /*8bf0*/  STG.E desc[UR36][R4.64+0x20008], R29 ;  /* 0x0200081d04007986 */ /* 0x0007e2000c101924 */
[----:B--2---:R-:W-:-:S04]  /*8c00*/  ISETP.NE.AND P0, PT, R20, RZ, PT ;  /* 0x000000ff1400720c */ /* 0x004fc80003f05270 */
[----:B------:R-:W-:-:S13]  /*8c10*/  ISETP.LT.U32.OR P0, PT, R31, 0x2000, P0 ;  /* 0x000020001f00780c */ /* 0x000fda0000701470 */
[----:B---3--:R-:W-:Y:S05]  /*8c20*/  @P0 BRA `(.L_x_220) ;  /* 0xfffffffc00dc0947 */ /* 0x008fea000383ffff */
[----:B------:R-:W-:Y:S05]  /*8c30*/  BSYNC.RECONVERGENT B1 ;  /* 0x0000000000017941 */ /* 0x000fea0003800200 */
.L_x_219:
[C---:B0-----:R-:W-:Y:S01]  /*8c40*/  LOP3.LUT R4, R31.reuse, 0x1fffffff, RZ, 0xc0, !PT ;  /* 0x1fffffff1f047812 */ /* 0x041fe200078ec0ff */
[----:B------:R-:W-:Y:S01]  /*8c50*/  BSSY.RECONVERGENT B1, `(.L_x_221) ;  /* 0x000000c000017945 */ /* 0x000fe20003800200 */
[----:B------:R-:W-:Y:S02]  /*8c60*/  IMAD.SHL.U32 R28, R31, 0x8, RZ ;  /* 0x000000081f1c7824 */ /* 0x000fe400078e00ff */
[----:B------:R-:W-:-:S13]  /*8c70*/  ISETP.GT.U32.AND P0, PT, R4, 0x1fff, PT ;  /* 0x00001fff0400780c */ /* 0x000fda0003f04070 */
[----:B------:R-:W-:Y:S05]  /*8c80*/  @P0 BRA `(.L_x_222) ;  /* 0x0000000000140947 */ /* 0x000fea0003800000 */
[----:B------:R-:W-:Y:S02]  /*8c90*/  IMAD R4, R4, 0x4, R15 ;  /* 0x0000000404047824 */ /* 0x000fe400078e020f */
[----:B------:R-:W-:Y:S02]  /*8ca0*/  IMAD.MOV.U32 R5, RZ, RZ, -0x1 ;  /* 0xffffffffff057424 */ /* 0x000fe400078e00ff */
[----:B------:R-:W-:-:S03]  /*8cb0*/  VIADD R17, R17, 0x1 ;  /* 0x0000000111117836 */ /* 0x000fc60000000000 */
[----:B------:R0:W-:Y:S01]  /*8cc0*/  ATOMS.EXCH RZ, [R4+0x10000], R5 ;  /* 0x0100000504ff738c */ /* 0x0001e20004000000 */
[----:B------:R-:W-:Y:S05]  /*8cd0*/  BRA `(.L_x_223) ;  /* 0x00000000000c7947 */ /* 0x000fea0003800000 */
.L_x_222:
[----:B------:R-:W-:-:S04]  /*8ce0*/  IMAD.WIDE.U32 R4, R4, 0x4, R18 ;  /* 0x0000000404047825 */ /* 0x000fc800078e0012 */
[----:B------:R-:W-:-:S05]  /*8cf0*/  IMAD.MOV.U32 R21, RZ, RZ, -0x1 ;  /* 0xffffffffff157424 */ /* 0x000fca00078e00ff */
[----:B------:R1:W5:Y:S02]  /*8d00*/  ATOMG.E.EXCH.STRONG.GPU PT, RZ, desc[UR36][R4.64], R21 ;  /* 0x8000001504ff79a8 */ /* 0x000364000c1ef124 */
.L_x_223:
[----:B------:R-:W-:Y:S05]  /*8d10*/  BSYNC.RECONVERGENT B1 ;  /* 0x0000000000017941 */ /* 0x000fea0003800200 */
.L_x_221:
[----:B------:R-:W-:Y:S01]  /*8d20*/  BSSY B1, `(.L_x_224) ;  /* 0x000004d000017945 */ /* 0x000fe20003800000 */
[----:B------:R-:W-:-:S07]  /*8d30*/  IMAD.MOV.U32 R30, RZ, RZ, R28 ;  /* 0x000000ffff1e7224 */ /* 0x000fce00078e001c */
.L_x_236:
[----:B------:R-:W-:Y:S01]  /*8d40*/  LOP3.LUT P0, RZ, R13, 0x7, RZ, 0xc0, !PT ;  /* 0x000000070dff7812 */ /* 0x000fe2000780c0ff */
[----:B------:R-:W-:Y:S05]  /*8d50*/  YIELD ;  /* 0x0000000000007946 */ /* 0x000fea0003800000 */
[----:B------:R-:W-:Y:S07]  /*8d60*/  BSSY B5, `(.L_x_225) ;  /* 0x000001c000057945 */ /* 0x000fee0003800000 */
[----:B--2---:R-:W-:Y:S05]  /*8d70*/  @P0 BRA `(.L_x_226) ;  /* 0x0000000000680947 */ /* 0x004fea0003800000 */
.L_x_230:
[----:B------:R-:W-:Y:S01]  /*8d80*/  ISETP.GT.U32.AND P0, PT, R13, 0xffff, PT ;  /* 0x0000ffff0d00780c */ /* 0x000fe20003f04070 */
[----:B------:R-:W-:Y:S05]  /*8d90*/  YIELD ;  /* 0x0000000000007946 */ /* 0x000fea0003800000 */
[----:B------:R-:W-:Y:S01]  /*8da0*/  BSSY.RELIABLE B6, `(.L_x_227) ;  /* 0x0000015000067945 */ /* 0x000fe20003800100 */
[----:B01----:R-:W-:-:S06]  /*8db0*/  SHF.R.U32.HI R4, RZ, 0x3, R13 ;  /* 0x00000003ff047819 */ /* 0x003fcc000001160d */
[----:B------:R-:W-:Y:S05]  /*8dc0*/  @P0 BRA `(.L_x_228) ;  /* 0x0000000000280947 */ /* 0x000fea0003800000 */
        /* <DEDUP_REMOVED lines=10> */
.L_x_228:
        /* <DEDUP_REMOVED lines=8> */
.L_x_229:
[----:B------:R-:W-:Y:S05]  /*8ef0*/  BSYNC.RELIABLE B6 ;  /* 0x0000000000067941 */ /* 0x000fea0003800100 */
.L_x_227:
[----:B------:R-:W-:-:S13]  /*8f00*/  LOP3.LUT P0, RZ, R13, 0x7, RZ, 0xc0, !PT ;  /* 0x000000070dff7812 */ /* 0x000fda000780c0ff */
[----:B------:R-:W-:Y:S05]  /*8f10*/  @!P0 BRA `(.L_x_230) ;  /* 0xfffffffc00988947 */ /* 0x000fea000383ffff */
.L_x_226:
[----:B------:R-:W-:Y:S05]  /*8f20*/  BSYNC B5 ;  /* 0x0000000000057941 */ /* 0x000fea0003800000 */
.L_x_225:
        /* <DEDUP_REMOVED lines=10> */
[----:B-1----:R-:W-:-:S10]  /*8fd0*/  IMAD.MOV.U32 R21, RZ, RZ, R30 ;  /* 0x000000ffff157224 */ /* 0x002fd400078e001e */
[----:B------:R-:W-:Y:S05]  /*8fe0*/  @!P0 BRA `(.L_x_233) ;  /* 0x0000000000608947 */ /* 0x000fea0003800000 */
[----:B------:R-:W-:Y:S05]  /*8ff0*/  @P1 BREAK.RELIABLE B5 ;  /* 0x0000000000051942 */ /* 0x000fea0003800100 */
[----:B------:R-:W-:Y:S05]  /*9000*/  @P1 BREAK B1 ;  /* 0x0000000000011942 */ /* 0x000fea0003800000 */
[----:B------:R-:W-:Y:S05]  /*9010*/  @P1 BRA `(.L_x_234) ;  /* 0x00000004000c1947 */ /* 0x000fea0003800000 */
.L_x_232:
[----:B------:R-:W-:Y:S02]  /*9020*/  ISETP.GT.U32.AND P0, PT, R30, 0xffff, PT ;  /* 0x0000ffff1e00780c */ /* 0x000fe40003f04070 */
[----:B01----:R-:W-:-:S11]  /*9030*/  SHF.R.U32.HI R4, RZ, 0x3, R30 ;  /* 0x00000003ff047819 */ /* 0x003fd6000001161e */
[----:B------:R-:W-:Y:S05]  /*9040*/  @P0 BRA `(.L_x_235) ;  /* 0x0000000000280947 */ /* 0x000fea0003800000 */
[----:B------:R-:W-:-:S05]  /*9050*/  IMAD R4, R4, 0x4, R15 ;  /* 0x0000000404047824 */ /* 0x000fca00078e020f */
[----:B------:R-:W0:Y:S02]  /*9060*/  ATOMS.EXCH R20, [R4+0x10000], R13 ;  /* 0x0100000d0414738c */ /* 0x000e240004000000 */
[----:B0-----:R-:W-:-:S13]  /*9070*/  ISETP.NE.AND P0, PT, R20, -0x1, PT ;  /* 0xffffffff1400780c */ /* 0x001fda0003f05270 */
[----:B------:R-:W-:Y:S05]  /*9080*/  @!P0 BREAK.RELIABLE B5 ;  /* 0x0000000000058942 */ /* 0x000fea0003800100 */
[----:B------:R-:W-:Y:S05]  /*9090*/  @!P0 BREAK B1 ;  /* 0x0000000000018942 */ /* 0x000fea0003800000 */
[----:B------:R-:W-:Y:S05]  /*90a0*/  @!P0 BRA `(.L_x_218) ;  /* 0x0000000400088947 */ /* 0x000fea0003800000 */
[----:B------:R1:W-:Y:S01]  /*90b0*/  ATOMS.EXCH RZ, [R4+0x10000], RZ ;  /* 0x010000ff04ff738c */ /* 0x0003e20004000000 */
[----:B------:R-:W-:Y:S02]  /*90c0*/  VIADD R17, R17, 0xffffffff ;  /* 0xffffffff11117836 */ /* 0x000fe40000000000 */
[----:B------:R-:W-:Y:S01]  /*90d0*/  IMAD.MOV.U32 R21, RZ, RZ, R13 ;  /* 0x000000ffff157224 */ /* 0x000fe200078e000d */
[----:B------:R-:W-:Y:S06]  /*90e0*/  BRA `(.L_x_233) ;  /* 0x0000000000207947 */ /* 0x000fec0003800000 */
.L_x_235:
[----:B------:R-:W-:-:S05]  /*90f0*/  IMAD.WIDE.U32 R4, R4, 0x4, R18 ;  /* 0x0000000404047825 */ /* 0x000fca00078e0012 */
[----:B------:R-:W2:Y:S02]  /*9100*/  ATOMG.E.EXCH.STRONG.GPU PT, R20, desc[UR36][R4.64], R13 ;  /* 0x8000000d041479a8 */ /* 0x000ea4000c1ef124 */
[----:B--2---:R-:W-:-:S13]  /*9110*/  ISETP.NE.AND P0, PT, R20, -0x1, PT ;  /* 0xffffffff1400780c */ /* 0x004fda0003f05270 */
[----:B------:R-:W-:Y:S05]  /*9120*/  @!P0 BREAK.RELIABLE B5 ;  /* 0x0000000000058942 */ /* 0x000fea0003800100 */
[----:B------:R-:W-:Y:S05]  /*9130*/  @!P0 BREAK B1 ;  /* 0x0000000000018942 */ /* 0x000fea0003800000 */
[----:B------:R-:W-:Y:S05]  /*9140*/  @!P0 BRA `(.L_x_218) ;  /* 0x0000000000e08947 */ /* 0x000fea0003800000 */
[----:B------:R2:W5:Y:S01]  /*9150*/  ATOMG.E.EXCH.STRONG.GPU PT, RZ, desc[UR36][R4.64], RZ ;  /* 0x800000ff04ff79a8 */ /* 0x000562000c1ef124 */
[----:B------:R-:W-:-:S07]  /*9160*/  IMAD.MOV.U32 R21, RZ, RZ, R13 ;  /* 0x000000ffff157224 */ /* 0x000fce00078e000d */
.L_x_233:
[----:B------:R-:W-:Y:S05]  /*9170*/  BSYNC.RELIABLE B5 ;  /* 0x0000000000057941 */ /* 0x000fea0003800100 */
.L_x_231:
[----:B------:R-:W-:Y:S02]  /*9180*/  LOP3.LUT P0, RZ, R20, 0x7, RZ, 0xc0, !PT ;  /* 0x0000000714ff7812 */ /* 0x000fe4000780c0ff */
[----:B------:R-:W-:-:S04]  /*9190*/  LOP3.LUT P1, RZ, R21, 0x7, RZ, 0xc0, !PT ;  /* 0x0000000715ff7812 */ /* 0x000fc8000782c0ff */
[----:B------:R-:W-:-:S04]  /*91a0*/  PLOP3.LUT P0, PT, P0, P1, PT, 0x20, 0x2 ;  /* 0x000000000002781c */ /* 0x000fc80000702470 */
[----:B------:R-:W-:Y:S02]  /*91b0*/  SEL R30, R21, R20, P0 ;  /* 0x00000014151e7207 */ /* 0x000fe40000000000 */
[----:B------:R-:W-:Y:S02]  /*91c0*/  SEL R13, R20, R21, P0 ;  /* 0x00000015140d7207 */ /* 0x000fe40000000000 */
[----:B------:R-:W-:-:S13]  /*91d0*/  LOP3.LUT P1, RZ, R30, 0x7, RZ, 0xc0, !PT ;  /* 0x000000071eff7812 */ /* 0x000fda000782c0ff */
[----:B------:R-:W-:Y:S05]  /*91e0*/  @!P1 BRA `(.L_x_236) ;  /* 0xfffffff800d49947 */ /* 0x000fea000383ffff */
[----:B------:R-:W-:Y:S05]  /*91f0*/  BSYNC B1 ;  /* 0x0000000000017941 */ /* 0x000fea0003800000 */
.L_x_224:
[----:B012---:R-:W-:Y:S02]  /*9200*/  IMAD.SHL.U32 R4, R30, 0x8, RZ ;  /* 0x000000081e047824 */ /* 0x007fe400078e00ff */
[----:B------:R-:W-:Y:S02]  /*9210*/  IMAD.MOV.U32 R5, RZ, RZ, -0x4f0f0efe ;  /* 0xb0f0f102ff057424 */ /* 0x000fe400078e00ff */
[----:B------:R-:W-:Y:S01]  /*9220*/  IMAD.MOV.U32 R21, RZ, RZ, -0x40000000 ;  /* 0xc0000000ff157424 */ /* 0x000fe200078e00ff */
[----:B------:R-:W-:Y:S01]  /*9230*/  LOP3.LUT R4, R4, 0x38, RZ, 0xc0, !PT ;  /* 0x0000003804047812 */ /* 0x000fe200078ec0ff */
[----:B------:R-:W-:-:S03]  /*9240*/  IMAD.MOV.U32 R15, RZ, RZ, -0x203a400 ;  /* 0xfdfc5c00ff0f7424 */ /* 0x000fc600078e00ff */
[----:B------:R-:W-:-:S04]  /*9250*/  LOP3.LUT R4, R4, 0x7, R13, 0xf8, !PT ;  /* 0x0000000704047812 */ /* 0x000fc800078ef80d */
[-C--:B------:R-:W-:Y:S02]  /*9260*/  SHF.R.U64 R20, R5, R4.reuse, 0x7eb6deee ;  /* 0x7eb6deee05147419 */ /* 0x080fe40000001204 */
[-C--:B------:R-:W-:Y:S01]  /*9270*/  SHF.R.U64 R5, R21, R4.reuse, 0xf8f8f0f0 ;  /* 0xf8f8f0f015057419 */ /* 0x080fe20000001204 */
[----:B------:R-:W-:Y:S01]  /*9280*/  IMAD.MOV.U32 R21, RZ, RZ, R13 ;  /* 0x000000ffff157224 */ /* 0x000fe200078e000d */
        /* <DEDUP_REMOVED lines=11> */
[----:B------:R-:W-:Y:S02]  /*9340*/  @!P0 IMAD.SHL.U32 R20, R3, 0x8, RZ ;  /* 0x0000000803148824 */ /* 0x000fe400078e00ff */
[C---:B------:R-:W-:Y:S02]  /*9350*/  @P0 IMAD.SHL.U32 R4, R0.reuse, 0x8, RZ ;  /* 0x0000000800040824 */ /* 0x040fe400078e00ff */
[----:B------:R-:W-:Y:S01]  /*9360*/  @P0 VIADD R26, R0, 0x1 ;  /* 0x00000001001a0836 */ /* 0x000fe20000000000 */
[----:B------:R-:W-:Y:S02]  /*9370*/  @!P0 LOP3.LUT R20, R20, 0x7f8, RZ, 0xc0, !PT ;  /* 0x000007f814148812 */ /* 0x000fe400078ec0ff */
[----:B------:R-:W-:Y:S01]  /*9380*/  @P0 LOP3.LUT R4, R4, 0x7f8, RZ, 0xc0, !PT ;  /* 0x000007f804040812 */ /* 0x000fe200078ec0ff */
[----:B------:R-:W-:Y:S01]  /*9390*/  @P0 IMAD.MOV.U32 R0, RZ, RZ, R26 ;  /* 0x000000ffff000224 */ /* 0x000fe200078e001a */
[----:B------:R4:W-:Y:S01]  /*93a0*/  @P0 STL [R1+0x118], R26 ;  /* 0x0001181a01000387 */ /* 0x0009e20000100800 */
[----:B------:R-:W-:-:S02]  /*93b0*/  @!P0 IMAD.IADD R5, R1, 0x1, R20 ;  /* 0x0000000101058824 */ /* 0x000fc400078e0214 */
[----:B------:R-:W-:Y:S02]  /*93c0*/  @P0 IMAD.IADD R15, R1, 0x1, R4 ;  /* 0x00000001010f0824 */ /* 0x000fe400078e0204 */
[----:B------:R-:W-:Y:S02]  /*93d0*/  IMAD.MOV.U32 R20, RZ, RZ, R30 ;  /* 0x000000ffff147224 */ /* 0x000fe400078e001e */
[----:B------:R-:W-:-:S03]  /*93e0*/  @!P0 VIADD R4, R3, 0x1 ;  /* 0x0000000103048836 */ /* 0x000fc60000000000 */
[----:B------:R4:W-:Y:S01]  /*93f0*/  @P0 STL.64 [R15+0x120], R20 ;  /* 0x000120140f000387 */ /* 0x0009e20000100a00 */
[--C-:B------:R-:W-:Y:S02]  /*9400*/  @!P0 IMAD.MOV.U32 R12, RZ, RZ, R4.reuse ;  /* 0x000000ffff0c8224 */ /* 0x100fe400078e0004 */
[----:B------:R-:W-:Y:S01]  /*9410*/  @!P0 IMAD.MOV.U32 R3, RZ, RZ, R4 ;  /* 0x000000ffff038224 */ /* 0x000fe200078e0004 */
[----:B------:R4:W-:Y:S04]  /*9420*/  @!P0 STL [R1+0x924], R4 ;  /* 0x0009240401008387 */ /* 0x0009e80000100800 */
[----:B------:R4:W-:Y:S01]  /*9430*/  @!P0 STL.64 [R5+0x928], R20 ;  /* 0x0009281405008387 */ /* 0x0009e20000100a00 */
[----:B------:R-:W-:Y:S05]  /*9440*/  BRA `(.L_x_218) ;  /* 0x0000000000207947 */ /* 0x000fea0003800000 */
.L_x_234:
        /* <DEDUP_REMOVED lines=8> */
.L_x_218:
[----:B------:R-:W-:Y:S05]  /*94d0*/  BSYNC B0 ;  /* 0x0000000000007941 */ /* 0x000fea0003800000 */
.L_x_217:
[C---:B------:R-:W-:Y:S01]  /*94e0*/  LOP3.LUT P1, RZ, R27.reuse, 0x4, RZ, 0xc0, !PT ;  /* 0x000000041bff7812 */ /* 0x040fe2000782c0ff */
[----:B------:R-:W-:Y:S01]  /*94f0*/  BSSY B0, `(.L_x_237) ;  /* 0x00000a8000007945 */ /* 0x000fe20003800000 */
[----:B------:R-:W-:Y:S01]  /*9500*/  LOP3.LUT P0, RZ, R27, 0x3, RZ, 0xc0, !PT ;  /* 0x000000031bff7812 */ /* 0x000fe2000780c0ff */
[----:B------:R-:W-:-:S03]  /*9510*/  IMAD.MOV.U32 R29, RZ, RZ, R27 ;  /* 0x000000ffff1d7224 */ /* 0x000fc600078e001b */
[----:B------:R-:W-:-:S04]  /*9520*/  PLOP3.LUT P0, PT, P1, P0, PT, 0x8, 0x80 ;  /* 0x000000000080781c */ /* 0x000fc80000f00170 */
[----:B------:R-:W-:-:S13]  /*9530*/  ISETP.GT.U32.OR P0, PT, R27, 0xffff, P0 ;  /* 0x0000ffff1b00780c */ /* 0x000fda0000704470 */
[----:B------:R-:W-:Y:S05]  /*9540*/  @P0 BRA `(.L_x_238) ;  /* 0x0000000800880947 */ /* 0x000fea0003800000 */
[----:B0-234-:R-:W-:-:S04]  /*9550*/  IADD3 R4, P0, PT, R22, -0x80000000, RZ ;  /* 0x8000000016047810 */ /* 0x01dfc80007f1e0ff */
[----:B------:R-:W-:Y:S02]  /*9560*/  IADD3 R4, P1, PT, R4, 0x10000000, RZ ;  /* 0x1000000004047810 */ /* 0x000fe40007f3e0ff */
[----:B------:R-:W-:-:S05]  /*9570*/  IADD3.X R5, PT, PT, R23, 0x1, RZ, P0, !PT ;  /* 0x0000000117057810 */ /* 0x000fca00007fe4ff */
[----:B------:R-:W-:-:S05]  /*9580*/  IMAD.X R5, RZ, RZ, R5, P1 ;  /* 0x000000ffff057224 */ /* 0x000fca00008e0605 */
[----:B------:R0:W5:Y:S01]  /*9590*/  LDG.E R13, desc[UR36][R4.64+0x20008] ;  /* 0x02000824040d7981 */ /* 0x000162000c1e1900 */
[----:B------:R-:W-:Y:S01]  /*95a0*/  BSSY.RECONVERGENT B1, `(.L_x_239) ;  /* 0x000000a000017945 */ /* 0x000fe20003800200 */
.L_x_240:
        /* <DEDUP_REMOVED lines=10> */
.L_x_239:
[C---:B0-----:R-:W-:Y:S01]  /*9650*/  LOP3.LUT R5, R15.reuse, 0x1fffffff, RZ, 0xc0, !PT ;  /* 0x1fffffff0f057812 */ /* 0x041fe200078ec0ff */
[----:B------:R-:W-:Y:S01]  /*9660*/  BSSY.RECONVERGENT B1, `(.L_x_241) ;  /* 0x0000010000017945 */ /* 0x000fe20003800200 */
[----:B------:R-:W-:Y:S02]  /*9670*/  IMAD.SHL.U32 R29, R15, 0x8, RZ ;  /* 0x000000080f1d7824 */ /* 0x000fe400078e00ff */
[----:B------:R-:W-:-:S13]  /*9680*/  ISETP.GT.U32.AND P0, PT, R5, 0x1fff, PT ;  /* 0x00001fff0500780c */ /* 0x000fda0003f04070 */
[----:B------:R-:W-:Y:S05]  /*9690*/  @P0 BRA `(.L_x_242) ;  /* 0x0000000000240947 */ /* 0x000fea0003800000 */
[----:B------:R-:W0:Y:S01]  /*96a0*/  S2UR UR5, SR_CgaCtaId ;  /* 0x00000000000579c3 */ /* 0x000e220000008800 */
[----:B------:R-:W-:Y:S01]  /*96b0*/  UMOV UR4, 0x400 ;  /* 0x0000040000047882 */ /* 0x000fe20000000000 */
[----:B------:R-:W-:Y:S01]  /*96c0*/  IMAD.MOV.U32 R13, RZ, RZ, -0x1 ;  /* 0xffffffffff0d7424 */ /* 0x000fe200078e00ff */
[----:B------:R-:W-:Y:S01]  /*96d0*/  UIADD3 UR4, UPT, UPT, UR4, 0x810, URZ ;  /* 0x0000081004047890 */ /* 0x000fe2000fffe0ff */
[----:B------:R-:W-:-:S03]  /*96e0*/  VIADD R17, R17, 0x1 ;  /* 0x0000000111117836 */ /* 0x000fc60000000000 */
[----:B0-----:R-:W-:-:S06]  /*96f0*/  ULEA UR4, UR5, UR4, 0x18 ;  /* 0x0000000405047291 */ /* 0x001fcc000f8ec0ff */
[----:B------:R-:W-:-:S05]  /*9700*/  LEA R4, R5, UR4, 0x2 ;  /* 0x0000000405047c11 */ /* 0x000fca000f8e10ff */
[----:B------:R1:W-:Y:S01]  /*9710*/  ATOMS.EXCH RZ, [R4+0x10000], R13 ;  /* 0x0100000d04ff738c */ /* 0x0003e20004000000 */
[----:B------:R-:W-:Y:S05]  /*9720*/  BRA `(.L_x_243) ;  /* 0x00000000000c7947 */ /* 0x000fea0003800000 */
.L_x_242:
[----:B------:R-:W-:-:S04]  /*9730*/  IMAD.WIDE.U32 R4, R5, 0x4, R18 ;  /* 0x0000000405047825 */ /* 0x000fc800078e0012 */
[----:B------:R-:W-:-:S05]  /*9740*/  IMAD.MOV.U32 R13, RZ, RZ, -0x1 ;  /* 0xffffffffff0d7424 */ /* 0x000fca00078e00ff */
[----:B------:R0:W5:Y:S02]  /*9750*/  ATOMG.E.EXCH.STRONG.GPU PT, RZ, desc[UR36][R4.64], R13 ;  /* 0x8000000d04ff79a8 */ /* 0x000164000c1ef124 */
.L_x_243:
[----:B------:R-:W-:Y:S05]  /*9760*/  BSYNC.RECONVERGENT B1 ;  /* 0x0000000000017941 */ /* 0x000fea0003800200 */
.L_x_241:
[----:B------:R-:W-:Y:S01]  /*9770*/  BSSY B1, `(.L_x_244) ;  /* 0x0000055000017945 */ /* 0x000fe20003800000 */
[----:B------:R-:W-:-:S07]  /*9780*/  IMAD.MOV.U32 R30, RZ, RZ, R29 ;  /* 0x000000ffff1e7224 */ /* 0x000fce00078e001d */
.L_x_256:
[----:B------:R-:W-:Y:S01]  /*9790*/  LOP3.LUT P0, RZ, R27, 0x7, RZ, 0xc0, !PT ;  /* 0x000000071bff7812 */ /* 0x000fe2000780c0ff */
[----:B------:R-:W-:Y:S05]  /*97a0*/  YIELD ;  /* 0x0000000000007946 */ /* 0x000fea0003800000 */
[----:B------:R-:W-:Y:S07]  /*97b0*/  BSSY B5, `(.L_x_245) ;  /* 0x0000020000057945 */ /* 0x000fee0003800000 */
[----:B------:R-:W-:Y:S05]  /*97c0*/  @P0 BRA `(.L_x_246) ;  /* 0x0000000000780947 */ /* 0x000fea0003800000 */
.L_x_250:
[----:B------:R-:W-:Y:S01]  /*97d0*/  ISETP.GT.U32.AND P0, PT, R27, 0xffff, PT ;  /* 0x0000ffff1b00780c */ /* 0x000fe20003f04070 */
[----:B------:R-:W-:Y:S05]  /*97e0*/  YIELD ;  /* 0x0000000000007946 */ /* 0x000fea0003800000 */
[----:B------:R-:W-:Y:S01]  /*97f0*/  BSSY.RELIABLE B6, `(.L_x_247) ;  /* 0x0000019000067945 */ /* 0x000fe20003800100 */
[----:B01----:R-:W-:-:S06]  /*9800*/  SHF.R.U32.HI R5, RZ, 0x3, R27 ;  /* 0x00000003ff057819 */ /* 0x003fcc000001161b */
[----:B------:R-:W-:Y:S05]  /*9810*/  @P0 BRA `(.L_x_248) ;  /* 0x0000000000380947 */ /* 0x000fea0003800000 */
[----:B------:R-:W0:Y:S01]  /*9820*/  S2UR UR5, SR_CgaCtaId ;  /* 0x00000000000579c3 */ /* 0x000e220000008800 */
[----:B------:R-:W-:Y:S01]  /*9830*/  UMOV UR4, 0x400 ;  /* 0x0000040000047882 */ /* 0x000fe20000000000 */
[----:B-1----:R-:W-:Y:S01]  /*9840*/  IMAD.MOV.U32 R13, RZ, RZ, -0x1 ;  /* 0xffffffffff0d7424 */ /* 0x002fe200078e00ff */
        /* <DEDUP_REMOVED lines=11> */
.L_x_248:
[----:B-1----:R-:W-:Y:S02]  /*9900*/  IMAD.MOV.U32 R13, RZ, RZ, -0x1 ;  /* 0xffffffffff0d7424 */ /* 0x002fe400078e00ff */
[----:B------:R-:W-:-:S05]  /*9910*/  IMAD.WIDE.U32 R4, R5, 0x4, R18 ;  /* 0x0000000405047825 */ /* 0x000fca00078e0012 */
[----:B------:R-:W2:Y:S02]  /*9920*/  ATOMG.E.EXCH.STRONG.GPU PT, R13, desc[UR36][R4.64], R13 ;  /* 0x8000000d040d79a8 */ /* 0x000ea4000c1ef124 */
[----:B--2---:R-:W-:-:S13]  /*9930*/  ISETP.NE.AND P0, PT, R13, -0x1, PT ;  /* 0xffffffff0d00780c */ /* 0x004fda0003f05270 */
[----:B------:R-:W-:Y:S05]  /*9940*/  @!P0 BREAK.RELIABLE B6 ;  /* 0x0000000000068942 */ /* 0x000fea0003800100 */
[----:B------:R-:W-:Y:S05]  /*9950*/  @!P0 BRA `(.L_x_246) ;  /* 0x0000000000148947 */ /* 0x000fea0003800000 */
[----:B------:R1:W5:Y:S01]  /*9960*/  ATOMG.E.EXCH.STRONG.GPU PT, RZ, desc[UR36][R4.64], RZ ;  /* 0x800000ff04ff79a8 */ /* 0x000362000c1ef124 */
[----:B------:R-:W-:-:S07]  /*9970*/  IMAD.MOV.U32 R27, RZ, RZ, R13 ;  /* 0x000000ffff1b7224 */ /* 0x000fce00078e000d */
.L_x_249:
[----:B------:R-:W-:Y:S05]  /*9980*/  BSYNC.RELIABLE B6 ;  /* 0x0000000000067941 */ /* 0x000fea0003800100 */
.L_x_247:
[----:B------:R-:W-:-:S13]  /*9990*/  LOP3.LUT P0, RZ, R27, 0x7, RZ, 0xc0, !PT ;  /* 0x000000071bff7812 */ /* 0x000fda000780c0ff */
[----:B------:R-:W-:Y:S05]  /*99a0*/  @!P0 BRA `(.L_x_250) ;  /* 0xfffffffc00888947 */ /* 0x000fea000383ffff */
.L_x_246:
[----:B------:R-:W-:Y:S05]  /*99b0*/  BSYNC B5 ;  /* 0x0000000000057941 */ /* 0x000fea0003800000 */
.L_x_245:
        /* <DEDUP_REMOVED lines=9> */
[----:B01----:R-:W-:Y:S02]  /*9a50*/  IMAD.MOV.U32 R13, RZ, RZ, R27 ;  /* 0x000000ffff0d7224 */ /* 0x003fe400078e001b */
[----:B------:R-:W-:-:S10]  /*9a60*/  IMAD.MOV.U32 R20, RZ, RZ, R30 ;  /* 0x000000ffff147224 */ /* 0x000fd400078e001e */
[----:B------:R-:W-:Y:S05]  /*9a70*/  @!P0 BRA `(.L_x_253) ;  /* 0x0000000000708947 */ /* 0x000fea0003800000 */
[----:B------:R-:W-:Y:S05]  /*9a80*/  @P1 BREAK.RELIABLE B5 ;  /* 0x0000000000051942 */ /* 0x000fea0003800100 */
[----:B------:R-:W-:Y:S05]  /*9a90*/  @P1 BREAK B1 ;  /* 0x0000000000011942 */ /* 0x000fea0003800000 */
[----:B------:R-:W-:Y:S05]  /*9aa0*/  @P1 BRA `(.L_x_254) ;  /* 0x0000000400101947 */ /* 0x000fea0003800000 */
.L_x_252:
        /* <DEDUP_REMOVED lines=17> */
.L_x_255:
        /* <DEDUP_REMOVED lines=8> */
.L_x_253:
[----:B------:R-:W-:Y:S05]  /*9c40*/  BSYNC.RELIABLE B5 ;  /* 0x0000000000057941 */ /* 0x000fea0003800100 */
.L_x_251:
        /* <DEDUP_REMOVED lines=8> */
.L_x_244:
[----:B01----:R-:W-:Y:S02]  /*9cd0*/  IMAD.SHL.U32 R4, R30, 0x8, RZ ;  /* 0x000000081e047824 */ /* 0x003fe400078e00ff */
[----:B------:R-:W-:Y:S02]  /*9ce0*/  IMAD.MOV.U32 R15, RZ, RZ, -0x4f0f0efe ;  /* 0xb0f0f102ff0f7424 */ /* 0x000fe400078e00ff */
[----:B------:R-:W-:Y:S01]  /*9cf0*/  IMAD.MOV.U32 R5, RZ, RZ, -0x40000000 ;  /* 0xc0000000ff057424 */ /* 0x000fe200078e00ff */
[----:B------:R-:W-:Y:S01]  /*9d00*/  LOP3.LUT R4, R4, 0x38, RZ, 0xc0, !PT ;  /* 0x0000003804047812 */ /* 0x000fe200078ec0ff */
[----:B------:R-:W-:-:S03]  /*9d10*/  IMAD.MOV.U32 R13, RZ, RZ, -0x203a400 ;  /* 0xfdfc5c00ff0d7424 */ /* 0x000fc600078e00ff */
        /* <DEDUP_REMOVED lines=23> */
[----:B------:R-:W-:Y:S02]  /*9e90*/  IMAD.MOV.U32 R26, RZ, RZ, R30 ;  /* 0x000000ffff1a7224 */ /* 0x000fe400078e001e */
[----:B------:R-:W-:-:S03]  /*9ea0*/  @!P0 IMAD.IADD R3, R1, 0x1, R4 ;  /* 0x0000000101038824 */ /* 0x000fc600078e0204 */
[----:B------:R0:W-:Y:S04]  /*9eb0*/  @P0 STL.64 [R5+0x120], R26 ;  /* 0x0001201a05000387 */ /* 0x0001e80000100a00 */
[----:B------:R0:W-:Y:S04]  /*9ec0*/  @!P0 STL [R1+0x924], R12 ;  /* 0x0009240c01008387 */ /* 0x0001e80000100800 */
[----:B------:R0:W-:Y:S01]  /*9ed0*/  @!P0 STL.64 [R3+0x928], R26 ;  /* 0x0009281a03008387 */ /* 0x0001e20000100a00 */
[----:B------:R-:W-:Y:S05]  /*9ee0*/  BRA `(.L_x_238) ;  /* 0x0000000000207947 */ /* 0x000fea0003800000 */
.L_x_254:
[C---:B------:R-:W-:Y:S02]  /*9ef0*/  IMAD.SHL.U32 R20, R0.reuse, 0x8, RZ ;  /* 0x0000000800147824 */ /* 0x040fe400078e00ff */
[----:B------:R-:W-:Y:S02]  /*9f00*/  VIADD R4, R0, 0x1 ;  /* 0x0000000100047836 */ /* 0x000fe40000000000 */
[----:B------:R-:W-:Y:S01]  /*9f10*/  IMAD.MOV.U32 R26, RZ, RZ, R30 ;  /* 0x000000ffff1a7224 */ /* 0x000fe200078e001e */
[----:B------:R-:W-:Y:S01]  /*9f20*/  LOP3.LUT R20, R20, 0x7f8, RZ, 0xc0, !PT ;  /* 0x000007f814147812 */ /* 0x000fe200078ec0ff */
[----:B------:R-:W-:Y:S01]  /*9f30*/  IMAD.MOV.U32 R0, RZ, RZ, R4 ;  /* 0x000000ffff007224 */ /* 0x000fe200078e0004 */
[----:B------:R0:W-:Y:S03]  /*9f40*/  STL [R1+0x118], R4 ;  /* 0x0001180401007387 */ /* 0x0001e60000100800 */
[----:B------:R-:W-:-:S05]  /*9f50*/  IMAD.IADD R3, R1, 0x1, R20 ;  /* 0x0000000101037824 */ /* 0x000fca00078e0214 */
[----:B------:R0:W-:Y:S02]  /*9f60*/  STL.64 [R3+0x120], R26 ;  /* 0x0001201a03007387 */ /* 0x0001e40000100a00 */
.L_x_238:
[----:B------:R-:W-:Y:S05]  /*9f70*/  BSYNC B0 ;  /* 0x0000000000007941 */ /* 0x000fea0003800000 */
.L_x_237:
[----:B0-234-:R-:W-:-:S04]  /*9f80*/  IADD3 R4, P0, PT, R22, -0x80000000, RZ ;  /* 0x8000000016047810 */ /* 0x01dfc80007f1e0ff */
[----:B------:R-:W-:Y:S02]  /*9f90*/  IADD3 R4, P1, PT, R4, 0x10000000, RZ ;  /* 0x1000000004047810 */ /* 0x000fe40007f3e0ff */
[----:B------:R-:W-:-:S05]  /*9fa0*/  IADD3.X R3, PT, PT, R23, 0x1, RZ, P0, !PT ;  /* 0x0000000117037810 */ /* 0x000fca00007fe4ff */
[----:B------:R-:W-:-:S05]  /*9fb0*/  IMAD.X R5, RZ, RZ, R3, P1 ;  /* 0x000000ffff057224 */ /* 0x000fca00008e0603 */
[----:B------:R0:W5:Y:S01]  /*9fc0*/  LDG.E R3, desc[UR36][R4.64+0x8] ;  /* 0x0000082404037981 */ /* 0x000162000c1e1900 */
[----:B------:R-:W-:Y:S01]  /*9fd0*/  BSSY.RECONVERGENT B0, `(.L_x_257) ;  /* 0x000000e000007945 */ /* 0x000fe20003800200 */
.L_x_258:
[----:B-1----:R-:W1:Y:S01]  /*9fe0*/  LDC.64 R20, c[0x0][0x380] ;  /* 0x0000e000ff147b82 */ /* 0x002e620000000a00 */
[----:B-----5:R-:W-:-:S05]  /*9ff0*/  LOP3.LUT R13, R3, 0x3fff, RZ, 0xc0, !PT ;  /* 0x00003fff030d7812 */ /* 0x020fca00078ec0ff */
[----:B------:R-:W-:-:S04]  /*a000*/  IMAD R13, R24, 0x4000, R13 ;  /* 0x00004000180d7824 */ /* 0x000fc800078e020d */
[----:B-1----:R-:W-:-:S03]  /*a010*/  IMAD.WIDE.U32 R26, R13, 0x8, R20 ;  /* 0x000000080d1a7825 */ /* 0x002fc600078e0014 */
[----:B------:R-:W-:-:S05]  /*a020*/  IADD3 R26, P0, PT, R26, 0x10000000, RZ ;  /* 0x100000001a1a7810 */ /* 0x000fca0007f1e0ff */
[----:B------:R-:W-:-:S06]  /*a030*/  IMAD.X R27, RZ, RZ, R27, P0 ;  /* 0x000000ffff1b7224 */ /* 0x000fcc00000e061b */
[----:B------:R-:W2:Y:S01]  /*a040*/  LDG.E.64 R26, desc[UR36][R26.64+0x8] ;  /* 0x000008241a1a7981 */ /* 0x000ea2000c1e1b00 */
[----:B------:R-:W-:-:S05]  /*a050*/  VIADD R3, R3, 0x1 ;  /* 0x0000000103037836 */ /* 0x000fca0000000000 */
[----:B------:R3:W-:Y:S01]  /*a060*/  STG.E desc[UR36][R4.64+0x8], R3 ;  /* 0x0000080304007986 */ /* 0x0007e2000c101924 */
[----:B--2---:R-:W-:-:S04]  /*a070*/  ISETP.NE.U32.AND P0, PT, R26, RZ, PT ;  /* 0x000000ff1a00720c */ /* 0x004fc80003f05070 */
[----:B------:R-:W-:-:S04]  /*a080*/  ISETP.NE.AND.EX P0, PT, R27, RZ, PT, P0 ;  /* 0x000000ff1b00720c */ /* 0x000fc80003f05300 */
[----:B------:R-:W-:-:S13]  /*a090*/  ISETP.LT.U32.OR P0, PT, R13, 0x2000, P0 ;  /* 0x000020000d00780c */ /* 0x000fda0000701470 */
[----:B---3--:R-:W-:Y:S05]  /*a0a0*/  @P0 BRA `(.L_x_258) ;  /* 0xfffffffc00cc0947 */ /* 0x008fea000383ffff */
[----:B------:R-:W-:Y:S05]  /*a0b0*/  BSYNC.RECONVERGENT B0 ;  /* 0x0000000000007941 */ /* 0x000fea0003800200 */
.L_x_257:
[----:B------:R-:W-:Y:S01]  /*a0c0*/  LOP3.LUT R3, R13, 0x1fffffff, RZ, 0xc0, !PT ;  /* 0x1fffffff0d037812 */ /* 0x000fe200078ec0ff */
[----:B------:R-:W-:Y:S01]  /*a0d0*/  BSSY.RECONVERGENT B0, `(.L_x_259) ;  /* 0x0000011000007945 */ /* 0x000fe20003800200 */
[----:B------:R-:W-:Y:S02]  /*a0e0*/  LOP3.LUT R11, R11, 0x7, RZ, 0xc0, !PT ;  /* 0x000000070b0b7812 */ /* 0x000fe400078ec0ff */
[----:B------:R-:W-:-:S03]  /*a0f0*/  ISETP.GT.U32.AND P0, PT, R3, 0x1fff, PT ;  /* 0x00001fff0300780c */ /* 0x000fc60003f04070 */
[----:B------:R-:W-:-:S10]  /*a100*/  IMAD R15, R13, 0x8, R11 ;  /* 0x000000080d0f7824 */ /* 0x000fd400078e020b */
[----:B------:R-:W-:Y:S05]  /*a110*/  @P0 BRA `(.L_x_260) ;  /* 0x00000000001c0947 */ /* 0x000fea0003800000 */
[----:B------:R-:W1:Y:S01]  /*a120*/  S2UR UR5, SR_CgaCtaId ;  /* 0x00000000000579c3 */ /* 0x000e620000008800 */
[----:B------:R-:W-:Y:S02]  /*a130*/  UMOV UR4, 0x400 ;  /* 0x0000040000047882 */ /* 0x000fe40000000000 */
[----:B------:R-:W-:-:S04]  /*a140*/  UIADD3 UR4, UPT, UPT, UR4, 0x810, URZ ;  /* 0x0000081004047890 */ /* 0x000fc8000fffe0ff */
[----:B-1----:R-:W-:-:S06]  /*a150*/  ULEA UR4, UR5, UR4, 0x18 ;  /* 0x0000000405047291 */ /* 0x002fcc000f8ec0ff */
[----:B------:R-:W-:-:S05]  /*a160*/  LEA R3, R3, UR4, 0x3 ;  /* 0x0000000403037c11 */ /* 0x000fca000f8e18ff */
[----:B------:R1:W-:Y:S01]  /*a170*/  ATOMS.EXCH.64 RZ, [R3], R28 ;  /* 0x0000001c03ff738c */ /* 0x0003e20004000400 */
[----:B------:R-:W-:Y:S05]  /*a180*/  BRA `(.L_x_261) ;  /* 0x0000000000147947 */ /* 0x000fea0003800000 */
.L_x_260:
[----:B------:R-:W-:-:S03]  /*a190*/  IMAD.WIDE.U32 R20, R3, 0x8, R20 ;  /* 0x0000000803147825 */ /* 0x000fc600078e0014 */
[----:B0-----:R-:W-:-:S05]  /*a1a0*/  IADD3 R4, P0, PT, R20, 0x10000000, RZ ;  /* 0x1000000014047810 */ /* 0x001fca0007f1e0ff */
[----:B------:R-:W-:-:S05]  /*a1b0*/  IMAD.X R5, RZ, RZ, R21, P0 ;  /* 0x000000ffff057224 */ /* 0x000fca00000e0615 */
[----:B------:R0:W5:Y:S01]  /*a1c0*/  ATOMG.E.EXCH.64.STRONG.GPU PT, RZ, desc[UR36][R4.64+0x8], R28 ;  /* 0x8000081c04ff79a8 */ /* 0x000162000c1ef524 */
[----:B------:R-:W-:-:S07]  /*a1d0*/  VIADD R7, R7, 0xffffffff ;  /* 0xffffffff07077836 */ /* 0x000fce0000000000 */
.L_x_261:
[----:B------:R-:W-:Y:S05]  /*a1e0*/  BSYNC.RECONVERGENT B0 ;  /* 0x0000000000007941 */ /* 0x000fea0003800200 */
.L_x_259:
[----:B------:R-:W-:Y:S01]  /*a1f0*/  LOP3.LUT P0, RZ, R14, 0x7, RZ, 0xc0, !PT ;  /* 0x000000070eff7812 */ /* 0x000fe2000780c0ff */
[----:B------:R-:W-:-:S12]  /*a200*/  BSSY B0, `(.L_x_262) ;  /* 0x000007d000007945 */ /* 0x000fd80003800000 */
[----:B------:R-:W-:Y:S05]  /*a210*/  @P0 BRA `(.L_x_263) ;  /* 0x00000004004c0947 */ /* 0x000fea0003800000 */
.L_x_276:
[----:B------:R-:W-:Y:S01]  /*a220*/  LOP3.LUT P0, RZ, R15, 0x7, RZ, 0xc0, !PT ;  /* 0x000000070fff7812 */ /* 0x000fe2000780c0ff */
[----:B------:R-:W-:Y:S05]  /*a230*/  YIELD ;  /* 0x0000000000007946 */ /* 0x000fea0003800000 */
[----:B------:R-:W-:Y:S07]  /*a240*/  BSSY B1, `(.L_x_264) ;  /* 0x0000020000017945 */ /* 0x000fee0003800000 */
[----:B-1----:R-:W-:Y:S05]  /*a250*/  @P0 BRA `(.L_x_265) ;  /* 0x0000000000780947 */ /* 0x002fea0003800000 */
.L_x_269:
[----:B------:R-:W-:Y:S01]  /*a260*/  ISETP.GT.U32.AND P0, PT, R15, 0xffff, PT ;  /* 0x0000ffff0f00780c */ /* 0x000fe20003f04070 */
[----:B------:R-:W-:Y:S05]  /*a270*/  YIELD ;  /* 0x0000000000007946 */ /* 0x000fea0003800000 */
[----:B------:R-:W-:Y:S01]  /*a280*/  BSSY.RELIABLE B5, `(.L_x_266) ;  /* 0x0000019000057945 */ /* 0x000fe20003800100 */
[----:B01----:R-:W-:-:S06]  /*a290*/  SHF.R.U32.HI R5, RZ, 0x3, R15 ;  /* 0x00000003ff057819 */ /* 0x003fcc000001160f */
[----:B------:R-:W-:Y:S05]  /*a2a0*/  @P0 BRA `(.L_x_267) ;  /* 0x0000000000380947 */ /* 0x000fea0003800000 */
[----:B------:R-:W0:Y:S01]  /*a2b0*/  S2UR UR5, SR_CgaCtaId ;  /* 0x00000000000579c3 */ /* 0x000e220000008800 */
[----:B------:R-:W-:Y:S01]  /*a2c0*/  UMOV UR4, 0x400 ;  /* 0x0000040000047882 */ /* 0x000fe20000000000 */
[----:B------:R-:W-:Y:S01]  /*a2d0*/  IMAD.MOV.U32 R4, RZ, RZ, -0x1 ;  /* 0xffffffffff047424 */ /* 0x000fe200078e00ff */
[----:B------:R-:W-:-:S04]  /*a2e0*/  UIADD3 UR4, UPT, UPT, UR4, 0x810, URZ ;  /* 0x0000081004047890 */ /* 0x000fc8000fffe0ff */
[----:B0-----:R-:W-:-:S06]  /*a2f0*/  ULEA UR4, UR5, UR4, 0x18 ;  /* 0x0000000405047291 */ /* 0x001fcc000f8ec0ff */
[----:B------:R-:W-:-:S05]  /*a300*/  LEA R5, R5, UR4, 0x2 ;  /* 0x0000000405057c11 */ /* 0x000fca000f8e10ff */
[----:B-1----:R-:W0:Y:S02]  /*a310*/  ATOMS.EXCH R3, [R5+0x10000], R4 ;  /* 0x010000040503738c */ /* 0x002e240004000000 */
[----:B0-----:R-:W-:-:S13]  /*a320*/  ISETP.NE.AND P0, PT, R3, -0x1, PT ;  /* 0xffffffff0300780c */ /* 0x001fda0003f05270 */
[----:B------:R-:W-:Y:S05]  /*a330*/  @!P0 BREAK.RELIABLE B5 ;  /* 0x0000000000058942 */ /* 0x000fea0003800100 */
[----:B------:R-:W-:Y:S05]  /*a340*/  @!P0 BRA `(.L_x_265) ;  /* 0x00000000003c8947 */ /* 0x000fea0003800000 */
[----:B------:R0:W-:Y:S01]  /*a350*/  ATOMS.EXCH RZ, [R5+0x10000], RZ ;  /* 0x010000ff05ff738c */ /* 0x0001e20004000000 */
[----:B------:R-:W-:Y:S02]  /*a360*/  VIADD R17, R17, 0xffffffff ;  /* 0xffffffff11117836 */ /* 0x000fe40000000000 */
[----:B------:R-:W-:Y:S01]  /*a370*/  IMAD.MOV.U32 R15, RZ, RZ, R3 ;  /* 0x000000ffff0f7224 */ /* 0x000fe200078e0003 */
[----:B------:R-:W-:Y:S06]  /*a380*/  BRA `(.L_x_268) ;  /* 0x0000000000207947 */ /* 0x000fec0003800000 */
.L_x_267:
        /* <DEDUP_REMOVED lines=8> */
.L_x_268:
[----:B------:R-:W-:Y:S05]  /*a410*/  BSYNC.RELIABLE B5 ;  /* 0x0000000000057941 */ /* 0x000fea0003800100 */
.L_x_266:
[----:B------:R-:W-:-:S13]  /*a420*/  LOP3.LUT P0, RZ, R15, 0x7, RZ, 0xc0, !PT ;  /* 0x000000070fff7812 */ /* 0x000fda000780c0ff */
[----:B------:R-:W-:Y:S05]  /*a430*/  @!P0 BRA `(.L_x_269) ;  /* 0xfffffffc00888947 */ /* 0x000fea000383ffff */
.L_x_265:
[----:B------:R-:W-:Y:S05]  /*a440*/  BSYNC B1 ;  /* 0x0000000000017941 */ /* 0x000fea0003800000 */
.L_x_264:
[----:B------:R-:W-:Y:S01]  /*a450*/  ISETP.GE.U32.AND P0, PT, R14, 0xfff9, PT ;  /* 0x0000fff90e00780c */ /* 0x000fe20003f06070 */
[----:B------:R-:W-:-:S12]  /*a460*/  BSSY.RELIABLE B1, `(.L_x_270) ;  /* 0x0000027000017945 */ /* 0x000fd80003800100 */
[----:B------:R-:W-:Y:S05]  /*a470*/  @!P0 BRA `(.L_x_271) ;  /* 0x0000000000308947 */ /* 0x000fea0003800000 */
[C---:B------:R-:W-:Y:S02]  /*a480*/  LOP3.LUT P0, RZ, R15.reuse, 0x3, RZ, 0xc0, !PT ;  /* 0x000000030fff7812 */ /* 0x040fe4000780c0ff */
[----:B01----:R-:W-:-:S04]  /*a490*/  LOP3.LUT P1, R4, R15, 0x4, RZ, 0xc0, !PT ;  /* 0x000000040f047812 */ /* 0x003fc8000782c0ff */
        /* <DEDUP_REMOVED lines=10> */
.L_x_271:
        /* <DEDUP_REMOVED lines=17> */
.L_x_274:
        /* <DEDUP_REMOVED lines=8> */
.L_x_272:
[----:B------:R-:W-:Y:S05]  /*a6d0*/  BSYNC.RELIABLE B1 ;  /* 0x0000000000017941 */ /* 0x000fea0003800100 */
.L_x_270:
[----:B------:R-:W-:Y:S02]  /*a6e0*/  LOP3.LUT P0, RZ, R3, 0x7, RZ, 0xc0, !PT ;  /* 0x0000000703ff7812 */ /* 0x000fe4000780c0ff */
[----:B------:R-:W-:-:S04]  /*a6f0*/  LOP3.LUT P1, RZ, R20, 0x7, RZ, 0xc0, !PT ;  /* 0x0000000714ff7812 */ /* 0x000fc8000782c0ff */
[----:B------:R-:W-:-:S04]  /*a700*/  PLOP3.LUT P0, PT, P0, P1, PT, 0x20, 0x2 ;  /* 0x000000000002781c */ /* 0x000fc80000702470 */
[----:B------:R-:W-:Y:S02]  /*a710*/  SEL R14, R20, R3, P0 ;  /* 0x00000003140e7207 */ /* 0x000fe40000000000 */
[----:B------:R-:W-:Y:S02]  /*a720*/  SEL R15, R3, R20, P0 ;  /* 0x00000014030f7207 */ /* 0x000fe40000000000 */
[----:B------:R-:W-:-:S13]  /*a730*/  LOP3.LUT P1, RZ, R14, 0x7, RZ, 0xc0, !PT ;  /* 0x000000070eff7812 */ /* 0x000fda000782c0ff */
[----:B------:R-:W-:Y:S05]  /*a740*/  @!P1 BRA `(.L_x_276) ;  /* 0xfffffff800b49947 */ /* 0x000fea000383ffff */
.L_x_263:
[----:B-1----:R-:W-:Y:S02]  /*a750*/  IMAD.SHL.U32 R3, R14, 0x8, RZ ;  /* 0x000000080e037824 */ /* 0x002fe400078e00ff */
[----:B0-----:R-:W-:Y:S02]  /*a760*/  IMAD.MOV.U32 R5, RZ, RZ, -0x203a400 ;  /* 0xfdfc5c00ff057424 */ /* 0x001fe400078e00ff */
        /* <DEDUP_REMOVED lines=31> */
.L_x_273:
[C---:B------:R-:W-:Y:S01]  /*a960*/  IMAD.SHL.U32 R4, R0.reuse, 0x8, RZ ;  /* 0x0000000800047824 */ /* 0x040fe200078e00ff */
[----:B------:R-:W-:Y:S01]  /*a970*/  PLOP3.LUT P0, PT, PT, PT, PT, 0x80, 0x8 ;  /* 0x000000000008781c */ /* 0x000fe20003f0f070 */
[----:B------:R-:W-:-:S03]  /*a980*/  VIADD R0, R0, 0x1 ;  /* 0x0000000100007836 */ /* 0x000fc60000000000 */
[----:B------:R-:W-:Y:S02]  /*a990*/  LOP3.LUT R4, R4, 0x7f8, RZ, 0xc0, !PT ;  /* 0x000007f804047812 */ /* 0x000fe400078ec0ff */
[----:B------:R0:W-:Y:S03]  /*a9a0*/  STL [R1+0x118], R0 ;  /* 0x0001180001007387 */ /* 0x0001e60000100800 */
[----:B------:R-:W-:-:S05]  /*a9b0*/  IMAD.IADD R3, R1, 0x1, R4 ;  /* 0x0000000101037824 */ /* 0x000fca00078e0204 */
[----:B------:R0:W-:Y:S02]  /*a9c0*/  STL.64 [R3+0x120], R14 ;  /* 0x0001200e03007387 */ /* 0x0001e40000100a00 */
.L_x_275:
[----:B------:R-:W-:Y:S05]  /*a9d0*/  BSYNC B0 ;  /* 0x0000000000007941 */ /* 0x000fea0003800000 */
.L_x_262:
[----:B------:R-:W-:Y:S05]  /*a9e0*/  BRA `(.L_x_129) ;  /* 0x0000013400107947 */ /* 0x000fea0003800000 */
.L_x_204:
[----:B------:R-:W2:Y:S01]  /*a9f0*/  LDL.64 R4, [R1+0x920] ;  /* 0x0009200001047983 */ /* 0x000ea20000100a00 */
[----:B------:R-:W-:Y:S01]  /*aa00*/  IMAD.MOV R20, RZ, RZ, -R0 ;  /* 0x000000ffff147224 */ /* 0x000fe200078e0a00 */
[----:B--2---:R-:W-:-:S04]  /*aa10*/  IADD3 R3, PT, PT, R4, 0x100, -R5 ;  /* 0x0000010004037810 */ /* 0x004fc80007ffe805 */
[----:B------:R-:W-:-:S04]  /*aa20*/  VIADDMNMX.U32 R3, R20, 0x100, R3, PT ;  /* 0x0000010014037846 */ /* 0x000fc80003800003 */
[----:B------:R-:W-:-:S13]  /*aa30*/  ISETP.NE.AND P0, PT, R3, RZ, PT ;  /* 0x000000ff0300720c */ /* 0x000fda0003f05270 */
[----:B------:R-:W-:Y:S05]  /*aa40*/  @P0 BREAK.RELIABLE B3 ;  /* 0x0000000000030942 */ /* 0x000fea0003800100 */
[----:B------:R-:W-:Y:S05]  /*aa50*/  @!P0 BRA `(.L_x_95) ;  /* 0x0000013400088947 */ /* 0x000fea0003800000 */
[----:B------:R-:W-:Y:S01]  /*aa60*/  LOP3.LUT P1, RZ, R14, 0x7, RZ, 0xc0, !PT ;  /* 0x000000070eff7812 */ /* 0x000fe2000782c0ff */
[----:B------:R-:W-:Y:S01]  /*aa70*/  BSSY B0, `(.L_x_277) ;  /* 0x0000084000007945 */ /* 0x000fe20003800000 */
[----:B------:R-:W-:-:S04]  /*aa80*/  LOP3.LUT P0, RZ, R11, 0x7, RZ, 0xc0, !PT ;  /* 0x000000070bff7812 */ /* 0x000fc8000780c0ff */
[----:B------:R-:W-:-:S04]  /*aa90*/  PLOP3.LUT P0, PT, P1, P0, PT, 0x20, 0x2 ;  /* 0x000000000002781c */ /* 0x000fc80000f00470 */
[----:B------:R-:W-:Y:S02]  /*aaa0*/  SEL R20, R11, R14, P0 ;  /* 0x0000000e0b147207 */ /* 0x000fe40000000000 */
[----:B------:R-:W-:Y:S02]  /*aab0*/  SEL R11, R14, R11, P0 ;  /* 0x0000000b0e0b7207 */ /* 0x000fe40000000000 */
[----:B------:R-:W-:-:S13]  /*aac0*/  LOP3.LUT P1, RZ, R20, 0x7, RZ, 0xc0, !PT ;  /* 0x0000000714ff7812 */ /* 0x000fda000782c0ff */
[----:B------:R-:W-:Y:S05]  /*aad0*/  @P1 BRA `(.L_x_278) ;  /* 0x00000004004c1947 */ /* 0x000fea0003800000 */
.L_x_291:
[----:B------:R-:W-:Y:S01]  /*aae0*/  LOP3.LUT P0, RZ, R11, 0x7, RZ, 0xc0, !PT ;  /* 0x000000070bff7812 */ /* 0x000fe2000780c0ff */
[----:B------:R-:W-:Y:S05]  /*aaf0*/  YIELD ;  /* 0x0000000000007946 */ /* 0x000fea0003800000 */
[----:B------:R-:W-:Y:S07]  /*ab00*/  BSSY B1, `(.L_x_279) ;  /* 0x0000020000017945 */ /* 0x000fee0003800000 */
[----:B012--5:R-:W-:Y:S05]  /*ab10*/  @P0 BRA `(.L_x_280) ;  /* 0x0000000000780947 */ /* 0x027fea0003800000 */
.L_x_284:
        /* <DEDUP_REMOVED lines=19> */
.L_x_282:
        /* <DEDUP_REMOVED lines=8> */
.L_x_283:
[----:B------:R-:W-:Y:S05]  /*acd0*/  BSYNC.RELIABLE B5 ;  /* 0x0000000000057941 */ /* 0x000fea0003800100 */
.L_x_281:
[----:B------:R-:W-:-:S13]  /*ace0*/  LOP3.LUT P0, RZ, R11, 0x7, RZ, 0xc0, !PT ;  /* 0x000000070bff7812 */ /* 0x000fda000780c0ff */
[----:B------:R-:W-:Y:S05]  /*acf0*/  @!P0 BRA `(.L_x_284) ;  /* 0xfffffffc00888947 */ /* 0x000fea000383ffff */
.L_x_280:
[----:B------:R-:W-:Y:S05]  /*ad00*/  BSYNC B1 ;  /* 0x0000000000017941 */ /* 0x000fea0003800000 */
.L_x_279:
[----:B------:R-:W-:Y:S01]  /*ad10*/  ISETP.GE.U32.AND P0, PT, R20, 0xfff9, PT ;  /* 0x0000fff91400780c */ /* 0x000fe20003f06070 */
[----:B------:R-:W-:-:S12]  /*ad20*/  BSSY.RELIABLE B1, `(.L_x_285) ;  /* 0x0000027000017945 */ /* 0x000fd80003800100 */
[----:B------:R-:W-:Y:S05]  /*ad30*/  @!P0 BRA `(.L_x_286) ;  /* 0x0000000000308947 */ /* 0x000fea0003800000 */
[C---:B------:R-:W-:Y:S02]  /*ad40*/  LOP3.LUT P0, RZ, R11.reuse, 0x3, RZ, 0xc0, !PT ;  /* 0x000000030bff7812 */ /* 0x040fe4000780c0ff */
[----:B0-----:R-:W-:-:S04]  /*ad50*/  LOP3.LUT P1, R12, R11, 0x4, RZ, 0xc0, !PT ;  /* 0x000000040b0c7812 */ /* 0x001fc8000782c0ff */
        /* <DEDUP_REMOVED lines=10> */
.L_x_286:
        /* <DEDUP_REMOVED lines=17> */
.L_x_289:
        /* <DEDUP_REMOVED lines=8> */
.L_x_287:
[----:B------:R-:W-:Y:S05]  /*af90*/  BSYNC.RELIABLE B1 ;  /* 0x0000000000017941 */ /* 0x000fea0003800100 */
.L_x_285:
[----:B------:R-:W-:Y:S02]  /*afa0*/  LOP3.LUT P0, RZ, R3, 0x7, RZ, 0xc0, !PT ;  /* 0x0000000703ff7812 */ /* 0x000fe4000780c0ff */
[----:B------:R-:W-:-:S04]  /*afb0*/  LOP3.LUT P1, RZ, R4, 0x7, RZ, 0xc0, !PT ;  /* 0x0000000704ff7812 */ /* 0x000fc8000782c0ff */
[----:B------:R-:W-:-:S04]  /*afc0*/  PLOP3.LUT P0, PT, P0, P1, PT, 0x20, 0x2 ;  /* 0x000000000002781c */ /* 0x000fc80000702470 */
[----:B------:R-:W-:Y:S02]  /*afd0*/  SEL R20, R4, R3, P0 ;  /* 0x0000000304147207 */ /* 0x000fe40000000000 */
[----:B------:R-:W-:Y:S02]  /*afe0*/  SEL R11, R3, R4, P0 ;  /* 0x00000004030b7207 */ /* 0x000fe40000000000 */
[----:B------:R-:W-:-:S13]  /*aff0*/  LOP3.LUT P1, RZ, R20, 0x7, RZ, 0xc0, !PT ;  /* 0x0000000714ff7812 */ /* 0x000fda000782c0ff */
[----:B------:R-:W-:Y:S05]  /*b000*/  @!P1 BRA `(.L_x_291) ;  /* 0xfffffff800b49947 */ /* 0x000fea000383ffff */
.L_x_278:
[----:B------:R-:W-:Y:S02]  /*b010*/  IMAD.SHL.U32 R3, R20, 0x8, RZ ;  /* 0x0000000814037824 */ /* 0x000fe400078e00ff */
[----:B01----:R-:W-:Y:S02]  /*b020*/  IMAD.MOV.U32 R13, RZ, RZ, -0x203a400 ;  /* 0xfdfc5c00ff0d7424 */ /* 0x003fe400078e00ff */
[----:B------:R-:W-:Y:S01]  /*b030*/  IMAD.MOV.U32 R15, RZ, RZ, -0x40000000 ;  /* 0xc0000000ff0f7424 */ /* 0x000fe200078e00ff */
[----:B------:R-:W-:Y:S01]  /*b040*/  LOP3.LUT R4, R3, 0x38, RZ, 0xc0, !PT ;  /* 0x0000003803047812 */ /* 0x000fe200078ec0ff */
[----:B------:R-:W-:Y:S02]  /*b050*/  IMAD.MOV.U32 R3, RZ, RZ, -0x4f0f0efe ;  /* 0xb0f0f102ff037424 */ /* 0x000fe400078e00ff */
[--C-:B------:R-:W-:Y:S01]  /*b060*/  IMAD.MOV.U32 R21, RZ, RZ, R11.reuse ;  /* 0x000000ffff157224 */ /* 0x100fe200078e000b */
[----:B------:R-:W-:-:S04]  /*b070*/  LOP3.LUT R4, R4, 0x7, R11, 0xf8, !PT ;  /* 0x0000000704047812 */ /* 0x000fc800078ef80b */
[-C--:B------:R-:W-:Y:S02]  /*b080*/  SHF.R.U64 R3, R3, R4.reuse, 0x7eb6deee ;  /* 0x7eb6deee03037419 */ /* 0x080fe40000001204 */
[-C--:B--2---:R-:W-:Y:S02]  /*b090*/  SHF.R.U64 R12, R13, R4.reuse, 0x18181c19 ;  /* 0x18181c190d0c7419 */ /* 0x084fe40000001204 */
        /* <DEDUP_REMOVED lines=25> */
.L_x_288:
[C---:B------:R-:W-:Y:S01]  /*b230*/  IMAD.SHL.U32 R4, R0.reuse, 0x8, RZ ;  /* 0x0000000800047824 */ /* 0x040fe200078e00ff */
[----:B------:R-:W-:Y:S01]  /*b240*/  PLOP3.LUT P0, PT, PT, PT, PT, 0x80, 0x8 ;  /* 0x000000000008781c */ /* 0x000fe20003f0f070 */
[----:B------:R-:W-:Y:S02]  /*b250*/  VIADD R0, R0, 0x1 ;  /* 0x0000000100007836 */ /* 0x000fe40000000000 */
[----:B------:R-:W-:Y:S01]  /*b260*/  IMAD.MOV.U32 R21, RZ, RZ, R11 ;  /* 0x000000ffff157224 */ /* 0x000fe200078e000b */
[----:B------:R-:W-:Y:S02]  /*b270*/  LOP3.LUT R4, R4, 0x7f8, RZ, 0xc0, !PT ;  /* 0x000007f804047812 */ /* 0x000fe400078ec0ff */
[----:B------:R0:W-:Y:S03]  /*b280*/  STL [R1+0x118], R0 ;  /* 0x0001180001007387 */ /* 0x0001e60000100800 */
[----:B------:R-:W-:-:S05]  /*b290*/  IMAD.IADD R3, R1, 0x1, R4 ;  /* 0x0000000101037824 */ /* 0x000fca00078e0204 */
[----:B------:R0:W-:Y:S02]  /*b2a0*/  STL.64 [R3+0x120], R20 ;  /* 0x0001201403007387 */ /* 0x0001e40000100a00 */
.L_x_290:
[----:B------:R-:W-:Y:S05]  /*b2b0*/  BSYNC B0 ;  /* 0x0000000000007941 */ /* 0x000fea0003800000 */
.L_x_277:
[----:B------:R-:W-:Y:S05]  /*b2c0*/  BRA `(.L_x_129) ;  /* 0x0000012800d87947 */ /* 0x000fea0003800000 */
.L_x_92:
[----:B------:R-:W-:-:S13]  /*b2d0*/  ISETP.NE.AND P0, PT, R5, 0x2, PT ;  /* 0x000000020500780c */ /* 0x000fda0003f05270 */
[----:B------:R-:W-:Y:S05]  /*b2e0*/  @!P0 BREAK.RELIABLE B3 ;  /* 0x0000000000038942 */ /* 0x000fea0003800100 */
[----:B------:R-:W-:Y:S05]  /*b2f0*/  @!P0 BRA `(.L_x_292) ;  /* 0x0000012800d08947 */ /* 0x000fea0003800000 */
        /* <DEDUP_REMOVED lines=20> */
.L_x_294:
[----:B------:R-:W0:Y:S02]  /*b440*/  LDC.64 R12, c[0x0][0x380] ;  /* 0x0000e000ff0c7b82 */ /* 0x000e240000000a00 */
[----:B0-----:R-:W-:-:S03]  /*b450*/  IMAD.WIDE.U32 R12, R11, 0x8, R12 ;  /* 0x000000080b0c7825 */ /* 0x001fc600078e000c */
[----:B------:R-:W-:-:S05]  /*b460*/  IADD3 R28, P0, PT, R12, 0x10000000, RZ ;  /* 0x100000000c1c7810 */ /* 0x000fca0007f1e0ff */
[----:B------:R-:W-:-:S06]  /*b470*/  IMAD.X R29, RZ, RZ, R13, P0 ;  /* 0x000000ffff1d7224 */ /* 0x000fcc00000e060d */
[----:B------:R-:W5:Y:S02]  /*b480*/  ATOMG.E.EXCH.64.STRONG.GPU PT, R28, desc[UR36][R28.64+0x8], RZ ;  /* 0x800008ff1c1c79a8 */ /* 0x000f64000c1ef524 */
.L_x_295:
[----:B------:R-:W-:Y:S05]  /*b490*/  BSYNC.RECONVERGENT B0 ;  /* 0x0000000000007941 */ /* 0x000fea0003800200 */
.L_x_293:
        /* <DEDUP_REMOVED lines=8> */
.L_x_310:
[----:B------:R-:W-:Y:S01]  /*b520*/  LOP3.LUT P0, RZ, R3, 0x7, RZ, 0xc0, !PT ;  /* 0x0000000703ff7812 */ /* 0x000fe2000780c0ff */
[----:B------:R-:W-:Y:S05]  /*b530*/  YIELD ;  /* 0x0000000000007946 */ /* 0x000fea0003800000 */
[----:B------:R-:W-:Y:S07]  /*b540*/  BSSY B1, `(.L_x_298) ;  /* 0x0000020000017945 */ /* 0x000fee0003800000 */
[----:B0123-5:R-:W-:Y:S05]  /*b550*/  @P0 BRA `(.L_x_299) ;  /* 0x0000000000780947 */ /* 0x02ffea0003800000 */
.L_x_303:
        /* <DEDUP_REMOVED lines=19> */
.L_x_301:
        /* <DEDUP_REMOVED lines=8> */
.L_x_302:
[----:B------:R-:W-:Y:S05]  /*b710*/  BSYNC.RELIABLE B5 ;  /* 0x0000000000057941 */ /* 0x000fea0003800100 */
.L_x_300:
[----:B------:R-:W-:-:S13]  /*b720*/  LOP3.LUT P0, RZ, R3, 0x7, RZ, 0xc0, !PT ;  /* 0x0000000703ff7812 */ /* 0x000fda000780c0ff */
[----:B------:R-:W-:Y:S05]  /*b730*/  @!P0 BRA `(.L_x_303) ;  /* 0xfffffffc00888947 */ /* 0x000fea000383ffff */
.L_x_299:
[----:B------:R-:W-:Y:S05]  /*b740*/  BSYNC B1 ;  /* 0x0000000000017941 */ /* 0x000fea0003800000 */
.L_x_298:
        /* <DEDUP_REMOVED lines=14> */
.L_x_305:
        /* <DEDUP_REMOVED lines=16> */
.L_x_308:
[----:B------:R-:W-:-:S05]  /*b930*/  IMAD.WIDE.U32 R12, R13, 0x4, R18 ;  /* 0x000000040d0c7825 */ /* 0x000fca00078e0012 */
[----:B------:R-:W2:Y:S02]  /*b940*/  ATOMG.E.EXCH.STRONG.GPU PT, R11, desc[UR36][R12.64], R3 ;  /* 0x800000030c0b79a8 */ /* 0x000ea4000c1ef124 */
[----:B--2---:R-:W-:-:S13]  /*b950*/  ISETP.NE.AND P0, PT, R11, -0x1, PT ;  /* 0xffffffff0b00780c */ /* 0x004fda0003f05270 */
[----:B------:R-:W-:Y:S05]  /*b960*/  @!P0 BREAK.RELIABLE B1 ;  /* 0x0000000000018942 */ /* 0x000fea0003800100 */
[----:B------:R-:W-:Y:S05]  /*b970*/  @!P0 BRA `(.L_x_309) ;  /* 0x0000000000d08947 */ /* 0x000fea0003800000 */
[----:B------:R2:W5:Y:S01]  /*b980*/  ATOMG.E.EXCH.STRONG.GPU PT, RZ, desc[UR36][R12.64], RZ ;  /* 0x800000ff0cff79a8 */ /* 0x000562000c1ef124 */
[----:B------:R-:W-:-:S07]  /*b990*/  IMAD.MOV.U32 R20, RZ, RZ, R3 ;  /* 0x000000ffff147224 */ /* 0x000fce00078e0003 */
.L_x_306:
[----:B------:R-:W-:Y:S05]  /*b9a0*/  BSYNC.RELIABLE B1 ;  /* 0x0000000000017941 */ /* 0x000fea0003800100 */
.L_x_304:
[----:B------:R-:W-:Y:S02]  /*b9b0*/  LOP3.LUT P0, RZ, R11, 0x7, RZ, 0xc0, !PT ;  /* 0x000000070bff7812 */ /* 0x000fe4000780c0ff */
[----:B------:R-:W-:-:S04]  /*b9c0*/  LOP3.LUT P1, RZ, R20, 0x7, RZ, 0xc0, !PT ;  /* 0x0000000714ff7812 */ /* 0x000fc8000782c0ff */
[----:B------:R-:W-:-:S04]  /*b9d0*/  PLOP3.LUT P0, PT, P0, P1, PT, 0x20, 0x2 ;  /* 0x000000000002781c */ /* 0x000fc80000702470 */
[----:B------:R-:W-:Y:S02]  /*b9e0*/  SEL R30, R20, R11, P0 ;  /* 0x0000000b141e7207 */ /* 0x000fe40000000000 */
[----:B------:R-:W-:Y:S02]  /*b9f0*/  SEL R3, R11, R20, P0 ;  /* 0x000000140b037207 */ /* 0x000fe40000000000 */
[----:B------:R-:W-:-:S13]  /*ba00*/  LOP3.LUT P1, RZ, R30, 0x7, RZ, 0xc0, !PT ;  /* 0x000000071eff7812 */ /* 0x000fda000782c0ff */
[----:B------:R-:W-:Y:S05]  /*ba10*/  @!P1 BRA `(.L_x_310) ;  /* 0xfffffff800c09947 */ /* 0x000fea000383ffff */
.L_x_297:
        /* <DEDUP_REMOVED lines=34> */
.L_x_307:
        /* <DEDUP_REMOVED lines=8> */
.L_x_309:
[----:B------:R-:W-:Y:S05]  /*bcc0*/  BSYNC B0 ;  /* 0x0000000000007941 */ /* 0x000fea0003800000 */
.L_x_296:
[----:B------:R-:W-:Y:S01]  /*bcd0*/  LOP3.LUT P0, RZ, R29, 0x7, RZ, 0xc0, !PT ;  /* 0x000000071dff7812 */ /* 0x000fe2000780c0ff */
[----:B------:R-:W-:Y:S03]  /*bce0*/  BSSY B0, `(.L_x_311) ;  /* 0x0000081000007945 */ /* 0x000fe60003800000 */
[----:B------:R-:W-:-:S04]  /*bcf0*/  ISETP.NE.AND P0, PT, R15, RZ, !P0 ;  /* 0x000000ff0f00720c */ /* 0x000fc80004705270 */
[----:B------:R-:W-:Y:S02]  /*bd00*/  SEL R28, R29, R14, P0 ;  /* 0x0000000e1d1c7207 */ /* 0x000fe40000000000 */
[----:B------:R-:W-:Y:S02]  /*bd10*/  SEL R29, R14, R29, P0 ;  /* 0x0000001d0e1d7207 */ /* 0x000fe40000000000 */
[----:B------:R-:W-:-:S13]  /*bd20*/  LOP3.LUT P1, RZ, R28, 0x7, RZ, 0xc0, !PT ;  /* 0x000000071cff7812 */ /* 0x000fda000782c0ff */
[----:B------:R-:W-:Y:S05]  /*bd30*/  @P1 BRA `(.L_x_312) ;  /* 0x00000004004c1947 */ /* 0x000fea0003800000 */
.L_x_325:
[----:B------:R-:W-:Y:S01]  /*bd40*/  LOP3.LUT P0, RZ, R29, 0x7, RZ, 0xc0, !PT ;  /* 0x000000071dff7812 */ /* 0x000fe2000780c0ff */
[----:B------:R-:W-:Y:S05]  /*bd50*/  YIELD ;  /* 0x0000000000007946 */ /* 0x000fea0003800000 */
[----:B------:R-:W-:Y:S07]  /*bd60*/  BSSY B1, `(.L_x_313) ;  /* 0x0000020000017945 */ /* 0x000fee0003800000 */
[----:B0--3--:R-:W-:Y:S05]  /*bd70*/  @P0 BRA `(.L_x_314) ;  /* 0x0000000000780947 */ /* 0x009fea0003800000 */
.L_x_318:
[----:B------:R-:W-:Y:S01]  /*bd80*/  ISETP.GT.U32.AND P0, PT, R29, 0xffff, PT ;  /* 0x0000ffff1d00780c */ /* 0x000fe20003f04070 */
[----:B------:R-:W-:Y:S05]  /*bd90*/  YIELD ;  /* 0x0000000000007946 */ /* 0x000fea0003800000 */
[----:B------:R-:W-:Y:S01]  /*bda0*/  BSSY.RELIABLE B5, `(.L_x_315) ;  /* 0x0000019000057945 */ /* 0x000fe20003800100 */
[----:B01----:R-:W-:-:S06]  /*bdb0*/  SHF.R.U32.HI R13, RZ, 0x3, R29 ;  /* 0x00000003ff0d7819 */ /* 0x003fcc000001161d */
[----:B------:R-:W-:Y:S05]  /*bdc0*/  @P0 BRA `(.L_x_316) ;  /* 0x0000000000380947 */ /* 0x000fea0003800000 */
[----:B------:R-:W1:Y:S01]  /*bdd0*/  S2UR UR5, SR_CgaCtaId ;  /* 0x00000000000579c3 */ /* 0x000e620000008800 */
[----:B------:R-:W-:Y:S01]  /*bde0*/  UMOV UR4, 0x400 ;  /* 0x0000040000047882 */ /* 0x000fe20000000000 */
[----:B0-----:R-:W-:Y:S01]  /*bdf0*/  IMAD.MOV.U32 R12, RZ, RZ, -0x1 ;  /* 0xffffffffff0c7424 */ /* 0x001fe200078e00ff */
        /* <DEDUP_REMOVED lines=11> */
.L_x_316:
[----:B------:R-:W-:Y:S02]  /*beb0*/  IMAD.MOV.U32 R3, RZ, RZ, -0x1 ;  /* 0xffffffffff037424 */ /* 0x000fe400078e00ff */
[----:B0-----:R-:W-:-:S05]  /*bec0*/  IMAD.WIDE.U32 R12, R13, 0x4, R18 ;  /* 0x000000040d0c7825 */ /* 0x001fca00078e0012 */
[----:B------:R-:W3:Y:S02]  /*bed0*/  ATOMG.E.EXCH.STRONG.GPU PT, R3, desc[UR36][R12.64], R3 ;  /* 0x800000030c0379a8 */ /* 0x000ee4000c1ef124 */
[----:B---3--:R-:W-:-:S13]  /*bee0*/  ISETP.NE.AND P0, PT, R3, -0x1, PT ;  /* 0xffffffff0300780c */ /* 0x008fda0003f05270 */
[----:B------:R-:W-:Y:S05]  /*bef0*/  @!P0 BREAK.RELIABLE B5 ;  /* 0x0000000000058942 */ /* 0x000fea0003800100 */
[----:B------:R-:W-:Y:S05]  /*bf00*/  @!P0 BRA `(.L_x_314) ;  /* 0x0000000000148947 */ /* 0x000fea0003800000 */
[----:B------:R0:W5:Y:S01]  /*bf10*/  ATOMG.E.EXCH.STRONG.GPU PT, RZ, desc[UR36][R12.64], RZ ;  /* 0x800000ff0cff79a8 */ /* 0x000162000c1ef124 */
[----:B------:R-:W-:-:S07]  /*bf20*/  IMAD.MOV.U32 R29, RZ, RZ, R3 ;  /* 0x000000ffff1d7224 */ /* 0x000fce00078e0003 */
.L_x_317:
[----:B------:R-:W-:Y:S05]  /*bf30*/  BSYNC.RELIABLE B5 ;  /* 0x0000000000057941 */ /* 0x000fea0003800100 */
.L_x_315:
[----:B------:R-:W-:-:S13]  /*bf40*/  LOP3.LUT P0, RZ, R29, 0x7, RZ, 0xc0, !PT ;  /* 0x000000071dff7812 */ /* 0x000fda000780c0ff */
[----:B------:R-:W-:Y:S05]  /*bf50*/  @!P0 BRA `(.L_x_318) ;  /* 0xfffffffc00888947 */ /* 0x000fea000383ffff */
.L_x_314:
[----:B------:R-:W-:Y:S05]  /*bf60*/  BSYNC B1 ;  /* 0x0000000000017941 */ /* 0x000fea0003800000 */
.L_x_313:
        /* <DEDUP_REMOVED lines=15> */
.L_x_320:
        /* <DEDUP_REMOVED lines=17> */
.L_x_323:
[----:B------:R-:W-:-:S05]  /*c170*/  IMAD.WIDE.U32 R12, R13, 0x4, R18 ;  /* 0x000000040d0c7825 */ /* 0x000fca00078e0012 */
[----:B------:R-:W3:Y:S01]  /*c180*/  ATOMG.E.EXCH.STRONG.GPU PT, R3, desc[UR36][R12.64], R29 ;  /* 0x8000001d0c0379a8 */ /* 0x000ee2000c1ef124 */
[----:B------:R-:W-:Y:S02]  /*c190*/  PLOP3.LUT P0, PT, PT, PT, PT, 0x8, 0x80 ;  /* 0x000000000080781c */ /* 0x000fe40003f0e170 */
[----:B---3--:R-:W-:-:S13]  /*c1a0*/  ISETP.NE.AND P1, PT, R3, -0x1, PT ;  /* 0xffffffff0300780c */ /* 0x008fda0003f25270 */
[----:B------:R-:W-:Y:S05]  /*c1b0*/  @!P1 BREAK.RELIABLE B1 ;  /* 0x0000000000019942 */ /* 0x000fea0003800100 */
[----:B------:R-:W-:Y:S05]  /*c1c0*/  @!P1 BRA `(.L_x_324) ;  /* 0x0000000000c89947 */ /* 0x000fea0003800000 */
[----:B------:R0:W5:Y:S01]  /*c1d0*/  ATOMG.E.EXCH.STRONG.GPU PT, RZ, desc[UR36][R12.64], RZ ;  /* 0x800000ff0cff79a8 */ /* 0x000162000c1ef124 */
[----:B------:R-:W-:-:S07]  /*c1e0*/  IMAD.MOV.U32 R14, RZ, RZ, R29 ;  /* 0x000000ffff0e7224 */ /* 0x000fce00078e001d */
.L_x_321:
[----:B------:R-:W-:Y:S05]  /*c1f0*/  BSYNC.RELIABLE B1 ;  /* 0x0000000000017941 */ /* 0x000fea0003800100 */
.L_x_319:
[----:B------:R-:W-:Y:S02]  /*c200*/  LOP3.LUT P0, RZ, R3, 0x7, RZ, 0xc0, !PT ;  /* 0x0000000703ff7812 */ /* 0x000fe4000780c0ff */
[----:B------:R-:W-:-:S04]  /*c210*/  LOP3.LUT P1, RZ, R14, 0x7, RZ, 0xc0, !PT ;  /* 0x000000070eff7812 */ /* 0x000fc8000782c0ff */
[----:B------:R-:W-:-:S04]  /*c220*/  PLOP3.LUT P0, PT, P0, P1, PT, 0x20, 0x2 ;  /* 0x000000000002781c */ /* 0x000fc80000702470 */
[----:B------:R-:W-:Y:S02]  /*c230*/  SEL R28, R14, R3, P0 ;  /* 0x000000030e1c7207 */ /* 0x000fe40000000000 */
[----:B------:R-:W-:Y:S02]  /*c240*/  SEL R29, R3, R14, P0 ;  /* 0x0000000e031d7207 */ /* 0x000fe40000000000 */
[----:B------:R-:W-:-:S13]  /*c250*/  LOP3.LUT P1, RZ, R28, 0x7, RZ, 0xc0, !PT ;  /* 0x000000071cff7812 */ /* 0x000fda000782c0ff */
[----:B------:R-:W-:Y:S05]  /*c260*/  @!P1 BRA `(.L_x_325) ;  /* 0xfffffff800b49947 */ /* 0x000fea000383ffff */
.L_x_312:
[----:B------:R-:W-:Y:S02]  /*c270*/  IMAD.SHL.U32 R3, R28, 0x8, RZ ;  /* 0x000000081c037824 */ /* 0x000fe400078e00ff */
[----:B0-2---:R-:W-:Y:S02]  /*c280*/  IMAD.MOV.U32 R5, RZ, RZ, -0x203a400 ;  /* 0xfdfc5c00ff057424 */ /* 0x005fe400078e00ff */
[----:B------:R-:W-:Y:S01]  /*c290*/  IMAD.MOV.U32 R11, RZ, RZ, -0x40000000 ;  /* 0xc0000000ff0b7424 */ /* 0x000fe200078e00ff */
[----:B---3--:R-:W-:Y:S01]  /*c2a0*/  LOP3.LUT R12, R3, 0x38, RZ, 0xc0, !PT ;  /* 0x00000038030c7812 */ /* 0x008fe200078ec0ff */
        /* <DEDUP_REMOVED lines=29> */
.L_x_322:
[C---:B------:R-:W-:Y:S01]  /*c480*/  IMAD.SHL.U32 R4, R0.reuse, 0x8, RZ ;  /* 0x0000000800047824 */ /* 0x040fe200078e00ff */
[----:B------:R-:W-:Y:S01]  /*c490*/  PLOP3.LUT P0, PT, PT, PT, PT, 0x8, 0x80 ;  /* 0x000000000080781c */ /* 0x000fe20003f0e170 */
[----:B------:R-:W-:-:S03]  /*c4a0*/  VIADD R0, R0, 0x1 ;  /* 0x0000000100007836 */ /* 0x000fc60000000000 */
[----:B------:R-:W-:Y:S02]  /*c4b0*/  LOP3.LUT R4, R4, 0x7f8, RZ, 0xc0, !PT ;  /* 0x000007f804047812 */ /* 0x000fe400078ec0ff */
[----:B------:R0:W-:Y:S03]  /*c4c0*/  STL [R1+0x118], R0 ;  /* 0x0001180001007387 */ /* 0x0001e60000100800 */
[----:B------:R-:W-:-:S05]  /*c4d0*/  IMAD.IADD R3, R1, 0x1, R4 ;  /* 0x0000000101037824 */ /* 0x000fca00078e0204 */
[----:B------:R0:W-:Y:S02]  /*c4e0*/  STL.64 [R3+0x120], R28 ;  /* 0x0001201c03007387 */ /* 0x0001e40000100a00 */
.L_x_324:
[----:B------:R-:W-:Y:S05]  /*c4f0*/  BSYNC B0 ;  /* 0x0000000000007941 */ /* 0x000fea0003800000 */
.L_x_311:
[----:B------:R-:W-:Y:S05]  /*c500*/  BRA `(.L_x_129) ;  /* 0x0000011800487947 */ /* 0x000fea0003800000 */
.L_x_91:
[----:B------:R-:W-:-:S13]  /*c510*/  ISETP.GT.AND P0, PT, R5, 0x5, PT ;  /* 0x000000050500780c */ /* 0x000fda0003f04270 */
[----:B------:R-:W-:Y:S05]  /*c520*/  @P0 BRA `(.L_x_326) ;  /* 0x0000008000dc0947 */ /* 0x000fea0003800000 */
[----:B------:R-:W-:-:S13]  /*c530*/  ISETP.NE.AND P0, PT, R5, 0x4, PT ;  /* 0x000000040500780c */ /* 0x000fda0003f05270 */
[----:B------:R-:W-:Y:S05]  /*c540*/  @!P0 BRA `(.L_x_327) ;  /* 0x0000007000048947 */ /* 0x000fea0003800000 */
[----:B------:R-:W2:Y:S04]  /*c550*/  LDL.U8 R3, [R1+0x14] ;  /* 0x0000140001037983 */ /* 0x000ea80000100000 */
[----:B------:R-:W3:Y:S01]  /*c560*/  LDL.64 R4, [R1+0x920] ;  /* 0x0009200001047983 */ /* 0x000ee20000100a00 */
[----:B------:R-:W-:Y:S01]  /*c570*/  BSSY.RECONVERGENT B0, `(.L_x_328) ;  /* 0x000043b000007945 */ /* 0x000fe20003800200 */
[----:B--2---:R-:W-:Y:S01]  /*c580*/  ISETP.NE.AND P0, PT, R3, RZ, PT ;  /* 0x000000ff0300720c */ /* 0x004fe20003f05270 */
[----:B------:R-:W-:Y:S01]  /*c590*/  IMAD.MOV R3, RZ, RZ, -R0 ;  /* 0x000000ffff037224 */ /* 0x000fe200078e0a00 */
[----:B---3--:R-:W-:-:S04]  /*c5a0*/  IADD3 R0, PT, PT, R4, 0x100, -R5 ;  /* 0x0000010004007810 */ /* 0x008fc80007ffe805 */
[----:B------:R-:W-:-:S07]  /*c5b0*/  VIADDMNMX.U32 R0, R3, 0x100, R0, PT ;  /* 0x0000010003007846 */ /* 0x000fce0003800000 */
[----:B------:R-:W-:Y:S05]  /*c5c0*/  @!P0 BRA `(.L_x_329) ;  /* 0x0000000000d08947 */ /* 0x000fea0003800000 */
[----:B------:R-:W-:-:S04]  /*c5d0*/  IADD3 R30, P0, PT, R22, -0x80000000, RZ ;  /* 0x80000000161e7810 */ /* 0x000fc80007f1e0ff */
[----:B------:R-:W-:Y:S02]  /*c5e0*/  IADD3.X R31, PT, PT, R23, 0x1, RZ, P0, !PT ;  /* 0x00000001171f7810 */ /* 0x000fe400007fe4ff */
[----:B------:R-:W-:-:S05]  /*c5f0*/  IADD3 R4, P0, PT, R30, 0x10000000, RZ ;  /* 0x100000001e047810 */ /* 0x000fca0007f1e0ff */
[----:B------:R-:W-:-:S05]  /*c600*/  IMAD.X R5, RZ, RZ, R31, P0 ;  /* 0x000000ffff057224 */ /* 0x000fca00000e061f */
[----:B------:R0:W5:Y:S01]  /*c610*/  LDG.E R27, desc[UR36][R4.64+0x8] ;  /* 0x00000824041b7981 */ /* 0x000162000c1e1900 */
[----:B------:R-:W-:Y:S01]  /*c620*/  BSSY.RECONVERGENT B1, `(.L_x_330) ;  /* 0x0000016000017945 */ /* 0x000fe20003800200 */
[----:B------:R-:W-:-:S07]  /*c630*/  IMAD.MOV.U32 R3, RZ, RZ, RZ ;  /* 0x000000ffff037224 */ /* 0x000fce00078e00ff */
.L_x_331:
        /* <DEDUP_REMOVED lines=18> */
[----:B------:R-:W-:-:S13]  /*c760*/  ISETP.GE.U32.AND P0, PT, R3, 0x4, PT ;  /* 0x000000040300780c */ /* 0x000fda0003f06070 */
[----:B-1----:R-:W-:Y:S05]  /*c770*/  @!P0 BRA `(.L_x_331) ;  /* 0xfffffffc00b08947 */ /* 0x002fea000383ffff */
[----:B------:R-:W-:Y:S05]  /*c780*/  BSYNC.RECONVERGENT B1 ;  /* 0x0000000000017941 */ /* 0x000fea0003800200 */
.L_x_330:
[----:B------:R0:W5:Y:S01]  /*c790*/  LDG.E R27, desc[UR36][R4.64+0x20008] ;  /* 0x02000824041b7981 */ /* 0x000162000c1e1900 */
[----:B------:R-:W-:Y:S01]  /*c7a0*/  IADD3 R31, P0, PT, R22, -0x80000000, RZ ;  /* 0x80000000161f7810 */ /* 0x000fe20007f1e0ff */
[----:B------:R-:W-:Y:S01]  /*c7b0*/  BSSY.RECONVERGENT B1, `(.L_x_332) ;  /* 0x0000013000017945 */ /* 0x000fe20003800200 */
[----:B------:R-:W-:Y:S02]  /*c7c0*/  IMAD.MOV.U32 R26, RZ, RZ, RZ ;  /* 0x000000ffff1a7224 */ /* 0x000fe400078e00ff */
[----:B------:R-:W-:-:S09]  /*c7d0*/  IADD3.X R32, PT, PT, R23, 0x1, RZ, P0, !PT ;  /* 0x0000000117207810 */ /* 0x000fd200007fe4ff */
.L_x_333:
        /* <DEDUP_REMOVED lines=17> */
.L_x_332:
[----:B------:R-:W-:Y:S01]  /*c8f0*/  PLOP3.LUT P0, PT, PT, PT, PT, 0x8, 0x80 ;  /* 0x000000000080781c */ /* 0x000fe20003f0e170 */
[----:B------:R-:W-:-:S12]  /*c900*/  BRA `(.L_x_334) ;  /* 0x0000004000047947 */ /* 0x000fd80003800000 */
.L_x_329:
[----:B------:R-:W2:Y:S01]  /*c910*/  LDL R5, [R1+0x4] ;  /* 0x0000040001057983 */ /* 0x000ea20000100800 */
[----:B------:R-:W-:Y:S01]  /*c920*/  BSSY.RECONVERGENT B1, `(.L_x_335) ;  /* 0x0000215000017945 */ /* 0x000fe20003800200 */
[C---:B--2---:R-:W-:Y:S02]  /*c930*/  IMAD.SHL.U32 R32, R5.reuse, 0x100, RZ ;  /* 0x0000010005207824 */ /* 0x044fe400078e00ff */
[----:B------:R-:W-:Y:S02]  /*c940*/  IMAD.SHL.U32 R3, R5, 0x800, RZ ;  /* 0x0000080005037824 */ /* 0x000fe400078e00ff */
[C---:B------:R-:W-:Y:S02]  /*c950*/  VIADD R4, R32.reuse, 0x100 ;  /* 0x0000010020047836 */ /* 0x040fe40000000000 */
[----:B------:R-:W-:Y:S01]  /*c960*/  VIADD R33, R32, 0x300 ;  /* 0x0000030020217836 */ /* 0x000fe20000000000 */
[----:B------:R-:W-:Y:S01]  /*c970*/  LOP3.LUT R3, R3, 0xf800, RZ, 0xc0, !PT ;  /* 0x0000f80003037812 */ /* 0x000fe200078ec0ff */
[C---:B------:R-:W-:Y:S01]  /*c980*/  IMAD.SHL.U32 R20, R4.reuse, 0x8, RZ ;  /* 0x0000000804147824 */ /* 0x040fe200078e00ff */
[----:B------:R-:W-:-:S03]  /*c990*/  LOP3.LUT R4, R4, 0x1f00, RZ, 0xc0, !PT ;  /* 0x00001f0004047812 */ /* 0x000fc600078ec0ff */
[----:B------:R-:W-:Y:S01]  /*c9a0*/  IMAD.IADD R30, R16, 0x1, R3 ;  /* 0x00000001101e7824 */ /* 0x000fe200078e0203 */
[----:B------:R-:W-:Y:S01]  /*c9b0*/  LOP3.LUT R21, R20, 0xf800, RZ, 0xc0, !PT ;  /* 0x0000f80014157812 */ /* 0x000fe200078ec0ff */
[C---:B------:R-:W-:Y:S01]  /*c9c0*/  VIADD R3, R32.reuse, 0x200 ;  /* 0x0000020020037836 */ /* 0x040fe20000000000 */
[----:B------:R-:W-:-:S03]  /*c9d0*/  LOP3.LUT R32, R32, 0x1f00, RZ, 0xc0, !PT ;  /* 0x00001f0020207812 */ /* 0x000fc600078ec0ff */
[----:B------:R-:W-:Y:S01]  /*c9e0*/  IMAD.SHL.U32 R20, R3, 0x8, RZ ;  /* 0x0000000803147824 */ /* 0x000fe200078e00ff */
[----:B------:R-:W0:Y:S01]  /*c9f0*/  LDS.64 R30, [R30] ;  /* 0x000000001e1e7984 */ /* 0x000e220000000a00 */
[----:B------:R-:W-:-:S03]  /*ca00*/  IMAD.IADD R26, R16, 0x1, R21 ;  /* 0x00000001101a7824 */ /* 0x000fc600078e0215 */
[----:B------:R-:W-:Y:S01]  /*ca10*/  LOP3.LUT R21, R20, 0xf800, RZ, 0xc0, !PT ;  /* 0x0000f80014157812 */ /* 0x000fe200078ec0ff */
[----:B------:R-:W-:Y:S02]  /*ca20*/  IMAD.SHL.U32 R20, R33, 0x8, RZ ;  /* 0x0000000821147824 */ /* 0x000fe400078e00ff */
[----:B------:R-:W1:Y:S02]  /*ca30*/  LDS.64 R26, [R26] ;  /* 0x000000001a1a7984 */ /* 0x000e640000000a00 */
[----:B------:R-:W-:Y:S01]  /*ca40*/  IMAD.IADD R28, R16, 0x1, R21 ;  /* 0x00000001101c7824 */ /* 0x000fe200078e0215 */
[----:B------:R-:W-:-:S05]  /*ca50*/  LOP3.LUT R21, R20, 0xf800, RZ, 0xc0, !PT ;  /* 0x0000f80014157812 */ /* 0x000fca00078ec0ff */
[----:B------:R-:W2:Y:S01]  /*ca60*/  LDS.64 R28, [R28] ;  /* 0x000000001c1c7984 */ /* 0x000ea20000000a00 */
[----:B------:R-:W-:-:S06]  /*ca70*/  IMAD.IADD R21, R16, 0x1, R21 ;  /* 0x0000000110157824 */ /* 0x000fcc00078e0215 */
[----:B------:R-:W3:Y:S01]  /*ca80*/  LDS.64 R20, [R21] ;  /* 0x0000000015147984 */ /* 0x000ee20000000a00 */
[----:B0-----:R-:W-:-:S04]  /*ca90*/  ISETP.NE.U32.AND P0, PT, R30, RZ, PT ;  /* 0x000000ff1e00720c */ /* 0x001fc80003f05070 */
[----:B------:R-:W-:Y:S02]  /*caa0*/  ISETP.NE.AND.EX P0, PT, R31, RZ, PT, P0 ;  /* 0x000000ff1f00720c */ /* 0x000fe40003f05300 */
[----:B-1----:R-:W-:Y:S01]  /*cab0*/  ISETP.NE.U32.AND P1, PT, R26, RZ, PT ;  /* 0x000000ff1a00720c */ /* 0x002fe20003f25070 */
[----:B------:R-:W-:-:S03]  /*cac0*/  IMAD.IADD R26, R32, 0x1, R25 ;  /* 0x00000001201a7824 */ /* 0x000fc600078e0219 */
[----:B------:R-:W-:Y:S01]  /*cad0*/  ISETP.NE.AND.EX P1, PT, R27, RZ, PT, P1 ;  /* 0x000000ff1b00720c */ /* 0x000fe20003f25310 */
[--C-:B------:R-:W-:Y:S01]  /*cae0*/  IMAD.IADD R27, R4, 0x1, R25.reuse ;  /* 0x00000001041b7824 */ /* 0x100fe200078e0219 */
[----:B------:R-:W-:Y:S02]  /*caf0*/  ISETP.EQ.OR P0, PT, R26, RZ, P0 ;  /* 0x000000ff1a00720c */ /* 0x000fe40000702670 */
[----:B------:R-:W-:Y:S02]  /*cb00*/  LOP3.LUT R4, R3, 0x1f00, RZ, 0xc0, !PT ;  /* 0x00001f0003047812 */ /* 0x000fe400078ec0ff */
[----:B--2---:R-:W-:Y:S02]  /*cb10*/  ISETP.NE.U32.AND P3, PT, R28, RZ, PT ;  /* 0x000000ff1c00720c */ /* 0x004fe40003f65070 */
[----:B------:R-:W-:Y:S02]  /*cb20*/  ISETP.EQ.OR P1, PT, R27, RZ, P1 ;  /* 0x000000ff1b00720c */ /* 0x000fe40000f22670 */
[----:B------:R-:W-:Y:S01]  /*cb30*/  ISETP.NE.AND.EX P3, PT, R29, RZ, PT, P3 ;  /* 0x000000ff1d00720c */ /* 0x000fe20003f65330 */
[--C-:B------:R-:W-:Y:S01]  /*cb40*/  IMAD.IADD R29, R4, 0x1, R25.reuse ;  /* 0x00000001041d7824 */ /* 0x100fe200078e0219 */
[----:B---3--:R-:W-:Y:S01]  /*cb50*/  ISETP.NE.U32.AND P4, PT, R20, RZ, PT ;  /* 0x000000ff1400720c */ /* 0x008fe20003f85070 */
[----:B------:R-:W-:Y:S01]  /*cb60*/  IMAD.MOV.U32 R4, RZ, RZ, RZ ;  /* 0x000000ffff047224 */ /* 0x000fe200078e00ff */
[----:B------:R-:W-:Y:S01]  /*cb70*/  LOP3.LUT R20, R33, 0x1f00, RZ, 0xc0, !PT ;  /* 0x00001f0021147812 */ /* 0x000fe200078ec0ff */
[----:B------:R-:W-:Y:S01]  /*cb80*/  @!P0 IMAD.MOV.U32 R4, RZ, RZ, 0x1 ;  /* 0x00000001ff048424 */ /* 0x000fe200078e00ff */
[----:B------:R-:W-:Y:S01]  /*cb90*/  ISETP.EQ.OR P3, PT, R29, RZ, P3 ;  /* 0x000000ff1d00720c */ /* 0x000fe20001f62670 */
[----:B------:R0:W-:Y:S01]  /*cba0*/  @!P0 STL [R1+0x18], R26 ;  /* 0x0000181a01008387 */ /* 0x0001e20000100800 */
[----:B------:R-:W-:Y:S01]  /*cbb0*/  ISETP.NE.AND.EX P4, PT, R21, RZ, PT, P4 ;  /* 0x000000ff1500720c */ /* 0x000fe20003f85340 */
[----:B------:R-:W-:-:S02]  /*cbc0*/  IMAD.IADD R21, R20, 0x1, R25 ;  /* 0x0000000114157824 */ /* 0x000fc400078e0219 */
[C---:B------:R-:W-:Y:S02]  /*cbd0*/  @!P1 VIADD R3, R4.reuse, 0x1 ;  /* 0x0000000104039836 */ /* 0x040fe40000000000 */
[----:B------:R-:W-:Y:S01]  /*cbe0*/  @!P1 IMAD R28, R4, 0x4, R1 ;  /* 0x00000004041c9824 */ /* 0x000fe200078e0201 */
[----:B------:R-:W-:Y:S01]  /*cbf0*/  ISETP.EQ.OR P4, PT, R21, RZ, P4 ;  /* 0x000000ff1500720c */ /* 0x000fe20002782670 */
[----:B------:R-:W-:Y:S02]  /*cc00*/  @!P1 IMAD.MOV.U32 R4, RZ, RZ, R3 ;  /* 0x000000ffff049224 */ /* 0x000fe400078e0003 */
[----:B------:R-:W-:Y:S01]  /*cc10*/  VIADD R20, R5, 0x4 ;  /* 0x0000000405147836 */ /* 0x000fe20000000000 */
[----:B------:R0:W-:Y:S01]  /*cc20*/  @!P1 STL [R28+0x18], R27 ;  /* 0x0000181b1c009387 */ /* 0x0001e20000100800 */
[C---:B------:R-:W-:Y:S02]  /*cc30*/  @!P3 VIADD R3, R4.reuse, 0x1 ;  /* 0x000000010403b836 */ /* 0x040fe40000000000 */
[----:B------:R-:W-:-:S02]  /*cc40*/  @!P3 IMAD R30, R4, 0x4, R1 ;  /* 0x00000004041eb824 */ /* 0x000fc400078e0201 */
[----:B------:R-:W-:-:S03]  /*cc50*/  @!P3 IMAD.MOV.U32 R4, RZ, RZ, R3 ;  /* 0x000000ffff04b224 */ /* 0x000fc600078e0003 */
[----:B------:R0:W-:Y:S01]  /*cc60*/  @!P3 STL [R30+0x18], R29 ;  /* 0x0000181d1e00b387 */ /* 0x0001e20000100800 */
[C---:B------:R-:W-:Y:S02]  /*cc70*/  @!P4 IMAD R32, R4.reuse, 0x4, R1 ;  /* 0x000000040420c824 */ /* 0x040fe400078e0201 */
[----:B------:R-:W-:-:S03]  /*cc80*/  @!P4 VIADD R3, R4, 0x1 ;  /* 0x000000010403c836 */ /* 0x000fc60000000000 */
[----:B------:R0:W-:Y:S01]  /*cc90*/  @!P4 STL [R32+0x18], R21 ;  /* 0x000018152000c387 */ /* 0x0001e20000100800 */
[----:B------:R-:W-:Y:S02]  /*cca0*/  @!P4 IMAD.MOV.U32 R4, RZ, RZ, R3 ;  /* 0x000000ffff04c224 */ /* 0x000fe400078e0003 */
[----:B------:R-:W-:-:S03]  /*ccb0*/  IMAD.MOV.U32 R3, RZ, RZ, 0x4 ;  /* 0x00000004ff037424 */ /* 0x000fc600078e00ff */
[----:B------:R-:W-:-:S13]  /*ccc0*/  ISETP.GT.U32.AND P0, PT, R4, 0x3, PT ;  /* 0x000000030400780c */ /* 0x000fda0003f04070 */
[----:B0-----:R-:W-:Y:S05]  /*ccd0*/  @P0 BRA `(.L_x_336) ;  /* 0x0000001c00640947 */ /* 0x001fea0003800000 */
[C---:B------:R-:W-:Y:S02]  /*cce0*/  IMAD.SHL.U32 R21, R20.reuse, 0x800, RZ ;  /* 0x0000080014157824 */ /* 0x040fe400078e00ff */
[----:B------:R-:W-:-:S03]  /*ccf0*/  IMAD.SHL.U32 R20, R20, 0x100, RZ ;  /* 0x0000010014147824 */ /* 0x000fc600078e00ff */
[----:B------:R-:W-:Y:S02]  /*cd00*/  LOP3.LUT R21, R21, 0xf800, RZ, 0xc0, !PT ;  /* 0x0000f80015157812 */ /* 0x000fe400078ec0ff */
[----:B------:R-:W-:-:S03]  /*cd10*/  LOP3.LUT R20, R20, 0x1f00, RZ, 0xc0, !PT ;  /* 0x00001f0014147812 */ /* 0x000fc600078ec0ff */
[----:B------:R-:W-:Y:S02]  /*cd20*/  IMAD.IADD R21, R16, 0x1, R21 ;  /* 0x0000000110157824 */ /* 0x000fe400078e0215 */
[----:B------:R-:W-:-:S03]  /*cd30*/  IMAD.IADD R28, R20, 0x1, R25 ;  /* 0x00000001141c7824 */ /* 0x000fc600078e0219 */
[----:B------:R-:W0:Y:S02]  /*cd40*/  LDS.64 R26, [R21] ;  /* 0x00000000151a7984 */ /* 0x000e240000000a00 */
[----:B0-----:R-:W-:Y:S01]  /*cd50*/  ISETP.NE.U32.AND P0, PT, R26, RZ, PT ;  /* 0x000000ff1a00720c */ /* 0x001fe20003f05070 */
[----:B------:R-:W-:-:S03]  /*cd60*/  VIADD R26, R5, 0x5 ;  /* 0x00000005051a7836 */ /* 0x000fc60000000000 */
[----:B------:R-:W-:-:S04]  /*cd70*/  ISETP.NE.AND.EX P0, PT, R27, RZ, PT, P0 ;  /* 0x000000ff1b00720c */ /* 0x000fc80003f05300 */
[----:B------:R-:W-:-:S13]  /*cd80*/  ISETP.EQ.OR P0, PT, R28, RZ, P0 ;  /* 0x000000ff1c00720c */ /* 0x000fda0000702670 */
[C---:B------:R-:W-:Y:S02]  /*cd90*/  @!P0 VIADD R20, R4.reuse, 0x1 ;  /* 0x0000000104148836 */ /* 0x040fe40000000000 */
[----:B------:R-:W-:Y:S02]  /*cda0*/  @!P0 IMAD R27, R4, 0x4, R1 ;  /* 0x00000004041b8824 */ /* 0x000fe400078e0201 */
[----:B------:R-:W-:Y:S02]  /*cdb0*/  @!P0 IMAD.MOV.U32 R4, RZ, RZ, R20 ;  /* 0x000000ffff048224 */ /* 0x000fe400078e0014 */
[----:B------:R-:W-:Y:S01]  /*cdc0*/  IMAD.MOV.U32 R20, RZ, RZ, R26 ;  /* 0x000000ffff147224 */ /* 0x000fe200078e001a */
[----:B------:R0:W-:Y:S02]  /*cdd0*/  @!P0 STL [R27+0x18], R28 ;  /* 0x0000181c1b008387 */ /* 0x0001e40000100800 */
[----:B------:R-:W-:-:S13]  /*cde0*/  ISETP.GT.U32.AND P0, PT, R4, 0x3, PT ;  /* 0x000000030400780c */ /* 0x000fda0003f04070 */
[----:B0-----:R-:W-:Y:S05]  /*cdf0*/  @P0 BRA `(.L_x_336) ;  /* 0x0000001c001c0947 */ /* 0x001fea0003800000 */
[C---:B------:R-:W-:Y:S02]  /*ce00*/  IMAD.SHL.U32 R20, R26.reuse, 0x800, RZ ;  /* 0x000008001a147824 */ /* 0x040fe400078e00ff */
[----:B------:R-:W-:-:S03]  /*ce10*/  IMAD.SHL.U32 R26, R26, 0x100, RZ ;  /* 0x000001001a1a7824 */ /* 0x000fc600078e00ff */
[----:B------:R-:W-:Y:S02]  /*ce20*/  LOP3.LUT R21, R20, 0xf800, RZ, 0xc0, !PT ;  /* 0x0000f80014157812 */ /* 0x000fe400078ec0ff */
[----:B------:R-:W-:-:S03]  /*ce30*/  LOP3.LUT R26, R26, 0x1f00, RZ, 0xc0, !PT ;  /* 0x00001f001a1a7812 */ /* 0x000fc600078ec0ff */
[----:B------:R-:W-:Y:S02]  /*ce40*/  IMAD.IADD R21, R16, 0x1, R21 ;  /* 0x0000000110157824 */ /* 0x000fe400078e0215 */
[----:B------:R-:W-:-:S04]  /*ce50*/  IMAD.IADD R26, R26, 0x1, R25 ;  /* 0x000000011a1a7824 */ /* 0x000fc800078e0219 */
[----:B------:R-:W0:Y:S02]  /*ce60*/  LDS.64 R20, [R21] ;  /* 0x0000000015147984 */ /* 0x000e240000000a00 */
[----:B0-----:R-:W-:-:S04]  /*ce70*/  ISETP.NE.U32.AND P0, PT, R20, RZ, PT ;  /* 0x000000ff1400720c */ /* 0x001fc80003f05070 */
[----:B------:R-:W-:-:S04]  /*ce80*/  ISETP.NE.AND.EX P0, PT, R21, RZ, PT, P0 ;  /* 0x000000ff1500720c */ /* 0x000fc80003f05300 */
[----:B------:R-:W-:-:S13]  /*ce90*/  ISETP.EQ.OR P0, PT, R26, RZ, P0 ;  /* 0x000000ff1a00720c */ /* 0x000fda0000702670 */
[C---:B------:R-:W-:Y:S02]  /*cea0*/  @!P0 VIADD R20, R4.reuse, 0x1 ;  /* 0x0000000104148836 */ /* 0x040fe40000000000 */
[----:B------:R-:W-:Y:S02]  /*ceb0*/  @!P0 IMAD R27, R4, 0x4, R1 ;  /* 0x00000004041b8824 */ /* 0x000fe400078e0201 */
[----:B------:R-:W-:Y:S02]  /*cec0*/  @!P0 IMAD.MOV.U32 R4, RZ, RZ, R20 ;  /* 0x000000ffff048224 */ /* 0x000fe400078e0014 */
[----:B------:R-:W-:Y:S01]  /*ced0*/  VIADD R20, R5, 0x6 ;  /* 0x0000000605147836 */ /* 0x000fe20000000000 */
        /* <DEDUP_REMOVED lines=437> */
[----:B------:R0:W-:Y:S01]  /*ea30*/  @!P0 STL [R26+0x18], R21 ;  /* 0x000018151a008387 */ /* 0x0001e20000100800 */
[----:B------:R-:W-:Y:S01]  /*ea40*/  IMAD.MOV.U32 R3, RZ, RZ, R4 ;  /* 0x000000ffff037224 */ /* 0x000fe200078e0004 */
[----:B------:R-:W-:-:S13]  /*ea50*/  ISETP.GE.U32.AND P0, PT, R4, 0x4, PT ;  /* 0x000000040400780c */ /* 0x000fda0003f06070 */
[----:B0-----:R-:W-:-:S07]  /*ea60*/  @P0 VIADD R20, R5, 0x1f ;  /* 0x0000001f05140836 */ /* 0x001fce0000000000 */
.L_x_336:
[----:B------:R-:W-:Y:S05]  /*ea70*/  BSYNC.RECONVERGENT B1 ;  /* 0x0000000000017941 */ /* 0x000fea0003800200 */
.L_x_335:
[----:B------:R-:W2:Y:S01]  /*ea80*/  LDL R31, [R1+0x8] ;  /* 0x00000800011f7983 */ /* 0x000ea20000100800 */
[----:B------:R-:W-:Y:S03]  /*ea90*/  BSSY.RECONVERGENT B1, `(.L_x_337) ;  /* 0x00001e7000017945 */ /* 0x000fe60003800200 */
[----:B------:R-:W-:Y:S01]  /*eaa0*/  STL [R1+0x4], R20 ;  /* 0x0000041401007387 */ /* 0x000fe20000100800 */
[C---:B--2---:R-:W-:Y:S02]  /*eab0*/  IMAD.SHL.U32 R5, R31.reuse, 0x100, RZ ;  /* 0x000001001f057824 */ /* 0x044fe400078e00ff */
[----:B------:R-:W-:Y:S02]  /*eac0*/  IMAD.SHL.U32 R4, R31, 0x400, RZ ;  /* 0x000004001f047824 */ /* 0x000fe400078e00ff */
[C---:B------:R-:W-:Y:S02]  /*ead0*/  VIADD R26, R5.reuse, 0x100 ;  /* 0x00000100051a7836 */ /* 0x040fe40000000000 */
[C---:B------:R-:W-:Y:S01]  /*eae0*/  VIADD R29, R5.reuse, 0x300 ;  /* 0x00000300051d7836 */ /* 0x040fe20000000000 */
[----:B------:R-:W-:Y:S01]  /*eaf0*/  LOP3.LUT R21, R4, 0x7c00, RZ, 0xc0, !PT ;  /* 0x00007c0004157812 */ /* 0x000fe200078ec0ff */
[C---:B------:R-:W-:Y:S01]  /*eb00*/  IMAD.SHL.U32 R27, R26.reuse, 0x4, RZ ;  /* 0x000000041a1b7824 */ /* 0x040fe200078e00ff */
[----:B------:R-:W-:Y:S01]  /*eb10*/  LOP3.LUT R26, R26, 0x1f00, RZ, 0xc0, !PT ;  /* 0x00001f001a1a7812 */ /* 0x000fe200078ec0ff */
[----:B------:R-:W-:-:S02]  /*eb20*/  VIADD R4, R5, 0x200 ;  /* 0x0000020005047836 */ /* 0x000fc40000000000 */
[----:B------:R-:W-:Y:S01]  /*eb30*/  IMAD.IADD R28, R2, 0x1, R21 ;  /* 0x00000001021c7824 */ /* 0x000fe200078e0215 */
[----:B------:R-:W-:Y:S01]  /*eb40*/  LOP3.LUT R27, R27, 0x7c00, RZ, 0xc0, !PT ;  /* 0x00007c001b1b7812 */ /* 0x000fe200078ec0ff */
[C---:B------:R-:W-:Y:S01]  /*eb50*/  IMAD.SHL.U32 R21, R4.reuse, 0x4, RZ ;  /* 0x0000000404157824 */ /* 0x040fe200078e00ff */
[----:B------:R-:W-:Y:S01]  /*eb60*/  LOP3.LUT R4, R4, 0x1f00, RZ, 0xc0, !PT ;  /* 0x00001f0004047812 */ /* 0x000fe200078ec0ff */
[----:B------:R-:W-:Y:S02]  /*eb70*/  IMAD.SHL.U32 R30, R29, 0x4, RZ ;  /* 0x000000041d1e7824 */ /* 0x000fe400078e00ff */
[----:B------:R-:W-:Y:S01]  /*eb80*/  IMAD.IADD R27, R2, 0x1, R27 ;  /* 0x00000001021b7824 */ /* 0x000fe200078e021b */
[----:B------:R-:W0:Y:S01]  /*eb90*/  LDS R28, [R28+0x10000] ;  /* 0x010000001c1c7984 */ /* 0x000e220000000800 */
[----:B------:R-:W-:Y:S01]  /*eba0*/  LOP3.LUT R21, R21, 0x7c00, RZ, 0xc0, !PT ;  /* 0x00007c0015157812 */ /* 0x000fe200078ec0ff */
[----:B------:R-:W-:Y:S01]  /*ebb0*/  IMAD.IADD R32, R4, 0x1, R25 ;  /* 0x0000000104207824 */ /* 0x000fe200078e0219 */
[----:B------:R-:W-:Y:S01]  /*ebc0*/  LOP3.LUT R33, R30, 0x7c00, RZ, 0xc0, !PT ;  /* 0x00007c001e217812 */ /* 0x000fe200078ec0ff */
[----:B------:R-:W-:Y:S01]  /*ebd0*/  IMAD.MOV.U32 R4, RZ, RZ, RZ ;  /* 0x000000ffff047224 */ /* 0x000fe200078e00ff */
[----:B------:R-:W1:Y:S01]  /*ebe0*/  LDS R27, [R27+0x10000] ;  /* 0x010000001b1b7984 */ /* 0x000e620000000800 */
[C---:B------:R-:W-:Y:S01]  /*ebf0*/  IMAD.IADD R21, R2.reuse, 0x1, R21 ;  /* 0x0000000102157824 */ /* 0x040fe200078e0215 */
[----:B------:R-:W-:Y:S01]  /*ec00*/  LOP3.LUT R30, R5, 0x1f00, RZ, 0xc0, !PT ;  /* 0x00001f00051e7812 */ /* 0x000fe200078ec0ff */
[----:B------:R-:W-:-:S04]  /*ec10*/  IMAD.IADD R33, R2, 0x1, R33 ;  /* 0x0000000102217824 */ /* 0x000fc800078e0221 */
[----:B------:R-:W2:Y:S04]  /*ec20*/  LDS R21, [R21+0x10000] ;  /* 0x0100000015157984 */ /* 0x000ea80000000800 */
[----:B------:R-:W3:Y:S01]  /*ec30*/  LDS R33, [R33+0x10000] ;  /* 0x0100000021217984 */ /* 0x000ee20000000800 */
[----:B0-----:R-:W-:Y:S01]  /*ec40*/  ISETP.NE.AND P0, PT, R28, RZ, PT ;  /* 0x000000ff1c00720c */ /* 0x001fe20003f05270 */
[--C-:B------:R-:W-:Y:S01]  /*ec50*/  IMAD.IADD R28, R30, 0x1, R25.reuse ;  /* 0x000000011e1c7824 */ /* 0x100fe200078e0219 */
[----:B-1----:R-:W-:Y:S01]  /*ec60*/  ISETP.NE.AND P1, PT, R27, RZ, PT ;  /* 0x000000ff1b00720c */ /* 0x002fe20003f25270 */
[----:B------:R-:W-:-:S03]  /*ec70*/  IMAD.IADD R27, R26, 0x1, R25 ;  /* 0x000000011a1b7824 */ /* 0x000fc600078e0219 */
[----:B------:R-:W-:Y:S02]  /*ec80*/  ISETP.EQ.OR P0, PT, R28, RZ, P0 ;  /* 0x000000ff1c00720c */ /* 0x000fe40000702670 */
[----:B------:R-:W-:Y:S02]  /*ec90*/  LOP3.LUT R26, R29, 0x1f00, RZ, 0xc0, !PT ;  /* 0x00001f001d1a7812 */ /* 0x000fe400078ec0ff */
[----:B------:R-:W-:Y:S02]  /*eca0*/  ISETP.EQ.OR P1, PT, R27, RZ, P1 ;  /* 0x000000ff1b00720c */ /* 0x000fe40000f22670 */
[----:B--2---:R-:W-:Y:S01]  /*ecb0*/  ISETP.NE.AND P3, PT, R21, RZ, PT ;  /* 0x000000ff1500720c */ /* 0x004fe20003f65270 */
[----:B------:R-:W-:Y:S01]  /*ecc0*/  IMAD.IADD R34, R26, 0x1, R25 ;  /* 0x000000011a227824 */ /* 0x000fe200078e0219 */
[----:B---3--:R-:W-:Y:S01]  /*ecd0*/  ISETP.NE.AND P4, PT, R33, RZ, PT ;  /* 0x000000ff2100720c */ /* 0x008fe20003f85270 */
[----:B------:R-:W-:Y:S01]  /*ece0*/  VIADD R26, R31, 0x4 ;  /* 0x000000041f1a7836 */ /* 0x000fe20000000000 */
[----:B------:R-:W-:-:S03]  /*ecf0*/  ISETP.EQ.OR P3, PT, R32, RZ, P3 ;  /* 0x000000ff2000720c */ /* 0x000fc60001f62670 */
[----:B------:R-:W-:Y:S01]  /*ed00*/  @!P0 IMAD.MOV.U32 R4, RZ, RZ, 0x1 ;  /* 0x00000001ff048424 */ /* 0x000fe200078e00ff */
[----:B------:R-:W-:Y:S01]  /*ed10*/  ISETP.EQ.OR P4, PT, R34, RZ, P4 ;  /* 0x000000ff2200720c */ /* 0x000fe20002782670 */
[----:B------:R0:W-:Y:S01]  /*ed20*/  @!P0 STL [R1+0x98], R28 ;  /* 0x0000981c01008387 */ /* 0x0001e20000100800 */
[----:B------:R-:W-:Y:S01]  /*ed30*/  PLOP3.LUT P0, PT, PT, PT, PT, 0x8, 0x80 ;  /* 0x000000000080781c */ /* 0x000fe20003f0e170 */
[C---:B------:R-:W-:Y:S02]  /*ed40*/  @!P1 VIADD R5, R4.reuse, 0x1 ;  /* 0x0000000104059836 */ /* 0x040fe40000000000 */
[----:B------:R-:W-:Y:S02]  /*ed50*/  @!P1 IMAD R30, R4, 0x4, R1 ;  /* 0x00000004041e9824 */ /* 0x000fe400078e0201 */
[----:B------:R-:W-:-:S03]  /*ed60*/  @!P1 IMAD.MOV.U32 R4, RZ, RZ, R5 ;  /* 0x000000ffff049224 */ /* 0x000fc600078e0005 */
[----:B------:R0:W-:Y:S01]  /*ed70*/  @!P1 STL [R30+0x98], R27 ;  /* 0x0000981b1e009387 */ /* 0x0001e20000100800 */
[C---:B------:R-:W-:Y:S02]  /*ed80*/  @!P3 VIADD R5, R4.reuse, 0x1 ;  /* 0x000000010405b836 */ /* 0x040fe40000000000 */
[----:B------:R-:W-:Y:S02]  /*ed90*/  @!P3 IMAD R29, R4, 0x4, R1 ;  /* 0x00000004041db824 */ /* 0x000fe400078e0201 */
[----:B------:R-:W-:-:S03]  /*eda0*/  @!P3 IMAD.MOV.U32 R4, RZ, RZ, R5 ;  /* 0x000000ffff04b224 */ /* 0x000fc600078e0005 */
[----:B------:R0:W-:Y:S01]  /*edb0*/  @!P3 STL [R29+0x98], R32 ;  /* 0x000098201d00b387 */ /* 0x0001e20000100800 */
[C---:B------:R-:W-:Y:S02]  /*edc0*/  @!P4 IMAD R21, R4.reuse, 0x4, R1 ;  /* 0x000000040415c824 */ /* 0x040fe400078e0201 */
[----:B------:R-:W-:-:S03]  /*edd0*/  @!P4 VIADD R5, R4, 0x1 ;  /* 0x000000010405c836 */ /* 0x000fc60000000000 */
[----:B------:R0:W-:Y:S01]  /*ede0*/  @!P4 STL [R21+0x98], R34 ;  /* 0x000098221500c387 */ /* 0x0001e20000100800 */
[----:B------:R-:W-:-:S05]  /*edf0*/  @!P4 IMAD.MOV.U32 R4, RZ, RZ, R5 ;  /* 0x000000ffff04c224 */ /* 0x000fca00078e0005 */
[----:B------:R-:W-:-:S13]  /*ee00*/  ISETP.GT.U32.AND P1, PT, R4, 0x3, PT ;  /* 0x000000030400780c */ /* 0x000fda0003f24070 */
[----:B0-----:R-:W-:Y:S05]  /*ee10*/  @P1 BRA `(.L_x_338) ;  /* 0x0000001800b81947 */ /* 0x001fea0003800000 */
[C---:B------:R-:W-:Y:S02]  /*ee20*/  IMAD.SHL.U32 R5, R26.reuse, 0x400, RZ ;  /* 0x000004001a057824 */ /* 0x040fe400078e00ff */
[----:B------:R-:W-:-:S03]  /*ee30*/  IMAD.SHL.U32 R26, R26, 0x100, RZ ;  /* 0x000001001a1a7824 */ /* 0x000fc600078e00ff */
[----:B------:R-:W-:Y:S02]  /*ee40*/  LOP3.LUT R5, R5, 0x7c00, RZ, 0xc0, !PT ;  /* 0x00007c0005057812 */ /* 0x000fe400078ec0ff */
[----:B------:R-:W-:-:S03]  /*ee50*/  LOP3.LUT R26, R26, 0x1f00, RZ, 0xc0, !PT ;  /* 0x00001f001a1a7812 */ /* 0x000fc600078ec0ff */
[----:B------:R-:W-:Y:S02]  /*ee60*/  IMAD.IADD R5, R2, 0x1, R5 ;  /* 0x0000000102057824 */ /* 0x000fe400078e0205 */
[----:B------:R-:W-:Y:S02]  /*ee70*/  IMAD.IADD R20, R26, 0x1, R25 ;  /* 0x000000011a147824 */ /* 0x000fe400078e0219 */
[----:B------:R-:W-:Y:S02]  /*ee80*/  VIADD R26, R31, 0x5 ;  /* 0x000000051f1a7836 */ /* 0x000fe40000000000 */
[----:B------:R-:W0:Y:S02]  /*ee90*/  LDS R5, [R5+0x10000] ;  /* 0x0100000005057984 */ /* 0x000e240000000800 */
[----:B0-----:R-:W-:-:S04]  /*eea0*/  ISETP.NE.AND P1, PT, R5, RZ, PT ;  /* 0x000000ff0500720c */ /* 0x001fc80003f25270 */
[----:B------:R-:W-:-:S13]  /*eeb0*/  ISETP.EQ.OR P1, PT, R20, RZ, P1 ;  /* 0x000000ff1400720c */ /* 0x000fda0000f22670 */
[C---:B------:R-:W-:Y:S02]  /*eec0*/  @!P1 VIADD R21, R4.reuse, 0x1 ;  /* 0x0000000104159836 */ /* 0x040fe40000000000 */
[----:B------:R-:W-:Y:S02]  /*eed0*/  @!P1 IMAD R27, R4, 0x4, R1 ;  /* 0x00000004041b9824 */ /* 0x000fe400078e0201 */
[----:B------:R-:W-:-:S03]  /*eee0*/  @!P1 IMAD.MOV.U32 R4, RZ, RZ, R21 ;  /* 0x000000ffff049224 */ /* 0x000fc600078e0015 */
        /* <DEDUP_REMOVED lines=413> */
[----:B------:R-:W-:-:S05]  /*108c0*/  @!P0 IMAD R5, R4, 0x4, R1 ;  /* 0x0000000404058824 */ /* 0x000fca00078e0201 */
[----:B------:R0:W-:Y:S01]  /*108d0*/  @!P0 STL [R5+0x98], R20 ;  /* 0x0000981405008387 */ /* 0x0001e20000100800 */
[----:B------:R-:W-:-:S13]  /*108e0*/  ISETP.NE.OR P0, PT, R4, 0x3, P0 ;  /* 0x000000030400780c */ /* 0x000fda0000705670 */
[----:B0-----:R-:W-:-:S07]  /*108f0*/  @!P0 VIADD R26, R31, 0x1f ;  /* 0x0000001f1f1a8836 */ /* 0x001fce0000000000 */
.L_x_338:
[----:B------:R-:W-:Y:S05]  /*10900*/  BSYNC.RECONVERGENT B1 ;  /* 0x0000000000017941 */ /* 0x000fea0003800200 */
.L_x_337:
[----:B------:R0:W-:Y:S02]  /*10910*/  STL [R1+0x8], R26 ;  /* 0x0000081a01007387 */ /* 0x0001e40000100800 */
.L_x_334:
[----:B------:R-:W-:Y:S05]  /*10920*/  BSYNC.RECONVERGENT B0 ;  /* 0x0000000000007941 */ /* 0x000fea0003800200 */
.L_x_328:
[----:B------:R-:W-:-:S04]  /*10930*/  VIMNMX.U32 R0, PT, PT, R0, R3, PT ;  /* 0x0000000300007248 */ /* 0x000fc80003fe0000 */
[----:B------:R-:W-:-:S13]  /*10940*/  ISETP.LT.U32.OR P0, PT, R0, 0x4, P0 ;  /* 0x000000040000780c */ /* 0x000fda0000701470 */
[----:B------:R-:W-:Y:S05]  /*10950*/  @!P0 BREAK.RELIABLE B3 ;  /* 0x0000000000038942 */ /* 0x000fea0003800100 */
[----:B------:R-:W-:Y:S05]  /*10960*/  @P0 BRA `(.L_x_95) ;  /* 0x000000d400440947 */ /* 0x000fea0003800000 */
[----:B------:R-:W-:Y:S01]  /*10970*/  ISETP.GT.U32.AND P0, PT, R14, 0xffff, PT ;  /* 0x0000ffff0e00780c */ /* 0x000fe20003f04070 */
[----:B------:R-:W-:Y:S01]  /*10980*/  BSSY.RECONVERGENT B0, `(.L_x_339) ;  /* 0x0000010000007945 */ /* 0x000fe20003800200 */
[----:B------:R-:W-:-:S11]  /*10990*/  SHF.R.U32.HI R3, RZ, 0x3, R14 ;  /* 0x00000003ff037819 */ /* 0x000fd6000001160e */
[----:B------:R-:W-:Y:S05]  /*109a0*/  @P0 BRA `(.L_x_340) ;  /* 0x0000000000200947 */ /* 0x000fea0003800000 */
[----:B------:R-:W1:Y:S01]  /*109b0*/  S2UR UR5, SR_CgaCtaId ;  /* 0x00000000000579c3 */ /* 0x000e620000008800 */
[----:B------:R-:W-:Y:S01]  /*109c0*/  UMOV UR4, 0x400 ;  /* 0x0000040000047882 */ /* 0x000fe20000000000 */
[----:B------:R-:W-:Y:S01]  /*109d0*/  VIADD R7, R7, 0xffffffff ;  /* 0xffffffff07077836 */ /* 0x000fe20000000000 */
[----:B------:R-:W-:-:S04]  /*109e0*/  UIADD3 UR4, UPT, UPT, UR4, 0x810, URZ ;  /* 0x0000081004047890 */ /* 0x000fc8000fffe0ff */
[----:B-1----:R-:W-:-:S06]  /*109f0*/  ULEA UR4, UR5, UR4, 0x18 ;  /* 0x0000000405047291 */ /* 0x002fcc000f8ec0ff */
[----:B------:R-:W-:-:S06]  /*10a00*/  LEA R12, R3, UR4, 0x3 ;  /* 0x00000004030c7c11 */ /* 0x000fcc000f8e18ff */
[----:B------:R-:W1:Y:S01]  /*10a10*/  ATOMS.EXCH.64 R12, [R12], RZ ;  /* 0x000000ff0c0c738c */ /* 0x000e620004000400 */
[----:B------:R-:W-:Y:S05]  /*10a20*/  BRA `(.L_x_341) ;  /* 0x0000000000147947 */ /* 0x000fea0003800000 */
.L_x_340:
[----:B------:R-:W1:Y:S02]  /*10a30*/  LDC.64 R4, c[0x0][0x380] ;  /* 0x0000e000ff047b82 */ /* 0x000e640000000a00 */
[----:B-1----:R-:W-:-:S03]  /*10a40*/  IMAD.WIDE.U32 R4, R3, 0x8, R4 ;  /* 0x0000000803047825 */ /* 0x002fc600078e0004 */
[----:B------:R-:W-:-:S05]  /*10a50*/  IADD3 R12, P0, PT, R4, 0x10000000, RZ ;  /* 0x10000000040c7810 */ /* 0x000fca0007f1e0ff */
[----:B------:R-:W-:-:S06]  /*10a60*/  IMAD.X R13, RZ, RZ, R5, P0 ;  /* 0x000000ffff0d7224 */ /* 0x000fcc00000e0605 */
[----:B------:R-:W5:Y:S02]  /*10a70*/  ATOMG.E.EXCH.64.STRONG.GPU PT, R12, desc[UR36][R12.64+0x8], RZ ;  /* 0x800008ff0c0c79a8 */ /* 0x000f64000c1ef524 */
.L_x_341:
[----:B------:R-:W-:Y:S05]  /*10a80*/  BSYNC.RECONVERGENT B0 ;  /* 0x0000000000007941 */ /* 0x000fea0003800200 */
.L_x_339:
[----:B------:R-:W-:Y:S01]  /*10a90*/  ISETP.GT.U32.AND P0, PT, R11, 0xffff, PT ;  /* 0x0000ffff0b00780c */ /* 0x000fe20003f04070 */
[----:B------:R-:W-:Y:S01]  /*10aa0*/  BSSY.RECONVERGENT B0, `(.L_x_342) ;  /* 0x0000010000007945 */ /* 0x000fe20003800200 */
[----:B------:R-:W-:-:S11]  /*10ab0*/  SHF.R.U32.HI R3, RZ, 0x3, R11 ;  /* 0x00000003ff037819 */ /* 0x000fd6000001160b */
[----:B------:R-:W-:Y:S05]  /*10ac0*/  @P0 BRA `(.L_x_343) ;  /* 0x0000000000200947 */ /* 0x000fea0003800000 */
[----:B------:R-:W2:Y:S01]  /*10ad0*/  S2UR UR5, SR_CgaCtaId ;  /* 0x00000000000579c3 */ /* 0x000ea20000008800 */
[----:B------:R-:W-:Y:S01]  /*10ae0*/  UMOV UR4, 0x400 ;  /* 0x0000040000047882 */ /* 0x000fe20000000000 */
[----:B------:R-:W-:Y:S01]  /*10af0*/  VIADD R7, R7, 0xffffffff ;  /* 0xffffffff07077836 */ /* 0x000fe20000000000 */
[----:B------:R-:W-:-:S04]  /*10b00*/  UIADD3 UR4, UPT, UPT, UR4, 0x810, URZ ;  /* 0x0000081004047890 */ /* 0x000fc8000fffe0ff */
[----:B--2---:R-:W-:-:S06]  /*10b10*/  ULEA UR4, UR5, UR4, 0x18 ;  /* 0x0000000405047291 */ /* 0x004fcc000f8ec0ff */
[----:B------:R-:W-:-:S06]  /*10b20*/  LEA R20, R3, UR4, 0x3 ;  /* 0x0000000403147c11 */ /* 0x000fcc000f8e18ff */
[----:B------:R-:W2:Y:S01]  /*10b30*/  ATOMS.EXCH.64 R20, [R20], RZ ;  /* 0x000000ff1414738c */ /* 0x000ea20004000400 */
[----:B------:R-:W-:Y:S05]  /*10b40*/  BRA `(.L_x_344) ;  /* 0x0000000000147947 */ /* 0x000fea0003800000 */
.L_x_343:
[----:B------:R-:W2:Y:S02]  /*10b50*/  LDC.64 R4, c[0x0][0x380] ;  /* 0x0000e000ff047b82 */ /* 0x000ea40000000a00 */
[----:B--2---:R-:W-:-:S03]  /*10b60*/  IMAD.WIDE.U32 R4, R3, 0x8, R4 ;  /* 0x0000000803047825 */ /* 0x004fc600078e0004 */
[----:B------:R-:W-:-:S05]  /*10b70*/  IADD3 R20, P0, PT, R4, 0x10000000, RZ ;  /* 0x1000000004147810 */ /* 0x000fca0007f1e0ff */
[----:B------:R-:W-:-:S06]  /*10b80*/  IMAD.X R21, RZ, RZ, R5, P0 ;  /* 0x000000ffff157224 */ /* 0x000fcc00000e0605 */
[----:B------:R-:W5:Y:S02]  /*10b90*/  ATOMG.E.EXCH.64.STRONG.GPU PT, R20, desc[UR36][R20.64+0x8], RZ ;  /* 0x800008ff141479a8 */ /* 0x000f64000c1ef524 */
.L_x_344:
[----:B------:R-:W-:Y:S05]  /*10ba0*/  BSYNC.RECONVERGENT B0 ;  /* 0x0000000000007941 */ /* 0x000fea0003800200 */
.L_x_342:
[----:B------:R-:W3:Y:S01]  /*10bb0*/  LDL.64 R28, [R1+0x98] ;  /* 0x00009800011c7983 */ /* 0x000ee20000100a00 */
[----:B------:R-:W-:Y:S01]  /*10bc0*/  BSSY.RECONVERGENT B0, `(.L_x_345) ;  /* 0x000000e000007945 */ /* 0x000fe20003800200 */
[----:B------:R-:W-:Y:S01]  /*10bd0*/  IMAD.MOV.U32 R0, RZ, RZ, -0x1 ;  /* 0xffffffffff007424 */ /* 0x000fe200078e00ff */
[----:B---3--:R-:W-:-:S13]  /*10be0*/  ISETP.GT.U32.AND P0, PT, R28, 0x1fff, PT ;  /* 0x00001fff1c00780c */ /* 0x008fda0003f04070 */
[----:B------:R-:W-:Y:S05]  /*10bf0*/  @P0 BRA `(.L_x_346) ;  /* 0x0000000000200947 */ /* 0x000fea0003800000 */
[----:B------:R-:W3:Y:S01]  /*10c00*/  S2UR UR5, SR_CgaCtaId ;  /* 0x00000000000579c3 */ /* 0x000ee20000008800 */
[----:B------:R-:W-:Y:S01]  /*10c10*/  UMOV UR4, 0x400 ;  /* 0x0000040000047882 */ /* 0x000fe20000000000 */
[----:B------:R-:W-:Y:S01]  /*10c20*/  VIADD R17, R17, 0x1 ;  /* 0x0000000111117836 */ /* 0x000fe20000000000 */
[----:B------:R-:W-:-:S04]  /*10c30*/  UIADD3 UR4, UPT, UPT, UR4, 0x810, URZ ;  /* 0x0000081004047890 */ /* 0x000fc8000fffe0ff */
[----:B---3--:R-:W-:-:S06]  /*10c40*/  ULEA UR4, UR5, UR4, 0x18 ;  /* 0x0000000405047291 */ /* 0x008fcc000f8ec0ff */
[----:B------:R-:W-:-:S05]  /*10c50*/  LEA R3, R28, UR4, 0x2 ;  /* 0x000000041c037c11 */ /* 0x000fca000f8e10ff */
[----:B------:R3:W-:Y:S01]  /*10c60*/  ATOMS.EXCH RZ, [R3+0x10000], R0 ;  /* 0x0100000003ff738c */ /* 0x0007e20004000000 */
[----:B------:R-:W-:Y:S05]  /*10c70*/  BRA `(.L_x_347) ;  /* 0x0000000000087947 */ /* 0x000fea0003800000 */
.L_x_346:
[----:B------:R-:W-:-:S05]  /*10c80*/  IMAD.WIDE.U32 R4, R28, 0x4, R18 ;  /* 0x000000041c047825 */ /* 0x000fca00078e0012 */
[----:B------:R4:W5:Y:S02]  /*10c90*/  ATOMG.E.EXCH.STRONG.GPU PT, RZ, desc[UR36][R4.64], R0 ;  /* 0x8000000004ff79a8 */ /* 0x000964000c1ef124 */
.L_x_347:
[----:B------:R-:W-:Y:S05]  /*10ca0*/  BSYNC.RECONVERGENT B0 ;  /* 0x0000000000007941 */ /* 0x000fea0003800200 */
.L_x_345:
[----:B------:R-:W-:Y:S01]  /*10cb0*/  ISETP.GT.U32.AND P0, PT, R29, 0x1fff, PT ;  /* 0x00001fff1d00780c */ /* 0x000fe20003f04070 */
[----:B------:R-:W-:-:S12]  /*10cc0*/  BSSY.RECONVERGENT B0, `(.L_x_348) ;  /* 0x000000c000007945 */ /* 0x000fd80003800200 */
[----:B------:R-:W-:Y:S05]  /*10cd0*/  @P0 BRA `(.L_x_349) ;  /* 0x0000000000200947 */ /* 0x000fea0003800000 */
[----:B------:R-:W0:Y:S01]  /*10ce0*/  S2UR UR5, SR_CgaCtaId ;  /* 0x00000000000579c3 */ /* 0x000e220000008800 */
[----:B------:R-:W-:Y:S01]  /*10cf0*/  UMOV UR4, 0x400 ;  /* 0x0000040000047882 */ /* 0x000fe20000000000 */
[----:B------:R-:W-:Y:S01]  /*10d00*/  VIADD R17, R17, 0x1 ;  /* 0x0000000111117836 */ /* 0x000fe20000000000 */
[----:B------:R-:W-:-:S04]  /*10d10*/  UIADD3 UR4, UPT, UPT, UR4, 0x810, URZ ;  /* 0x0000081004047890 */ /* 0x000fc8000fffe0ff */
[----:B0-----:R-:W-:-:S06]  /*10d20*/  ULEA UR4, UR5, UR4, 0x18 ;  /* 0x0000000405047291 */ /* 0x001fcc000f8ec0ff */
[----:B---3--:R-:W-:-:S05]  /*10d30*/  LEA R3, R29, UR4, 0x2 ;  /* 0x000000041d037c11 */ /* 0x008fca000f8e10ff */
[----:B------:R0:W-:Y:S01]  /*10d40*/  ATOMS.EXCH RZ, [R3+0x10000], R0 ;  /* 0x0100000003ff738c */ /* 0x0001e20004000000 */
[----:B------:R-:W-:Y:S05]  /*10d50*/  BRA `(.L_x_350) ;  /* 0x0000000000087947 */ /* 0x000fea0003800000 */
.L_x_349:
[----:B----4-:R-:W-:-:S05]  /*10d60*/  IMAD.WIDE.U32 R4, R29, 0x4, R18 ;  /* 0x000000041d047825 */ /* 0x010fca00078e0012 */
[----:B------:R4:W5:Y:S02]  /*10d70*/  ATOMG.E.EXCH.STRONG.GPU PT, RZ, desc[UR36][R4.64], R0 ;  /* 0x8000000004ff79a8 */ /* 0x000964000c1ef124 */
.L_x_350:
[----:B------:R-:W-:Y:S05]  /*10d80*/  BSYNC.RECONVERGENT B0 ;  /* 0x0000000000007941 */ /* 0x000fea0003800200 */
.L_x_348:
[----:B------:R-:W2:Y:S01]  /*10d90*/  LDL.64 R30, [R1+0xa0] ;  /* 0x0000a000011e7983 */ /* 0x000ea20000100a00 */
[----:B------:R-:W-:Y:S01]  /*10da0*/  BSSY.RECONVERGENT B0, `(.L_x_351) ;  /* 0x000000d000007945 */ /* 0x000fe20003800200 */
[----:B--2---:R-:W-:-:S13]  /*10db0*/  ISETP.GT.U32.AND P0, PT, R30, 0x1fff, PT ;  /* 0x00001fff1e00780c */ /* 0x004fda0003f04070 */
[----:B------:R-:W-:Y:S05]  /*10dc0*/  @P0 BRA `(.L_x_352) ;  /* 0x0000000000200947 */ /* 0x000fea0003800000 */
[----:B------:R-:W2:Y:S01]  /*10dd0*/  S2UR UR5, SR_CgaCtaId ;  /* 0x00000000000579c3 */ /* 0x000ea20000008800 */
[----:B------:R-:W-:Y:S01]  /*10de0*/  UMOV UR4, 0x400 ;  /* 0x0000040000047882 */ /* 0x000fe20000000000 */
[----:B------:R-:W-:Y:S01]  /*10df0*/  VIADD R17, R17, 0x1 ;  /* 0x0000000111117836 */ /* 0x000fe20000000000 */
[----:B------:R-:W-:-:S04]  /*10e00*/  UIADD3 UR4, UPT, UPT, UR4, 0x810, URZ ;  /* 0x0000081004047890 */ /* 0x000fc8000fffe0ff */
[----:B--2---:R-:W-:-:S06]  /*10e10*/  ULEA UR4, UR5, UR4, 0x18 ;  /* 0x0000000405047291 */ /* 0x004fcc000f8ec0ff */
[----:B0--3--:R-:W-:-:S05]  /*10e20*/  LEA R3, R30, UR4, 0x2 ;  /* 0x000000041e037c11 */ /* 0x009fca000f8e10ff */
[----:B------:R0:W-:Y:S01]  /*10e30*/  ATOMS.EXCH RZ, [R3+0x10000], R0 ;  /* 0x0100000003ff738c */ /* 0x0001e20004000000 */
[----:B------:R-:W-:Y:S05]  /*10e40*/  BRA `(.L_x_353) ;  /* 0x0000000000087947 */ /* 0x000fea0003800000 */
.L_x_352:
[----:B----4-:R-:W-:-:S05]  /*10e50*/  IMAD.WIDE.U32 R4, R30, 0x4, R18 ;  /* 0x000000041e047825 */ /* 0x010fca00078e0012 */
[----:B------:R2:W5:Y:S02]  /*10e60*/  ATOMG.E.EXCH.STRONG.GPU PT, RZ, desc[UR36][R4.64], R0 ;  /* 0x8000000004ff79a8 */ /* 0x000564000c1ef124 */
.L_x_353:
[----:B------:R-:W-:Y:S05]  /*10e70*/  BSYNC.RECONVERGENT B0 ;  /* 0x0000000000007941 */ /* 0x000fea0003800200 */
.L_x_351:
        /* <DEDUP_REMOVED lines=11> */
.L_x_355:
[----:B--2-4-:R-:W-:-:S05]  /*10f30*/  IMAD.WIDE.U32 R4, R31, 0x4, R18 ;  /* 0x000000041f047825 */ /* 0x014fca00078e0012 */
[----:B------:R2:W5:Y:S02]  /*10f40*/  ATOMG.E.EXCH.STRONG.GPU PT, RZ, desc[UR36][R4.64], R0 ;  /* 0x8000000004ff79a8 */ /* 0x000564000c1ef124 */
.L_x_356:
[----:B------:R-:W-:Y:S05]  /*10f50*/  BSYNC.RECONVERGENT B0 ;  /* 0x0000000000007941 */ /* 0x000fea0003800200 */
.L_x_354:
[----:B0-----:R-:W3:Y:S01]  /*10f60*/  LDL.64 R26, [R1+0x18] ;  /* 0x00001800011a7983 */ /* 0x001ee20000100a00 */
[----:B------:R-:W-:Y:S01]  /*10f70*/  BSSY.RECONVERGENT B0, `(.L_x_357) ;  /* 0x0000013000007945 */ /* 0x000fe20003800200 */
[----:B--2-4-:R-:W-:Y:S02]  /*10f80*/  IMAD.SHL.U32 R4, R28, 0x8, RZ ;  /* 0x000000081c047824 */ /* 0x014fe400078e00ff */
[C---:B------:R-:W-:Y:S02]  /*10f90*/  IMAD.SHL.U32 R5, R29.reuse, 0x8, RZ ;  /* 0x000000081d057824 */ /* 0x040fe400078e00ff */
[----:B---3--:R-:W-:Y:S01]  /*10fa0*/  IMAD.SHL.U32 R0, R29, 0x8, RZ ;  /* 0x000000081d007824 */ /* 0x008fe200078e00ff */
[----:B------:R-:W-:-:S13]  /*10fb0*/  ISETP.GT.U32.AND P0, PT, R26, 0x1fff, PT ;  /* 0x00001fff1a00780c */ /* 0x000fda0003f04070 */
[----:B------:R-:W-:Y:S05]  /*10fc0*/  @P0 BRA `(.L_x_358) ;  /* 0x0000000000200947 */ /* 0x000fea0003800000 */
[----:B------:R-:W0:Y:S01]  /*10fd0*/  S2UR UR5, SR_CgaCtaId ;  /* 0x00000000000579c3 */ /* 0x000e220000008800 */
[----:B------:R-:W-:Y:S01]  /*10fe0*/  UMOV UR4, 0x400 ;  /* 0x0000040000047882 */ /* 0x000fe20000000000 */
[----:B------:R-:W-:Y:S01]  /*10ff0*/  VIADD R7, R7, 0x1 ;  /* 0x0000000107077836 */ /* 0x000fe20000000000 */
[----:B------:R-:W-:-:S04]  /*11000*/  UIADD3 UR4, UPT, UPT, UR4, 0x810, URZ ;  /* 0x0000081004047890 */ /* 0x000fc8000fffe0ff */
[----:B0-----:R-:W-:-:S06]  /*11010*/  ULEA UR4, UR5, UR4, 0x18 ;  /* 0x0000000405047291 */ /* 0x001fcc000f8ec0ff */
[----:B------:R-:W-:-:S05]  /*11020*/  LEA R3, R26, UR4, 0x3 ;  /* 0x000000041a037c11 */ /* 0x000fca000f8e18ff */
[----:B------:R0:W-:Y:S01]  /*11030*/  ATOMS.EXCH.64 RZ, [R3], R4 ;  /* 0x0000000403ff738c */ /* 0x0001e20004000400 */
[----:B------:R-:W-:Y:S05]  /*11040*/  BRA `(.L_x_359) ;  /* 0x0000000000147947 */ /* 0x000fea0003800000 */
.L_x_358:
[----:B------:R-:W0:Y:S02]  /*11050*/  LDC.64 R28, c[0x0][0x380] ;  /* 0x0000e000ff1c7b82 */ /* 0x000e240000000a00 */
[----:B0-----:R-:W-:-:S03]  /*11060*/  IMAD.WIDE.U32 R28, R26, 0x8, R28 ;  /* 0x000000081a1c7825 */ /* 0x001fc600078e001c */
[----:B------:R-:W-:-:S05]  /*11070*/  IADD3 R28, P0, PT, R28, 0x10000000, RZ ;  /* 0x100000001c1c7810 */ /* 0x000fca0007f1e0ff */
[----:B------:R-:W-:-:S05]  /*11080*/  IMAD.X R29, RZ, RZ, R29, P0 ;  /* 0x000000ffff1d7224 */ /* 0x000fca00000e061d */
[----:B------:R2:W5:Y:S03]  /*11090*/  ATOMG.E.EXCH.64.STRONG.GPU PT, RZ, desc[UR36][R28.64+0x8], R4 ;  /* 0x800008041cff79a8 */ /* 0x000566000c1ef524 */
.L_x_359:
[----:B------:R-:W-:Y:S05]  /*110a0*/  BSYNC.RECONVERGENT B0 ;  /* 0x0000000000007941 */ /* 0x000fea0003800200 */
.L_x_357:
[----:B------:R-:W-:Y:S01]  /*110b0*/  ISETP.GT.U32.AND P0, PT, R27, 0x1fff, PT ;  /* 0x00001fff1b00780c */ /* 0x000fe20003f04070 */
[----:B0-----:R-:W-:Y:S01]  /*110c0*/  IMAD.SHL.U32 R3, R31, 0x8, RZ ;  /* 0x000000081f037824 */ /* 0x001fe200078e00ff */
[----:B------:R-:W-:Y:S01]  /*110d0*/  BSSY.RECONVERGENT B0, `(.L_x_360) ;  /* 0x0000011000007945 */ /* 0x000fe20003800200 */
[----:B------:R-:W-:Y:S02]  /*110e0*/  IMAD.SHL.U32 R30, R30, 0x8, RZ ;  /* 0x000000081e1e7824 */ /* 0x000fe400078e00ff */
[----:B------:R-:W-:-:S08]  /*110f0*/  IMAD.MOV.U32 R31, RZ, RZ, R3 ;  /* 0x000000ffff1f7224 */ /* 0x000fd000078e0003 */
        /* <DEDUP_REMOVED lines=9> */
.L_x_361:
[----:B--2---:R-:W0:Y:S02]  /*11190*/  LDC.64 R28, c[0x0][0x380] ;  /* 0x0000e000ff1c7b82 */ /* 0x004e240000000a00 */
[----:B0-----:R-:W-:-:S03]  /*111a0*/  IMAD.WIDE.U32 R28, R27, 0x8, R28 ;  /* 0x000000081b1c7825 */ /* 0x001fc600078e001c */
[----:B------:R-:W-:-:S05]  /*111b0*/  IADD3 R28, P0, PT, R28, 0x10000000, RZ ;  /* 0x100000001c1c7810 */ /* 0x000fca0007f1e0ff */
[----:B------:R-:W-:-:S05]  /*111c0*/  IMAD.X R29, RZ, RZ, R29, P0 ;  /* 0x000000ffff1d7224 */ /* 0x000fca00000e061d */
[----:B------:R0:W5:Y:S03]  /*111d0*/  ATOMG.E.EXCH.64.STRONG.GPU PT, RZ, desc[UR36][R28.64+0x8], R30 ;  /* 0x8000081e1cff79a8 */ /* 0x000166000c1ef524 */
.L_x_362:
[----:B------:R-:W-:Y:S05]  /*111e0*/  BSYNC.RECONVERGENT B0 ;  /* 0x0000000000007941 */ /* 0x000fea0003800200 */
.L_x_360:
[----:B0-2---:R-:W2:Y:S01]  /*111f0*/  LDL.64 R28, [R1+0x20] ;  /* 0x00002000011c7983 */ /* 0x005ea20000100a00 */
[----:B------:R-:W-:Y:S01]  /*11200*/  BSSY.RECONVERGENT B0, `(.L_x_363) ;  /* 0x0000011000007945 */ /* 0x000fe20003800200 */
[----:B------:R-:W-:Y:S01]  /*11210*/  IMAD.MOV.U32 R5, RZ, RZ, R30 ;  /* 0x000000ffff057224 */ /* 0x000fe200078e001e */
[----:B--2---:R-:W-:-:S13]  /*11220*/  ISETP.GT.U32.AND P0, PT, R28, 0x1fff, PT ;  /* 0x00001fff1c00780c */ /* 0x004fda0003f04070 */
[----:B------:R-:W-:Y:S05]  /*11230*/  @P0 BRA `(.L_x_364) ;  /* 0x0000000000200947 */ /* 0x000fea0003800000 */
[----:B------:R-:W0:Y:S01]  /*11240*/  S2UR UR5, SR_CgaCtaId ;  /* 0x00000000000579c3 */ /* 0x000e220000008800 */
[----:B------:R-:W-:Y:S01]  /*11250*/  UMOV UR4, 0x400 ;  /* 0x0000040000047882 */ /* 0x000fe20000000000 */
[----:B------:R-:W-:Y:S01]  /*11260*/  VIADD R7, R7, 0x1 ;  /* 0x0000000107077836 */ /* 0x000fe20000000000 */
[----:B------:R-:W-:-:S04]  /*11270*/  UIADD3 UR4, UPT, UPT, UR4, 0x810, URZ ;  /* 0x0000081004047890 */ /* 0x000fc8000fffe0ff */
[----:B0-----:R-:W-:-:S06]  /*11280*/  ULEA UR4, UR5, UR4, 0x18 ;  /* 0x0000000405047291 */ /* 0x001fcc000f8ec0ff */
[----:B---3--:R-:W-:-:S05]  /*11290*/  LEA R15, R28, UR4, 0x3 ;  /* 0x000000041c0f7c11 */ /* 0x008fca000f8e18ff */
[----:B------:R0:W-:Y:S01]  /*112a0*/  ATOMS.EXCH.64 RZ, [R15], R4 ;  /* 0x000000040fff738c */ /* 0x0001e20004000400 */
[----:B------:R-:W-:Y:S05]  /*112b0*/  BRA `(.L_x_365) ;  /* 0x0000000000147947 */ /* 0x000fea0003800000 */
.L_x_364:
[----:B---3--:R-:W0:Y:S02]  /*112c0*/  LDC.64 R30, c[0x0][0x380] ;  /* 0x0000e000ff1e7b82 */ /* 0x008e240000000a00 */
[----:B0-----:R-:W-:-:S03]  /*112d0*/  IMAD.WIDE.U32 R30, R28, 0x8, R30 ;  /* 0x000000081c1e7825 */ /* 0x001fc600078e001e */
[----:B------:R-:W-:-:S05]  /*112e0*/  IADD3 R30, P0, PT, R30, 0x10000000, RZ ;  /* 0x100000001e1e7810 */ /* 0x000fca0007f1e0ff */
[----:B------:R-:W-:-:S05]  /*112f0*/  IMAD.X R31, RZ, RZ, R31, P0 ;  /* 0x000000ffff1f7224 */ /* 0x000fca00000e061f */
[----:B------:R2:W5:Y:S03]  /*11300*/  ATOMG.E.EXCH.64.STRONG.GPU PT, RZ, desc[UR36][R30.64+0x8], R4 ;  /* 0x800008041eff79a8 */ /* 0x000566000c1ef524 */
.L_x_365:
[----:B------:R-:W-:Y:S05]  /*11310*/  BSYNC.RECONVERGENT B0 ;  /* 0x0000000000007941 */ /* 0x000fea0003800200 */
.L_x_363:
[----:B------:R-:W-:Y:S01]  /*11320*/  ISETP.GT.U32.AND P0, PT, R29, 0x1fff, PT ;  /* 0x00001fff1d00780c */ /* 0x000fe20003f04070 */
[----:B------:R-:W-:Y:S01]  /*11330*/  BSSY.RECONVERGENT B0, `(.L_x_366) ;  /* 0x0000011000007945 */ /* 0x000fe20003800200 */
[----:B0-2---:R-:W-:Y:S02]  /*11340*/  IMAD.MOV.U32 R4, RZ, RZ, R0 ;  /* 0x000000ffff047224 */ /* 0x005fe400078e0000 */
[----:B------:R-:W-:-:S09]  /*11350*/  IMAD.MOV.U32 R5, RZ, RZ, R3 ;  /* 0x000000ffff057224 */ /* 0x000fd200078e0003 */
        /* <DEDUP_REMOVED lines=9> */
.L_x_367:
[----:B------:R-:W0:Y:S02]  /*113f0*/  LDC.64 R30, c[0x0][0x380] ;  /* 0x0000e000ff1e7b82 */ /* 0x000e240000000a00 */
[----:B0-----:R-:W-:-:S03]  /*11400*/  IMAD.WIDE.U32 R30, R29, 0x8, R30 ;  /* 0x000000081d1e7825 */ /* 0x001fc600078e001e */
[----:B------:R-:W-:-:S05]  /*11410*/  IADD3 R30, P0, PT, R30, 0x10000000, RZ ;  /* 0x100000001e1e7810 */ /* 0x000fca0007f1e0ff */
[----:B------:R-:W-:-:S05]  /*11420*/  IMAD.X R31, RZ, RZ, R31, P0 ;  /* 0x000000ffff1f7224 */ /* 0x000fca00000e061f */
[----:B------:R0:W5:Y:S03]  /*11430*/  ATOMG.E.EXCH.64.STRONG.GPU PT, RZ, desc[UR36][R30.64+0x8], R4 ;  /* 0x800008041eff79a8 */ /* 0x000166000c1ef524 */
.L_x_368:
[----:B------:R-:W-:Y:S05]  /*11440*/  BSYNC.RECONVERGENT B0 ;  /* 0x0000000000007941 */ /* 0x000fea0003800200 */
.L_x_366:
[----:B------:R-:W-:Y:S01]  /*11450*/  LOP3.LUT P0, R11, R11, 0x7, RZ, 0xc0, !PT ;  /* 0x000000070b0b7812 */ /* 0x000fe2000780c0ff */
[----:B------:R-:W-:Y:S01]  /*11460*/  BSSY B0, `(.L_x_369) ;  /* 0x0000081000007945 */ /* 0x000fe20003800000 */
[----:B-1---5:R-:W-:-:S03]  /*11470*/  LOP3.LUT P1, RZ, R12, 0x7, RZ, 0xc0, !PT ;  /* 0x000000070cff7812 */ /* 0x022fc6000782c0ff */
[----:B0-----:R-:W-:Y:S01]  /*11480*/  IMAD R31, R26, 0x8, R11 ;  /* 0x000000081a1f7824 */ /* 0x001fe200078e020b */
[----:B------:R-:W-:-:S04]  /*11490*/  PLOP3.LUT P1, PT, P0, P1, PT, 0x20, 0x2 ;  /* 0x000000000002781c */ /* 0x000fc80000722470 */
[----:B------:R-:W-:Y:S02]  /*114a0*/  SEL R30, R12, R31, P1 ;  /* 0x0000001f0c1e7207 */ /* 0x000fe40000800000 */
[----:B------:R-:W-:Y:S02]  /*114b0*/  SEL R31, R31, R12, P1 ;  /* 0x0000000c1f1f7207 */ /* 0x000fe40000800000 */
[----:B------:R-:W-:-:S13]  /*114c0*/  LOP3.LUT P3, RZ, R30, 0x7, RZ, 0xc0, !PT ;  /* 0x000000071eff7812 */ /* 0x000fda000786c0ff */
[----:B------:R-:W-:Y:S05]  /*114d0*/  @P3 BRA `(.L_x_370) ;  /* 0x0000000400403947 */ /* 0x000fea0003800000 */
.L_x_383:
[----:B------:R-:W-:Y:S01]  /*114e0*/  LOP3.LUT P1, RZ, R31, 0x7, RZ, 0xc0, !PT ;  /* 0x000000071fff7812 */ /* 0x000fe2000782c0ff */
[----:B------:R-:W-:Y:S05]  /*114f0*/  YIELD ;  /* 0x0000000000007946 */ /* 0x000fea0003800000 */
[----:B------:R-:W-:Y:S07]  /*11500*/  BSSY B1, `(.L_x_371) ;  /* 0x0000020000017945 */ /* 0x000fee0003800000 */
[----:B01-3-5:R-:W-:Y:S05]  /*11510*/  @P1 BRA `(.L_x_372) ;  /* 0x0000000000781947 */ /* 0x02bfea0003800000 */
.L_x_376:
[----:B------:R-:W-:Y:S01]  /*11520*/  ISETP.GT.U32.AND P1, PT, R31, 0xffff, PT ;  /* 0x0000ffff1f00780c */ /* 0x000fe20003f24070 */
[----:B------:R-:W-:Y:S05]  /*11530*/  YIELD ;  /* 0x0000000000007946 */ /* 0x000fea0003800000 */
[----:B------:R-:W-:Y:S01]  /*11540*/  BSSY.RELIABLE B5, `(.L_x_373) ;  /* 0x0000019000057945 */ /* 0x000fe20003800100 */
[----:B012---:R-:W-:-:S06]  /*11550*/  SHF.R.U32.HI R5, RZ, 0x3, R31 ;  /* 0x00000003ff057819 */ /* 0x007fcc000001161f */
        /* <DEDUP_REMOVED lines=15> */
.L_x_374:
        /* <DEDUP_REMOVED lines=8> */
.L_x_375:
[----:B------:R-:W-:Y:S05]  /*116d0*/  BSYNC.RELIABLE B5 ;  /* 0x0000000000057941 */ /* 0x000fea0003800100 */
.L_x_373:
[----:B------:R-:W-:-:S13]  /*116e0*/  LOP3.LUT P1, RZ, R31, 0x7, RZ, 0xc0, !PT ;  /* 0x000000071fff7812 */ /* 0x000fda000782c0ff */
[----:B------:R-:W-:Y:S05]  /*116f0*/  @!P1 BRA `(.L_x_376) ;  /* 0xfffffffc00889947 */ /* 0x000fea000383ffff */
.L_x_372:
[----:B------:R-:W-:Y:S05]  /*11700*/  BSYNC B1 ;  /* 0x0000000000017941 */ /* 0x000fea0003800000 */
.L_x_371:
        /* <DEDUP_REMOVED lines=10> */
[----:B--2---:R-:W-:-:S10]  /*117b0*/  IMAD.MOV.U32 R3, RZ, RZ, R30 ;  /* 0x000000ffff037224 */ /* 0x004fd400078e001e */
[----:B------:R-:W-:Y:S05]  /*117c0*/  @!P1 BRA `(.L_x_379) ;  /* 0x0000000000649947 */ /* 0x000fea0003800000 */
[----:B------:R-:W-:Y:S05]  /*117d0*/  @P3 BREAK.RELIABLE B1 ;  /* 0x0000000000013942 */ /* 0x000fea0003800100 */
[----:B------:R-:W-:Y:S05]  /*117e0*/  @P3 BRA `(.L_x_380) ;  /* 0x0000000400043947 */ /* 0x000fea0003800000 */
.L_x_378:
[----:B------:R-:W-:Y:S02]  /*117f0*/  ISETP.GT.U32.AND P1, PT, R30, 0xffff, PT ;  /* 0x0000ffff1e00780c */ /* 0x000fe40003f24070 */
[----:B012---:R-:W-:-:S11]  /*11800*/  SHF.R.U32.HI R5, RZ, 0x3, R30 ;  /* 0x00000003ff057819 */ /* 0x007fd6000001161e */
        /* <DEDUP_REMOVED lines=14> */
.L_x_381:
[----:B------:R-:W-:-:S05]  /*118f0*/  IMAD.WIDE.U32 R4, R5, 0x4, R18 ;  /* 0x0000000405047825 */ /* 0x000fca00078e0012 */
[----:B------:R-:W2:Y:S02]  /*11900*/  ATOMG.E.EXCH.STRONG.GPU PT, R0, desc[UR36][R4.64], R31 ;  /* 0x8000001f040079a8 */ /* 0x000ea4000c1ef124 */
[----:B--2---:R-:W-:-:S13]  /*11910*/  ISETP.NE.AND P1, PT, R0, -0x1, PT ;  /* 0xffffffff0000780c */ /* 0x004fda0003f25270 */
[----:B------:R-:W-:Y:S05]  /*11920*/  @!P1 BREAK.RELIABLE B1 ;  /* 0x0000000000019942 */ /* 0x000fea0003800100 */
[----:B------:R-:W-:Y:S05]  /*11930*/  @!P1 BRA `(.L_x_382) ;  /* 0x0000000000cc9947 */ /* 0x000fea0003800000 */
[----:B------:R2:W5:Y:S01]  /*11940*/  ATOMG.E.EXCH.STRONG.GPU PT, RZ, desc[UR36][R4.64], RZ ;  /* 0x800000ff04ff79a8 */ /* 0x000562000c1ef124 */
[----:B------:R-:W-:-:S07]  /*11950*/  IMAD.MOV.U32 R3, RZ, RZ, R31 ;  /* 0x000000ffff037224 */ /* 0x000fce00078e001f */
.L_x_379:
[----:B------:R-:W-:Y:S05]  /*11960*/  BSYNC.RELIABLE B1 ;  /* 0x0000000000017941 */ /* 0x000fea0003800100 */
.L_x_377:
[----:B------:R-:W-:Y:S02]  /*11970*/  LOP3.LUT P1, RZ, R0, 0x7, RZ, 0xc0, !PT ;  /* 0x0000000700ff7812 */ /* 0x000fe4000782c0ff */
[----:B------:R-:W-:-:S04]  /*11980*/  LOP3.LUT P3, RZ, R3, 0x7, RZ, 0xc0, !PT ;  /* 0x0000000703ff7812 */ /* 0x000fc8000786c0ff */
[----:B------:R-:W-:-:S04]  /*11990*/  PLOP3.LUT P1, PT, P1, P3, PT, 0x20, 0x2 ;  /* 0x000000000002781c */ /* 0x000fc80000f26470 */
[----:B------:R-:W-:Y:S02]  /*119a0*/  SEL R30, R3, R0, P1 ;  /* 0x00000000031e7207 */ /* 0x000fe40000800000 */
[----:B------:R-:W-:Y:S02]  /*119b0*/  SEL R31, R0, R3, P1 ;  /* 0x00000003001f7207 */ /* 0x000fe40000800000 */
[----:B------:R-:W-:-:S13]  /*119c0*/  LOP3.LUT P3, RZ, R30, 0x7, RZ, 0xc0, !PT ;  /* 0x000000071eff7812 */ /* 0x000fda000786c0ff */
[----:B------:R-:W-:Y:S05]  /*119d0*/  @!P3 BRA `(.L_x_383) ;  /* 0xfffffff800c0b947 */ /* 0x000fea000383ffff */
.L_x_370:
[----:B------:R-:W-:Y:S02]  /*119e0*/  IMAD.SHL.U32 R0, R30, 0x8, RZ ;  /* 0x000000081e007824 */ /* 0x000fe400078e00ff */
[----:B--2---:R-:W-:Y:S02]  /*119f0*/  IMAD.MOV.U32 R3, RZ, RZ, -0x4f0f0efe ;  /* 0xb0f0f102ff037424 */ /* 0x004fe400078e00ff */
[----:B------:R-:W-:Y:S01]  /*11a00*/  IMAD.MOV.U32 R15, RZ, RZ, -0x40000000 ;  /* 0xc0000000ff0f7424 */ /* 0x000fe200078e00ff */
[----:B------:R-:W-:Y:S01]  /*11a10*/  LOP3.LUT R0, R0, 0x38, RZ, 0xc0, !PT ;  /* 0x0000003800007812 */ /* 0x000fe200078ec0ff */
[----:B01----:R-:W-:-:S03]  /*11a20*/  IMAD.MOV.U32 R5, RZ, RZ, -0x203a400 ;  /* 0xfdfc5c00ff057424 */ /* 0x003fc600078e00ff */
        /* <DEDUP_REMOVED lines=14> */
[----:B------:R-:W2:Y:S02]  /*11b10*/  @P1 LDL R3, [R1+0x118] ;  /* 0x0001180001031983 */ /* 0x000ea40000100800 */
[----:B--2---:R-:W-:-:S05]  /*11b20*/  @P1 IMAD.SHL.U32 R0, R3, 0x8, RZ ;  /* 0x0000000803001824 */ /* 0x004fca00078e00ff */
[----:B------:R-:W-:Y:S01]  /*11b30*/  @P1 LOP3.LUT R4, R0, 0x7f8, RZ, 0xc0, !PT ;  /* 0x000007f800041812 */ /* 0x000fe200078ec0ff */
[----:B------:R-:W-:-:S04]  /*11b40*/  @P1 VIADD R0, R3, 0x1 ;  /* 0x0000000103001836 */ /* 0x000fc80000000000 */
[----:B------:R-:W-:Y:S01]  /*11b50*/  @P1 IMAD.IADD R5, R1, 0x1, R4 ;  /* 0x0000000101051824 */ /* 0x000fe200078e0204 */
[----:B------:R2:W-:Y:S04]  /*11b60*/  @P1 STL [R1+0x118], R0 ;  /* 0x0001180001001387 */ /* 0x0005e80000100800 */
[----:B------:R2:W-:Y:S04]  /*11b70*/  @P1 STL.64 [R5+0x120], R30 ;  /* 0x0001201e05001387 */ /* 0x0005e80000100a00 */
[----:B------:R-:W3:Y:S02]  /*11b80*/  @!P1 LDL R3, [R1+0x924] ;  /* 0x0009240001039983 */ /* 0x000ee40000100800 */
[----:B---3--:R-:W-:-:S05]  /*11b90*/  @!P1 IMAD.SHL.U32 R4, R3, 0x8, RZ ;  /* 0x0000000803049824 */ /* 0x008fca00078e00ff */
[----:B------:R-:W-:Y:S01]  /*11ba0*/  @!P1 LOP3.LUT R26, R4, 0x7f8, RZ, 0xc0, !PT ;  /* 0x000007f8041a9812 */ /* 0x000fe200078ec0ff */
[----:B------:R-:W-:-:S04]  /*11bb0*/  @!P1 VIADD R4, R3, 0x1 ;  /* 0x0000000103049836 */ /* 0x000fc80000000000 */
[----:B------:R-:W-:Y:S01]  /*11bc0*/  @!P1 IMAD.IADD R3, R1, 0x1, R26 ;  /* 0x0000000101039824 */ /* 0x000fe200078e021a */
[----:B------:R2:W-:Y:S04]  /*11bd0*/  @!P1 STL [R1+0x924], R4 ;  /* 0x0009240401009387 */ /* 0x0005e80000100800 */
[----:B------:R2:W-:Y:S01]  /*11be0*/  @!P1 STL.64 [R3+0x928], R30 ;  /* 0x0009281e03009387 */ /* 0x0005e20000100a00 */
[----:B------:R-:W-:Y:S05]  /*11bf0*/  BRA `(.L_x_382) ;  /* 0x00000000001c7947 */ /* 0x000fea0003800000 */
.L_x_380:
[----:B------:R-:W2:Y:S02]  /*11c00*/  LDL R3, [R1+0x118] ;  /* 0x0001180001037983 */ /* 0x000ea40000100800 */
[----:B--2---:R-:W-:-:S05]  /*11c10*/  IMAD.SHL.U32 R0, R3, 0x8, RZ ;  /* 0x0000000803007824 */ /* 0x004fca00078e00ff */
[----:B-1----:R-:W-:Y:S01]  /*11c20*/  LOP3.LUT R4, R0, 0x7f8, RZ, 0xc0, !PT ;  /* 0x000007f800047812 */ /* 0x002fe200078ec0ff */
[----:B------:R-:W-:-:S04]  /*11c30*/  VIADD R0, R3, 0x1 ;  /* 0x0000000103007836 */ /* 0x000fc80000000000 */
[----:B------:R-:W-:Y:S01]  /*11c40*/  IMAD.IADD R3, R1, 0x1, R4 ;  /* 0x0000000101037824 */ /* 0x000fe200078e0204 */
[----:B------:R1:W-:Y:S04]  /*11c50*/  STL [R1+0x118], R0 ;  /* 0x0001180001007387 */ /* 0x0003e80000100800 */
[----:B------:R1:W-:Y:S02]  /*11c60*/  STL.64 [R3+0x120], R30 ;  /* 0x0001201e03007387 */ /* 0x0003e40000100a00 */
.L_x_382:
[----:B------:R-:W-:Y:S05]  /*11c70*/  BSYNC B0 ;  /* 0x0000000000007941 */ /* 0x000fea0003800000 */
.L_x_369:
[----:B------:R-:W-:Y:S01]  /*11c80*/  LOP3.LUT P1, RZ, R13, 0x7, RZ, 0xc0, !PT ;  /* 0x000000070dff7812 */ /* 0x000fe2000782c0ff */
[----:B------:R-:W-:Y:S01]  /*11c90*/  IMAD R11, R27, 0x8, R11 ;  /* 0x000000081b0b7824 */ /* 0x000fe200078e020b */
[----:B------:R-:W-:Y:S02]  /*11ca0*/  BSSY B0, `(.L_x_384) ;  /* 0x000007f000007945 */ /* 0x000fe40003800000 */
[----:B------:R-:W-:-:S04]  /*11cb0*/  PLOP3.LUT P0, PT, P0, P1, PT, 0x20, 0x2 ;  /* 0x000000000002781c */ /* 0x000fc80000702470 */
[----:B------:R-:W-:Y:S02]  /*11cc0*/  SEL R12, R13, R11, P0 ;  /* 0x0000000b0d0c7207 */ /* 0x000fe40000000000 */
[----:B------:R-:W-:Y:S02]  /*11cd0*/  SEL R13, R11, R13, P0 ;  /* 0x0000000d0b0d7207 */ /* 0x000fe40000000000 */
[----:B------:R-:W-:-:S13]  /*11ce0*/  LOP3.LUT P1, RZ, R12, 0x7, RZ, 0xc0, !PT ;  /* 0x000000070cff7812 */ /* 0x000fda000782c0ff */
[----:B------:R-:W-:Y:S05]  /*11cf0*/  @P1 BRA `(.L_x_385) ;  /* 0x0000000400401947 */ /* 0x000fea0003800000 */
.L_x_398:
[----:B------:R-:W-:Y:S01]  /*11d00*/  LOP3.LUT P0, RZ, R13, 0x7, RZ, 0xc0, !PT ;  /* 0x000000070dff7812 */ /* 0x000fe2000780c0ff */
[----:B------:R-:W-:Y:S05]  /*11d10*/  YIELD ;  /* 0x0000000000007946 */ /* 0x000fea0003800000 */
[----:B------:R-:W-:Y:S07]  /*11d20*/  BSSY B1, `(.L_x_386) ;  /* 0x0000020000017945 */ /* 0x000fee0003800000 */
[----:B-1----:R-:W-:Y:S05]  /*11d30*/  @P0 BRA `(.L_x_387) ;  /* 0x0000000000780947 */ /* 0x002fea0003800000 */
.L_x_391:
[----:B------:R-:W-:Y:S01]  /*11d40*/  ISETP.GT.U32.AND P0, PT, R13, 0xffff, PT ;  /* 0x0000ffff0d00780c */ /* 0x000fe20003f04070 */
[----:B------:R-:W-:Y:S05]  /*11d50*/  YIELD ;  /* 0x0000000000007946 */ /* 0x000fea0003800000 */
[----:B------:R-:W-:Y:S01]  /*11d60*/  BSSY.RELIABLE B5, `(.L_x_388) ;  /* 0x0000019000057945 */ /* 0x000fe20003800100 */
[----:B012---:R-:W-:-:S06]  /*11d70*/  SHF.R.U32.HI R5, RZ, 0x3, R13 ;  /* 0x00000003ff057819 */ /* 0x007fcc000001160d */
        /* <DEDUP_REMOVED lines=15> */
.L_x_389:
[----:B------:R-:W-:-:S04]  /*11e70*/  IMAD.WIDE.U32 R4, R5, 0x4, R18 ;  /* 0x0000000405047825 */ /* 0x000fc800078e0012 */
[----:B-1----:R-:W-:-:S05]  /*11e80*/  IMAD.MOV.U32 R3, RZ, RZ, -0x1 ;  /* 0xffffffffff037424 */ /* 0x002fca00078e00ff */
[----:B------:R-:W2:Y:S02]  /*11e90*/  ATOMG.E.EXCH.STRONG.GPU PT, R0, desc[UR36][R4.64], R3 ;  /* 0x80000003040079a8 */ /* 0x000ea4000c1ef124 */
[----:B--2---:R-:W-:-:S13]  /*11ea0*/  ISETP.NE.AND P0, PT, R0, -0x1, PT ;  /* 0xffffffff0000780c */ /* 0x004fda0003f05270 */
[----:B------:R-:W-:Y:S05]  /*11eb0*/  @!P0 BREAK.RELIABLE B5 ;  /* 0x0000000000058942 */ /* 0x000fea0003800100 */
[----:B------:R-:W-:Y:S05]  /*11ec0*/  @!P0 BRA `(.L_x_387) ;  /* 0x0000000000148947 */ /* 0x000fea0003800000 */
[----:B------:R1:W5:Y:S01]  /*11ed0*/  ATOMG.E.EXCH.STRONG.GPU PT, RZ, desc[UR36][R4.64], RZ ;  /* 0x800000ff04ff79a8 */ /* 0x000362000c1ef124 */
[----:B------:R-:W-:-:S07]  /*11ee0*/  IMAD.MOV.U32 R13, RZ, RZ, R0 ;  /* 0x000000ffff0d7224 */ /* 0x000fce00078e0000 */
.L_x_390:
[----:B------:R-:W-:Y:S05]  /*11ef0*/  BSYNC.RELIABLE B5 ;  /* 0x0000000000057941 */ /* 0x000fea0003800100 */
.L_x_388:
[----:B------:R-:W-:-:S13]  /*11f00*/  LOP3.LUT P0, RZ, R13, 0x7, RZ, 0xc0, !PT ;  /* 0x000000070dff7812 */ /* 0x000fda000780c0ff */
[----:B------:R-:W-:Y:S05]  /*11f10*/  @!P0 BRA `(.L_x_391) ;  /* 0xfffffffc00888947 */ /* 0x000fea000383ffff */
.L_x_387:
[----:B------:R-:W-:Y:S05]  /*11f20*/  BSYNC B1 ;  /* 0x0000000000017941 */ /* 0x000fea0003800000 */
.L_x_386:
        /* <DEDUP_REMOVED lines=9> */
[----:B-12---:R-:W-:Y:S02]  /*11fc0*/  IMAD.MOV.U32 R0, RZ, RZ, R13 ;  /* 0x000000ffff007224 */ /* 0x006fe400078e000d */
[----:B------:R-:W-:-:S10]  /*11fd0*/  IMAD.MOV.U32 R3, RZ, RZ, R12 ;  /* 0x000000ffff037224 */ /* 0x000fd400078e000c */
[----:B------:R-:W-:Y:S05]  /*11fe0*/  @!P0 BRA `(.L_x_394) ;  /* 0x0000000000648947 */ /* 0x000fea0003800000 */
[----:B------:R-:W-:Y:S05]  /*11ff0*/  @P1 BREAK.RELIABLE B1 ;  /* 0x0000000000011942 */ /* 0x000fea0003800100 */
[----:B------:R-:W-:Y:S05]  /*12000*/  @P1 BRA `(.L_x_395) ;  /* 0x0000000400041947 */ /* 0x000fea0003800000 */
.L_x_393:
        /* <DEDUP_REMOVED lines=16> */
.L_x_396:
[----:B------:R-:W-:-:S05]  /*12110*/  IMAD.WIDE.U32 R4, R5, 0x4, R18 ;  /* 0x0000000405047825 */ /* 0x000fca00078e0012 */
[----:B------:R-:W2:Y:S02]  /*12120*/  ATOMG.E.EXCH.STRONG.GPU PT, R0, desc[UR36][R4.64], R13 ;  /* 0x8000000d040079a8 */ /* 0x000ea4000c1ef124 */
[----:B--2---:R-:W-:-:S13]  /*12130*/  ISETP.NE.AND P0, PT, R0, -0x1, PT ;  /* 0xffffffff0000780c */ /* 0x004fda0003f05270 */
[----:B------:R-:W-:Y:S05]  /*12140*/  @!P0 BREAK.RELIABLE B1 ;  /* 0x0000000000018942 */ /* 0x000fea0003800100 */
[----:B------:R-:W-:Y:S05]  /*12150*/  @!P0 BRA `(.L_x_397) ;  /* 0x0000000000cc8947 */ /* 0x000fea0003800000 */
[----:B------:R1:W5:Y:S01]  /*12160*/  ATOMG.E.EXCH.STRONG.GPU PT, RZ, desc[UR36][R4.64], RZ ;  /* 0x800000ff04ff79a8 */ /* 0x000362000c1ef124 */
[----:B------:R-:W-:-:S07]  /*12170*/  IMAD.MOV.U32 R3, RZ, RZ, R13 ;  /* 0x000000ffff037224 */ /* 0x000fce00078e000d */
.L_x_394:
[----:B------:R-:W-:Y:S05]  /*12180*/  BSYNC.RELIABLE B1 ;  /* 0x0000000000017941 */ /* 0x000fea0003800100 */
.L_x_392:
[----:B------:R-:W-:Y:S02]  /*12190*/  LOP3.LUT P0, RZ, R0, 0x7, RZ, 0xc0, !PT ;  /* 0x0000000700ff7812 */ /* 0x000fe4000780c0ff */
[----:B------:R-:W-:-:S04]  /*121a0*/  LOP3.LUT P1, RZ, R3, 0x7, RZ, 0xc0, !PT ;  /* 0x0000000703ff7812 */ /* 0x000fc8000782c0ff */
[----:B------:R-:W-:-:S04]  /*121b0*/  PLOP3.LUT P0, PT, P0, P1, PT, 0x20, 0x2 ;  /* 0x000000000002781c */ /* 0x000fc80000702470 */
[----:B------:R-:W-:Y:S02]  /*121c0*/  SEL R12, R3, R0, P0 ;  /* 0x00000000030c7207 */ /* 0x000fe40000000000 */
[----:B------:R-:W-:Y:S02]  /*121d0*/  SEL R13, R0, R3, P0 ;  /* 0x00000003000d7207 */ /* 0x000fe40000000000 */
[----:B------:R-:W-:-:S13]  /*121e0*/  LOP3.LUT P1, RZ, R12, 0x7, RZ, 0xc0, !PT ;  /* 0x000000070cff7812 */ /* 0x000fda000782c0ff */
[----:B------:R-:W-:Y:S05]  /*121f0*/  @!P1 BRA `(.L_x_398) ;  /* 0xfffffff800c09947 */ /* 0x000fea000383ffff */
.L_x_385:
[----:B-12---:R-:W-:Y:S02]  /*12200*/  IMAD.SHL.U32 R0, R12, 0x8, RZ ;  /* 0x000000080c007824 */ /* 0x006fe400078e00ff */
[----:B------:R-:W-:Y:S02]  /*12210*/  IMAD.MOV.U32 R3, RZ, RZ, -0x4f0f0efe ;  /* 0xb0f0f102ff037424 */ /* 0x000fe400078e00ff */
[----:B------:R-:W-:Y:S01]  /*12220*/  IMAD.MOV.U32 R11, RZ, RZ, -0x40000000 ;  /* 0xc0000000ff0b7424 */ /* 0x000fe200078e00ff */
[----:B------:R-:W-:Y:S01]  /*12230*/  LOP3.LUT R0, R0, 0x38, RZ, 0xc0, !PT ;  /* 0x0000003800007812 */ /* 0x000fe200078ec0ff */
[----:B0-----:R-:W-:-:S03]  /*12240*/  IMAD.MOV.U32 R5, RZ, RZ, -0x203a400 ;  /* 0xfdfc5c00ff057424 */ /* 0x001fc600078e00ff */
        /* <DEDUP_REMOVED lines=29> */
.L_x_395:
[----:B------:R-:W2:Y:S02]  /*12420*/  LDL R3, [R1+0x118] ;  /* 0x0001180001037983 */ /* 0x000ea40000100800 */
[----:B--2---:R-:W-:-:S05]  /*12430*/  IMAD.SHL.U32 R0, R3, 0x8, RZ ;  /* 0x0000000803007824 */ /* 0x004fca00078e00ff */
[----:B------:R-:W-:Y:S01]  /*12440*/  LOP3.LUT R4, R0, 0x7f8, RZ, 0xc0, !PT ;  /* 0x000007f800047812 */ /* 0x000fe200078ec0ff */
[----:B------:R-:W-:-:S04]  /*12450*/  VIADD R0, R3, 0x1 ;  /* 0x0000000103007836 */ /* 0x000fc80000000000 */
[----:B------:R-:W-:Y:S01]  /*12460*/  IMAD.IADD R3, R1, 0x1, R4 ;  /* 0x0000000101037824 */ /* 0x000fe200078e0204 */
[----:B------:R1:W-:Y:S04]  /*12470*/  STL [R1+0x118], R0 ;  /* 0x0001180001007387 */ /* 0x0003e80000100800 */
[----:B------:R1:W-:Y:S02]  /*12480*/  STL.64 [R3+0x120], R12 ;  /* 0x0001200c03007387 */ /* 0x0003e40000100a00 */
.L_x_397:
[----:B------:R-:W-:Y:S05]  /*12490*/  BSYNC B0 ;  /* 0x0000000000007941 */ /* 0x000fea0003800000 */
.L_x_384:
[----:B------:R-:W-:Y:S01]  /*124a0*/  LOP3.LUT P1, R11, R14, 0x7, RZ, 0xc0, !PT ;  /* 0x000000070e0b7812 */ /* 0x000fe2000782c0ff */
[----:B------:R-:W-:Y:S01]  /*124b0*/  BSSY B0, `(.L_x_399) ;  /* 0x0000082000007945 */ /* 0x000fe20003800000 */
[----:B------:R-:W-:-:S03]  /*124c0*/  LOP3.LUT P0, RZ, R20, 0x7, RZ, 0xc0, !PT ;  /* 0x0000000714ff7812 */ /* 0x000fc6000780c0ff */
[----:B------:R-:W-:Y:S01]  /*124d0*/  IMAD R15, R28, 0x8, R11 ;  /* 0x000000081c0f7824 */ /* 0x000fe200078e020b */
[----:B------:R-:W-:-:S04]  /*124e0*/  PLOP3.LUT P0, PT, P1, P0, PT, 0x20, 0x2 ;  /* 0x000000000002781c */ /* 0x000fc80000f00470 */
[----:B------:R-:W-:Y:S02]  /*124f0*/  SEL R14, R20, R15, P0 ;  /* 0x0000000f140e7207 */ /* 0x000fe40000000000 */
[----:B------:R-:W-:Y:S02]  /*12500*/  SEL R15, R15, R20, P0 ;  /* 0x000000140f0f7207 */ /* 0x000fe40000000000 */
[----:B------:R-:W-:-:S13]  /*12510*/  LOP3.LUT P1, RZ, R14, 0x7, RZ, 0xc0, !PT ;  /* 0x000000070eff7812 */ /* 0x000fda000782c0ff */
[----:B------:R-:W-:Y:S05]  /*12520*/  @P1 BRA `(.L_x_400) ;  /* 0x0000000400441947 */ /* 0x000fea0003800000 */
.L_x_413:
[----:B------:R-:W-:Y:S01]  /*12530*/  LOP3.LUT P0, RZ, R15, 0x7, RZ, 0xc0, !PT ;  /* 0x000000070fff7812 */ /* 0x000fe2000780c0ff */
[----:B------:R-:W-:Y:S05]  /*12540*/  YIELD ;  /* 0x0000000000007946 */ /* 0x000fea0003800000 */
[----:B------:R-:W-:Y:S07]  /*12550*/  BSSY B1, `(.L_x_401) ;  /* 0x0000020000017945 */ /* 0x000fee0003800000 */
[----:B-1----:R-:W-:Y:S05]  /*12560*/  @P0 BRA `(.L_x_402) ;  /* 0x0000000000780947 */ /* 0x002fea0003800000 */
.L_x_406:
        /* <DEDUP_REMOVED lines=19> */
.L_x_404:
        /* <DEDUP_REMOVED lines=8> */
.L_x_405:
[----:B------:R-:W-:Y:S05]  /*12720*/  BSYNC.RELIABLE B5 ;  /* 0x0000000000057941 */ /* 0x000fea0003800100 */
.L_x_403:
[----:B------:R-:W-:-:S13]  /*12730*/  LOP3.LUT P0, RZ, R15, 0x7, RZ, 0xc0, !PT ;  /* 0x000000070fff7812 */ /* 0x000fda000780c0ff */
[----:B------:R-:W-:Y:S05]  /*12740*/  @!P0 BRA `(.L_x_406) ;  /* 0xfffffffc00888947 */ /* 0x000fea000383ffff */
.L_x_402:
[----:B------:R-:W-:Y:S05]  /*12750*/  BSYNC B1 ;  /* 0x0000000000017941 */ /* 0x000fea0003800000 */
.L_x_401:
[----:B------:R-:W-:Y:S01]  /*12760*/  ISETP.GE.U32.AND P0, PT, R14, 0xfff9, PT ;  /* 0x0000fff90e00780c */ /* 0x000fe20003f06070 */
[----:B------:R-:W-:-:S12]  /*12770*/  BSSY.RELIABLE B1, `(.L_x_407) ;  /* 0x0000025000017945 */ /* 0x000fd80003800100 */
[----:B------:R-:W-:Y:S05]  /*12780*/  @!P0 BRA `(.L_x_408) ;  /* 0x0000000000308947 */ /* 0x000fea0003800000 */
[C---:B------:R-:W-:Y:S02]  /*12790*/  LOP3.LUT P0, RZ, R15.reuse, 0x3, RZ, 0xc0, !PT ;  /* 0x000000030fff7812 */ /* 0x040fe4000780c0ff */
[----:B-12---:R-:W-:-:S04]  /*127a0*/  LOP3.LUT P1, R4, R15, 0x4, RZ, 0xc0, !PT ;  /* 0x000000040f047812 */ /* 0x006fc8000782c0ff */
        /* <DEDUP_REMOVED lines=10> */
.L_x_408:
        /* <DEDUP_REMOVED lines=16> */
.L_x_411:
[----:B------:R-:W-:-:S05]  /*12950*/  IMAD.WIDE.U32 R4, R5, 0x4, R18 ;  /* 0x0000000405047825 */ /* 0x000fca00078e0012 */
[----:B------:R-:W2:Y:S02]  /*12960*/  ATOMG.E.EXCH.STRONG.GPU PT, R0, desc[UR36][R4.64], R15 ;  /* 0x8000000f040079a8 */ /* 0x000ea4000c1ef124 */
[----:B--2---:R-:W-:-:S13]  /*12970*/  ISETP.NE.AND P0, PT, R0, -0x1, PT ;  /* 0xffffffff0000780c */ /* 0x004fda0003f05270 */
[----:B------:R-:W-:Y:S05]  /*12980*/  @!P0 BREAK.RELIABLE B1 ;  /* 0x0000000000018942 */ /* 0x000fea0003800100 */
[----:B------:R-:W-:Y:S05]  /*12990*/  @!P0 BRA `(.L_x_412) ;  /* 0x0000000000cc8947 */ /* 0x000fea0003800000 */
[----:B------:R1:W5:Y:S01]  /*129a0*/  ATOMG.E.EXCH.STRONG.GPU PT, RZ, desc[UR36][R4.64], RZ ;  /* 0x800000ff04ff79a8 */ /* 0x000362000c1ef124 */
[----:B------:R-:W-:-:S07]  /*129b0*/  IMAD.MOV.U32 R3, RZ, RZ, R15 ;  /* 0x000000ffff037224 */ /* 0x000fce00078e000f */
.L_x_409:
[----:B------:R-:W-:Y:S05]  /*129c0*/  BSYNC.RELIABLE B1 ;  /* 0x0000000000017941 */ /* 0x000fea0003800100 */
.L_x_407:
[----:B------:R-:W-:Y:S02]  /*129d0*/  LOP3.LUT P0, RZ, R0, 0x7, RZ, 0xc0, !PT ;  /* 0x0000000700ff7812 */ /* 0x000fe4000780c0ff */
[----:B------:R-:W-:-:S04]  /*129e0*/  LOP3.LUT P1, RZ, R3, 0x7, RZ, 0xc0, !PT ;  /* 0x0000000703ff7812 */ /* 0x000fc8000782c0ff */
[----:B------:R-:W-:-:S04]  /*129f0*/  PLOP3.LUT P0, PT, P0, P1, PT, 0x20, 0x2 ;  /* 0x000000000002781c */ /* 0x000fc80000702470 */
[----:B------:R-:W-:Y:S02]  /*12a00*/  SEL R14, R3, R0, P0 ;  /* 0x00000000030e7207 */ /* 0x000fe40000000000 */
[----:B------:R-:W-:Y:S02]  /*12a10*/  SEL R15, R0, R3, P0 ;  /* 0x00000003000f7207 */ /* 0x000fe40000000000 */
[----:B------:R-:W-:-:S13]  /*12a20*/  LOP3.LUT P1, RZ, R14, 0x7, RZ, 0xc0, !PT ;  /* 0x000000070eff7812 */ /* 0x000fda000782c0ff */
[----:B------:R-:W-:Y:S05]  /*12a30*/  @!P1 BRA `(.L_x_413) ;  /* 0xfffffff800bc9947 */ /* 0x000fea000383ffff */
.L_x_400:
        /* <DEDUP_REMOVED lines=34> */
.L_x_410:
[----:B------:R-:W2:Y:S02]  /*12c60*/  LDL R3, [R1+0x118] ;  /* 0x0001180001037983 */ /* 0x000ea40000100800 */
[----:B--2---:R-:W-:-:S05]  /*12c70*/  IMAD.SHL.U32 R0, R3, 0x8, RZ ;  /* 0x0000000803007824 */ /* 0x004fca00078e00ff */
[----:B------:R-:W-:Y:S01]  /*12c80*/  LOP3.LUT R4, R0, 0x7f8, RZ, 0xc0, !PT ;  /* 0x000007f800047812 */ /* 0x000fe200078ec0ff */
[----:B------:R-:W-:-:S04]  /*12c90*/  VIADD R0, R3, 0x1 ;  /* 0x0000000103007836 */ /* 0x000fc80000000000 */
[----:B------:R-:W-:Y:S01]  /*12ca0*/  IMAD.IADD R3, R1, 0x1, R4 ;  /* 0x0000000101037824 */ /* 0x000fe200078e0204 */
[----:B------:R1:W-:Y:S04]  /*12cb0*/  STL [R1+0x118], R0 ;  /* 0x0001180001007387 */ /* 0x0003e80000100800 */
[----:B------:R1:W-:Y:S02]  /*12cc0*/  STL.64 [R3+0x120], R14 ;  /* 0x0001200e03007387 */ /* 0x0003e40000100a00 */
.L_x_412:
[----:B------:R-:W-:Y:S05]  /*12cd0*/  BSYNC B0 ;  /* 0x0000000000007941 */ /* 0x000fea0003800000 */
.L_x_399:
[----:B------:R-:W-:Y:S01]  /*12ce0*/  LOP3.LUT P0, RZ, R21, 0x7, RZ, 0xc0, !PT ;  /* 0x0000000715ff7812 */ /* 0x000fe2000780c0ff */
[----:B------:R-:W-:Y:S01]  /*12cf0*/  IMAD R29, R29, 0x8, R11 ;  /* 0x000000081d1d7824 */ /* 0x000fe200078e020b */
[----:B------:R-:W-:Y:S02]  /*12d00*/  BSSY B0, `(.L_x_414) ;  /* 0x0000084000007945 */ /* 0x000fe40003800000 */
[----:B------:R-:W-:-:S04]  /*12d10*/  ISETP.NE.AND P0, PT, R11, RZ, !P0 ;  /* 0x000000ff0b00720c */ /* 0x000fc80004705270 */
[----:B------:R-:W-:Y:S02]  /*12d20*/  SEL R20, R21, R29, P0 ;  /* 0x0000001d15147207 */ /* 0x000fe40000000000 */
[----:B------:R-:W-:Y:S02]  /*12d30*/  SEL R21, R29, R21, P0 ;  /* 0x000000151d157207 */ /* 0x000fe40000000000 */
[----:B------:R-:W-:-:S13]  /*12d40*/  LOP3.LUT P1, RZ, R20, 0x7, RZ, 0xc0, !PT ;  /* 0x0000000714ff7812 */ /* 0x000fda000782c0ff */
[----:B------:R-:W-:Y:S05]  /*12d50*/  @P1 BRA `(.L_x_415) ;  /* 0x00000004004c1947 */ /* 0x000fea0003800000 */
.L_x_428:
[----:B------:R-:W-:Y:S01]  /*12d60*/  LOP3.LUT P0, RZ, R21, 0x7, RZ, 0xc0, !PT ;  /* 0x0000000715ff7812 */ /* 0x000fe2000780c0ff */
[----:B------:R-:W-:Y:S05]  /*12d70*/  YIELD ;  /* 0x0000000000007946 */ /* 0x000fea0003800000 */
[----:B------:R-:W-:Y:S07]  /*12d80*/  BSSY B1, `(.L_x_416) ;  /* 0x0000020000017945 */ /* 0x000fee0003800000 */
[----:B-1----:R-:W-:Y:S05]  /*12d90*/  @P0 BRA `(.L_x_417) ;  /* 0x0000000000780947 */ /* 0x002fea0003800000 */
.L_x_421:
        /* <DEDUP_REMOVED lines=19> */
.L_x_419:
        /* <DEDUP_REMOVED lines=8> */
.L_x_420:
[----:B------:R-:W-:Y:S05]  /*12f50*/  BSYNC.RELIABLE B5 ;  /* 0x0000000000057941 */ /* 0x000fea0003800100 */
.L_x_418:
[----:B------:R-:W-:-:S13]  /*12f60*/  LOP3.LUT P0, RZ, R21, 0x7, RZ, 0xc0, !PT ;  /* 0x0000000715ff7812 */ /* 0x000fda000780c0ff */
[----:B------:R-:W-:Y:S05]  /*12f70*/  @!P0 BRA `(.L_x_421) ;  /* 0xfffffffc00888947 */ /* 0x000fea000383ffff */
.L_x_417:
[----:B------:R-:W-:Y:S05]  /*12f80*/  BSYNC B1 ;  /* 0x0000000000017941 */ /* 0x000fea0003800000 */
.L_x_416:
        /* <DEDUP_REMOVED lines=15> */
.L_x_423:
[----:B------:R-:W-:Y:S02]  /*13080*/  ISETP.GT.U32.AND P0, PT, R20, 0xffff, PT ;  /* 0x0000ffff1400780c */ /* 0x000fe40003f04070 */
[----:B012---:R-:W-:-:S11]  /*13090*/  SHF.R.U32.HI R5, RZ, 0x3, R20 ;  /* 0x00000003ff057819 */ /* 0x007fd60000011614 */
        /* <DEDUP_REMOVED lines=15> */
.L_x_426:
        /* <DEDUP_REMOVED lines=8> */
.L_x_424:
[----:B------:R-:W-:Y:S05]  /*13210*/  BSYNC.RELIABLE B1 ;  /* 0x0000000000017941 */ /* 0x000fea0003800100 */
.L_x_422:
[----:B------:R-:W-:Y:S02]  /*13220*/  LOP3.LUT P0, RZ, R0, 0x7, RZ, 0xc0, !PT ;  /* 0x0000000700ff7812 */ /* 0x000fe4000780c0ff */
[----:B------:R-:W-:-:S04]  /*13230*/  LOP3.LUT P1, RZ, R3, 0x7, RZ, 0xc0, !PT ;  /* 0x0000000703ff7812 */ /* 0x000fc8000782c0ff */
[----:B------:R-:W-:-:S04]  /*13240*/  PLOP3.LUT P0, PT, P0, P1, PT, 0x20, 0x2 ;  /* 0x000000000002781c */ /* 0x000fc80000702470 */
[----:B------:R-:W-:Y:S02]  /*13250*/  SEL R20, R3, R0, P0 ;  /* 0x0000000003147207 */ /* 0x000fe40000000000 */
[----:B------:R-:W-:Y:S02]  /*13260*/  SEL R21, R0, R3, P0 ;  /* 0x0000000300157207 */ /* 0x000fe40000000000 */
[----:B------:R-:W-:-:S13]  /*13270*/  LOP3.LUT P1, RZ, R20, 0x7, RZ, 0xc0, !PT ;  /* 0x0000000714ff7812 */ /* 0x000fda000782c0ff */
[----:B------:R-:W-:Y:S05]  /*13280*/  @!P1 BRA `(.L_x_428) ;  /* 0xfffffff800b49947 */ /* 0x000fea000383ffff */
.L_x_415:
        /* <DEDUP_REMOVED lines=33> */
[----:B------:R-:W-:Y:S01]  /*134a0*/  PLOP3.LUT P0, PT, PT, PT, PT, 0x8, 0x80 ;  /* 0x000000000080781c */ /* 0x000fe20003f0e170 */
[----:B------:R-:W-:-:S12]  /*134b0*/  BRA `(.L_x_427) ;  /* 0x0000000000207947 */ /* 0x000fd80003800000 */
.L_x_425:
[----:B------:R-:W2:Y:S01]  /*134c0*/  LDL R3, [R1+0x118] ;  /* 0x0001180001037983 */ /* 0x000ea20000100800 */
[----:B------:R-:W-:Y:S01]  /*134d0*/  PLOP3.LUT P0, PT, PT, PT, PT, 0x8, 0x80 ;  /* 0x000000000080781c */ /* 0x000fe20003f0e170 */
[----:B--2---:R-:W-:-:S05]  /*134e0*/  IMAD.SHL.U32 R0, R3, 0x8, RZ ;  /* 0x0000000803007824 */ /* 0x004fca00078e00ff */
[----:B------:R-:W-:Y:S01]  /*134f0*/  LOP3.LUT R4, R0, 0x7f8, RZ, 0xc0, !PT ;  /* 0x000007f800047812 */ /* 0x000fe200078ec0ff */
[----:B------:R-:W-:-:S04]  /*13500*/  VIADD R0, R3, 0x1 ;  /* 0x0000000103007836 */ /* 0x000fc80000000000 */
[----:B------:R-:W-:Y:S01]  /*13510*/  IMAD.IADD R3, R1, 0x1, R4 ;  /* 0x0000000101037824 */ /* 0x000fe200078e0204 */
[----:B------:R1:W-:Y:S04]  /*13520*/  STL [R1+0x118], R0 ;  /* 0x0001180001007387 */ /* 0x0003e80000100800 */
[----:B------:R1:W-:Y:S02]  /*13530*/  STL.64 [R3+0x120], R20 ;  /* 0x0001201403007387 */ /* 0x0003e40000100a00 */
.L_x_427:
[----:B------:R-:W-:Y:S05]  /*13540*/  BSYNC B0 ;  /* 0x0000000000007941 */ /* 0x000fea0003800000 */
.L_x_414:
[----:B------:R-:W-:Y:S05]  /*13550*/  BRA `(.L_x_129) ;  /* 0x000000a800347947 */ /* 0x000fea0003800000 */
.L_x_327:
        /* <DEDUP_REMOVED lines=20> */
.L_x_430:
[----:B------:R-:W0:Y:S02]  /*136a0*/  LDC.64 R12, c[0x0][0x380] ;  /* 0x0000e000ff0c7b82 */ /* 0x000e240000000a00 */
[----:B0-----:R-:W-:-:S03]  /*136b0*/  IMAD.WIDE.U32 R12, R3, 0x8, R12 ;  /* 0x00000008030c7825 */ /* 0x001fc600078e000c */
[----:B------:R-:W-:-:S05]  /*136c0*/  IADD3 R26, P0, PT, R12, 0x10000000, RZ ;  /* 0x100000000c1a7810 */ /* 0x000fca0007f1e0ff */
[----:B------:R-:W-:-:S06]  /*136d0*/  IMAD.X R27, RZ, RZ, R13, P0 ;  /* 0x000000ffff1b7224 */ /* 0x000fcc00000e060d */
[----:B------:R-:W5:Y:S02]  /*136e0*/  ATOMG.E.EXCH.64.STRONG.GPU PT, R26, desc[UR36][R26.64+0x8], RZ ;  /* 0x800008ff1a1a79a8 */ /* 0x000f64000c1ef524 */
.L_x_431:
[----:B------:R-:W-:Y:S05]  /*136f0*/  BSYNC.RECONVERGENT B0 ;  /* 0x0000000000007941 */ /* 0x000fea0003800200 */
.L_x_429:
        /* <DEDUP_REMOVED lines=12> */
.L_x_433:
[----:B------:R-:W1:Y:S02]  /*137c0*/  LDC.64 R12, c[0x0][0x380] ;  /* 0x0000e000ff0c7b82 */ /* 0x000e640000000a00 */
[----:B-1----:R-:W-:-:S03]  /*137d0*/  IMAD.WIDE.U32 R12, R11, 0x8, R12 ;  /* 0x000000080b0c7825 */ /* 0x002fc600078e000c */
[----:B------:R-:W-:-:S05]  /*137e0*/  IADD3 R28, P0, PT, R12, 0x10000000, RZ ;  /* 0x100000000c1c7810 */ /* 0x000fca0007f1e0ff */
[----:B------:R-:W-:-:S06]  /*137f0*/  IMAD.X R29, RZ, RZ, R13, P0 ;  /* 0x000000ffff1d7224 */ /* 0x000fcc00000e060d */
[----:B------:R-:W5:Y:S02]  /*13800*/  ATOMG.E.EXCH.64.STRONG.GPU PT, R28, desc[UR36][R28.64+0x8], RZ ;  /* 0x800008ff1c1c79a8 */ /* 0x000f64000c1ef524 */
.L_x_434:
[----:B------:R-:W-:Y:S05]  /*13810*/  BSYNC.RECONVERGENT B0 ;  /* 0x0000000000007941 */ /* 0x000fea0003800200 */
.L_x_432:
[----:B0----5:R-:W-:Y:S01]  /*13820*/  LOP3.LUT P0, RZ, R26, 0x7, RZ, 0xc0, !PT ;  /* 0x000000071aff7812 */ /* 0x021fe2000780c0ff */
[----:B------:R-:W-:Y:S01]  /*13830*/  BSSY B0, `(.L_x_435) ;  /* 0x0000081000007945 */ /* 0x000fe20003800000 */
[----:B-1----:R-:W-:-:S04]  /*13840*/  LOP3.LUT P1, RZ, R28, 0x7, RZ, 0xc0, !PT ;  /* 0x000000071cff7812 */ /* 0x002fc8000782c0ff */
[----:B------:R-:W-:-:S04]  /*13850*/  PLOP3.LUT P0, PT, P0, P1, PT, 0x20, 0x2 ;  /* 0x000000000002781c */ /* 0x000fc80000702470 */
[----:B------:R-:W-:Y:S02]  /*13860*/  SEL R30, R28, R26, P0 ;  /* 0x0000001a1c1e7207 */ /* 0x000fe40000000000 */
[----:B------:R-:W-:Y:S02]  /*13870*/  SEL R3, R26, R28, P0 ;  /* 0x0000001c1a037207 */ /* 0x000fe40000000000 */
[----:B------:R-:W-:-:S13]  /*13880*/  LOP3.LUT P1, RZ, R30, 0x7, RZ, 0xc0, !PT ;  /* 0x000000071eff7812 */ /* 0x000fda000782c0ff */
[----:B------:R-:W-:Y:S05]  /*13890*/  @P1 BRA `(.L_x_436) ;  /* 0x0000000400401947 */ /* 0x000fea0003800000 */
.L_x_449:
[----:B------:R-:W-:Y:S01]  /*138a0*/  LOP3.LUT P0, RZ, R3, 0x7, RZ, 0xc0, !PT ;  /* 0x0000000703ff7812 */ /* 0x000fe2000780c0ff */
[----:B------:R-:W-:Y:S05]  /*138b0*/  YIELD ;  /* 0x0000000000007946 */ /* 0x000fea0003800000 */
[----:B------:R-:W-:Y:S07]  /*138c0*/  BSSY B1, `(.L_x_437) ;  /* 0x0000020000017945 */ /* 0x000fee0003800000 */
[----:B0123-5:R-:W-:Y:S05]  /*138d0*/  @P0 BRA `(.L_x_438) ;  /* 0x0000000000780947 */ /* 0x02ffea0003800000 */
.L_x_442:
        /* <DEDUP_REMOVED lines=19> */
.L_x_440:
        /* <DEDUP_REMOVED lines=8> */
.L_x_441:
[----:B------:R-:W-:Y:S05]  /*13a90*/  BSYNC.RELIABLE B5 ;  /* 0x0000000000057941 */ /* 0x000fea0003800100 */
.L_x_439:
[----:B------:R-:W-:-:S13]  /*13aa0*/  LOP3.LUT P0, RZ, R3, 0x7, RZ, 0xc0, !PT ;  /* 0x0000000703ff7812 */ /* 0x000fda000780c0ff */
[----:B------:R-:W-:Y:S05]  /*13ab0*/  @!P0 BRA `(.L_x_442) ;  /* 0xfffffffc00888947 */ /* 0x000fea000383ffff */
.L_x_438:
[----:B------:R-:W-:Y:S05]  /*13ac0*/  BSYNC B1 ;  /* 0x0000000000017941 */ /* 0x000fea0003800000 */
.L_x_437:
        /* <DEDUP_REMOVED lines=14> */
.L_x_444:
        /* <DEDUP_REMOVED lines=16> */
.L_x_447:
[----:B------:R-:W-:-:S05]  /*13cb0*/  IMAD.WIDE.U32 R12, R13, 0x4, R18 ;  /* 0x000000040d0c7825 */ /* 0x000fca00078e0012 */
[----:B------:R-:W2:Y:S02]  /*13cc0*/  ATOMG.E.EXCH.STRONG.GPU PT, R11, desc[UR36][R12.64], R3 ;  /* 0x800000030c0b79a8 */ /* 0x000ea4000c1ef124 */
[----:B--2---:R-:W-:-:S13]  /*13cd0*/  ISETP.NE.AND P0, PT, R11, -0x1, PT ;  /* 0xffffffff0b00780c */ /* 0x004fda0003f05270 */
[----:B------:R-:W-:Y:S05]  /*13ce0*/  @!P0 BREAK.RELIABLE B1 ;  /* 0x0000000000018942 */ /* 0x000fea0003800100 */
[----:B------:R-:W-:Y:S05]  /*13cf0*/  @!P0 BRA `(.L_x_448) ;  /* 0x0000000000d08947 */ /* 0x000fea0003800000 */
[----:B------:R3:W5:Y:S01]  /*13d00*/  ATOMG.E.EXCH.STRONG.GPU PT, RZ, desc[UR36][R12.64], RZ ;  /* 0x800000ff0cff79a8 */ /* 0x000762000c1ef124 */
[----:B------:R-:W-:-:S07]  /*13d10*/  IMAD.MOV.U32 R14, RZ, RZ, R3 ;  /* 0x000000ffff0e7224 */ /* 0x000fce00078e0003 */
.L_x_445:
[----:B------:R-:W-:Y:S05]  /*13d20*/  BSYNC.RELIABLE B1 ;  /* 0x0000000000017941 */ /* 0x000fea0003800100 */
.L_x_443:
[----:B------:R-:W-:Y:S02]  /*13d30*/  LOP3.LUT P0, RZ, R11, 0x7, RZ, 0xc0, !PT ;  /* 0x000000070bff7812 */ /* 0x000fe4000780c0ff */
[----:B------:R-:W-:-:S04]  /*13d40*/  LOP3.LUT P1, RZ, R14, 0x7, RZ, 0xc0, !PT ;  /* 0x000000070eff7812 */ /* 0x000fc8000782c0ff */
[----:B------:R-:W-:-:S04]  /*13d50*/  PLOP3.LUT P0, PT, P0, P1, PT, 0x20, 0x2 ;  /* 0x000000000002781c */ /* 0x000fc80000702470 */
[----:B------:R-:W-:Y:S02]  /*13d60*/  SEL R30, R14, R11, P0 ;  /* 0x0000000b0e1e7207 */ /* 0x000fe40000000000 */
[----:B------:R-:W-:Y:S02]  /*13d70*/  SEL R3, R11, R14, P0 ;  /* 0x0000000e0b037207 */ /* 0x000fe40000000000 */
[----:B------:R-:W-:-:S13]  /*13d80*/  LOP3.LUT P1, RZ, R30, 0x7, RZ, 0xc0, !PT ;  /* 0x000000071eff7812 */ /* 0x000fda000782c0ff */
[----:B------:R-:W-:Y:S05]  /*13d90*/  @!P1 BRA `(.L_x_449) ;  /* 0xfffffff800c09947 */ /* 0x000fea000383ffff */
.L_x_436:
[----:B------:R-:W-:Y:S02]  /*13da0*/  IMAD.SHL.U32 R11, R30, 0x8, RZ ;  /* 0x000000081e0b7824 */ /* 0x000fe400078e00ff */
[----:B01-3--:R-:W-:Y:S02]  /*13db0*/  IMAD.MOV.U32 R13, RZ, RZ, -0x203a400 ;  /* 0xfdfc5c00ff0d7424 */ /* 0x00bfe400078e00ff */
[----:B------:R-:W-:Y:S01]  /*13dc0*/  IMAD.MOV.U32 R15, RZ, RZ, -0x40000000 ;  /* 0xc0000000ff0f7424 */ /* 0x000fe200078e00ff */
[----:B--2---:R-:W-:Y:S01]  /*13dd0*/  LOP3.LUT R12, R11, 0x38, RZ, 0xc0, !PT ;  /* 0x000000380b0c7812 */ /* 0x004fe200078ec0ff */
        /* <DEDUP_REMOVED lines=30> */
.L_x_446:
[C---:B------:R-:W-:Y:S02]  /*13fc0*/  IMAD.SHL.U32 R14, R0.reuse, 0x8, RZ ;  /* 0x00000008000e7824 */ /* 0x040fe400078e00ff */
[----:B-1----:R-:W-:Y:S02]  /*13fd0*/  VIADD R12, R0, 0x1 ;  /* 0x00000001000c7836 */ /* 0x002fe40000000000 */
[----:B------:R-:W-:Y:S01]  /*13fe0*/  IMAD.MOV.U32 R31, RZ, RZ, R3 ;  /* 0x000000ffff1f7224 */ /* 0x000fe200078e0003 */
[----:B------:R-:W-:Y:S01]  /*13ff0*/  LOP3.LUT R14, R14, 0x7f8, RZ, 0xc0, !PT ;  /* 0x000007f80e0e7812 */ /* 0x000fe200078ec0ff */
[----:B------:R-:W-:Y:S01]  /*14000*/  IMAD.MOV.U32 R0, RZ, RZ, R12 ;  /* 0x000000ffff007224 */ /* 0x000fe200078e000c */
[----:B------:R1:W-:Y:S03]  /*14010*/  STL [R1+0x118], R12 ;  /* 0x0001180c01007387 */ /* 0x0003e60000100800 */
[----:B------:R-:W-:-:S05]  /*14020*/  IMAD.IADD R5, R1, 0x1, R14 ;  /* 0x0000000101057824 */ /* 0x000fca00078e020e */
[----:B------:R1:W-:Y:S02]  /*14030*/  STL.64 [R5+0x120], R30 ;  /* 0x0001201e05007387 */ /* 0x0003e40000100a00 */
.L_x_448:
[----:B------:R-:W-:Y:S05]  /*14040*/  BSYNC B0 ;  /* 0x0000000000007941 */ /* 0x000fea0003800000 */
.L_x_435:
        /* <DEDUP_REMOVED lines=8> */
.L_x_464:
[----:B------:R-:W-:Y:S01]  /*140d0*/  LOP3.LUT P0, RZ, R21, 0x7, RZ, 0xc0, !PT ;  /* 0x0000000715ff7812 */ /* 0x000fe2000780c0ff */
[----:B------:R-:W-:Y:S05]  /*140e0*/  YIELD ;  /* 0x0000000000007946 */ /* 0x000fea0003800000 */
[----:B------:R-:W-:Y:S07]  /*140f0*/  BSSY B1, `(.L_x_452) ;  /* 0x0000020000017945 */ /* 0x000fee0003800000 */
[----:B---3--:R-:W-:Y:S05]  /*14100*/  @P0 BRA `(.L_x_453) ;  /* 0x0000000000780947 */ /* 0x008fea0003800000 */
.L_x_457:
        /* <DEDUP_REMOVED lines=19> */
.L_x_455:
[----:B------:R-:W-:Y:S02]  /*14240*/  IMAD.MOV.U32 R3, RZ, RZ, -0x1 ;  /* 0xffffffffff037424 */ /* 0x000fe400078e00ff */
[----:B-1----:R-:W-:-:S05]  /*14250*/  IMAD.WIDE.U32 R12, R13, 0x4, R18 ;  /* 0x000000040d0c7825 */ /* 0x002fca00078e0012 */
[----:B------:R-:W3:Y:S02]  /*14260*/  ATOMG.E.EXCH.STRONG.GPU PT, R3, desc[UR36][R12.64], R3 ;  /* 0x800000030c0379a8 */ /* 0x000ee4000c1ef124 */
[----:B---3--:R-:W-:-:S13]  /*14270*/  ISETP.NE.AND P0, PT, R3, -0x1, PT ;  /* 0xffffffff0300780c */ /* 0x008fda0003f05270 */
[----:B------:R-:W-:Y:S05]  /*14280*/  @!P0 BREAK.RELIABLE B5 ;  /* 0x0000000000058942 */ /* 0x000fea0003800100 */
[----:B------:R-:W-:Y:S05]  /*14290*/  @!P0 BRA `(.L_x_453) ;  /* 0x0000000000148947 */ /* 0x000fea0003800000 */
[----:B------:R1:W5:Y:S01]  /*142a0*/  ATOMG.E.EXCH.STRONG.GPU PT, RZ, desc[UR36][R12.64], RZ ;  /* 0x800000ff0cff79a8 */ /* 0x000362000c1ef124 */
[----:B------:R-:W-:-:S07]  /*142b0*/  IMAD.MOV.U32 R21, RZ, RZ, R3 ;  /* 0x000000ffff157224 */ /* 0x000fce00078e0003 */
.L_x_456:
[----:B------:R-:W-:Y:S05]  /*142c0*/  BSYNC.RELIABLE B5 ;  /* 0x0000000000057941 */ /* 0x000fea0003800100 */
.L_x_454:
[----:B------:R-:W-:-:S13]  /*142d0*/  LOP3.LUT P0, RZ, R21, 0x7, RZ, 0xc0, !PT ;  /* 0x0000000715ff7812 */ /* 0x000fda000780c0ff */
[----:B------:R-:W-:Y:S05]  /*142e0*/  @!P0 BRA `(.L_x_457) ;  /* 0xfffffffc00888947 */ /* 0x000fea000383ffff */
.L_x_453:
[----:B------:R-:W-:Y:S05]  /*142f0*/  BSYNC B1 ;  /* 0x0000000000017941 */ /* 0x000fea0003800000 */
.L_x_452:
        /* <DEDUP_REMOVED lines=15> */
.L_x_459:
        /* <DEDUP_REMOVED lines=15> */
[----:B--2---:R-:W-:Y:S01]  /*144e0*/  IMAD.MOV.U32 R14, RZ, RZ, R21 ;  /* 0x000000ffff0e7224 */ /* 0x004fe200078e0015 */
[----:B------:R-:W-:Y:S06]  /*144f0*/  BRA `(.L_x_460) ;  /* 0x0000000000207947 */ /* 0x000fec0003800000 */
.L_x_462:
[----:B------:R-:W-:-:S05]  /*14500*/  IMAD.WIDE.U32 R12, R13, 0x4, R18 ;  /* 0x000000040d0c7825 */ /* 0x000fca00078e0012 */
[----:B------:R-:W3:Y:S01]  /*14510*/  ATOMG.E.EXCH.STRONG.GPU PT, R3, desc[UR36][R12.64], R21 ;  /* 0x800000150c0379a8 */ /* 0x000ee2000c1ef124 */
[----:B------:R-:W-:Y:S02]  /*14520*/  PLOP3.LUT P0, PT, PT, PT, PT, 0x8, 0x80 ;  /* 0x000000000080781c */ /* 0x000fe40003f0e170 */
[----:B---3--:R-:W-:-:S13]  /*14530*/  ISETP.NE.AND P1, PT, R3, -0x1, PT ;  /* 0xffffffff0300780c */ /* 0x008fda0003f25270 */
[----:B------:R-:W-:Y:S05]  /*14540*/  @!P1 BREAK.RELIABLE B1 ;  /* 0x0000000000019942 */ /* 0x000fea0003800100 */
[----:B------:R-:W-:Y:S05]  /*14550*/  @!P1 BRA `(.L_x_463) ;  /* 0x0000000000c89947 */ /* 0x000fea0003800000 */
[----:B------:R3:W5:Y:S01]  /*14560*/  ATOMG.E.EXCH.STRONG.GPU PT, RZ, desc[UR36][R12.64], RZ ;  /* 0x800000ff0cff79a8 */ /* 0x000762000c1ef124 */
[----:B--2---:R-:W-:-:S07]  /*14570*/  IMAD.MOV.U32 R14, RZ, RZ, R21 ;  /* 0x000000ffff0e7224 */ /* 0x004fce00078e0015 */
.L_x_460:
[----:B------:R-:W-:Y:S05]  /*14580*/  BSYNC.RELIABLE B1 ;  /* 0x0000000000017941 */ /* 0x000fea0003800100 */
.L_x_458:
[----:B------:R-:W-:Y:S02]  /*14590*/  LOP3.LUT P0, RZ, R3, 0x7, RZ, 0xc0, !PT ;  /* 0x0000000703ff7812 */ /* 0x000fe4000780c0ff */
[----:B------:R-:W-:-:S04]  /*145a0*/  LOP3.LUT P1, RZ, R14, 0x7, RZ, 0xc0, !PT ;  /* 0x000000070eff7812 */ /* 0x000fc8000782c0ff */
[----:B------:R-:W-:-:S04]  /*145b0*/  PLOP3.LUT P0, PT, P0, P1, PT, 0x20, 0x2 ;  /* 0x000000000002781c */ /* 0x000fc80000702470 */
[----:B------:R-:W-:Y:S02]  /*145c0*/  SEL R20, R14, R3, P0 ;  /* 0x000000030e147207 */ /* 0x000fe40000000000 */
[----:B------:R-:W-:Y:S02]  /*145d0*/  SEL R21, R3, R14, P0 ;  /* 0x0000000e03157207 */ /* 0x000fe40000000000 */
[----:B------:R-:W-:-:S13]  /*145e0*/  LOP3.LUT P1, RZ, R20, 0x7, RZ, 0xc0, !PT ;  /* 0x0000000714ff7812 */ /* 0x000fda000782c0ff */
[----:B------:R-:W-:Y:S05]  /*145f0*/  @!P1 BRA `(.L_x_464) ;  /* 0xfffffff800b49947 */ /* 0x000fea000383ffff */
.L_x_451:
[----:B------:R-:W-:Y:S02]  /*14600*/  IMAD.SHL.U32 R3, R20, 0x8, RZ ;  /* 0x0000000814037824 */ /* 0x000fe400078e00ff */
[----:B-12---:R-:W-:Y:S02]  /*14610*/  IMAD.MOV.U32 R5, RZ, RZ, -0x203a400 ;  /* 0xfdfc5c00ff057424 */ /* 0x006fe400078e00ff */
        /* <DEDUP_REMOVED lines=31> */
.L_x_461:
[C---:B------:R-:W-:Y:S01]  /*14810*/  IMAD.SHL.U32 R4, R0.reuse, 0x8, RZ ;  /* 0x0000000800047824 */ /* 0x040fe200078e00ff */
[----:B------:R-:W-:Y:S01]  /*14820*/  PLOP3.LUT P0, PT, PT, PT, PT, 0x8, 0x80 ;  /* 0x000000000080781c */ /* 0x000fe20003f0e170 */
[----:B------:R-:W-:-:S03]  /*14830*/  VIADD R0, R0, 0x1 ;  /* 0x0000000100007836 */ /* 0x000fc60000000000 */
[----:B------:R-:W-:Y:S02]  /*14840*/  LOP3.LUT R4, R4, 0x7f8, RZ, 0xc0, !PT ;  /* 0x000007f804047812 */ /* 0x000fe400078ec0ff */
[----:B------:R1:W-:Y:S03]  /*14850*/  STL [R1+0x118], R0 ;  /* 0x0001180001007387 */ /* 0x0003e60000100800 */
[----:B------:R-:W-:-:S05]  /*14860*/  IMAD.IADD R3, R1, 0x1, R4 ;  /* 0x0000000101037824 */ /* 0x000fca00078e0204 */
[----:B------:R1:W-:Y:S02]  /*14870*/  STL.64 [R3+0x120], R20 ;  /* 0x0001201403007387 */ /* 0x0003e40000100a00 */
.L_x_463:
[----:B------:R-:W-:Y:S05]  /*14880*/  BSYNC B0 ;  /* 0x0000000000007941 */ /* 0x000fea0003800000 */
.L_x_450:
[----:B------:R-:W-:Y:S05]  /*14890*/  BRA `(.L_x_129) ;  /* 0x0000009400647947 */ /* 0x000fea0003800000 */
.L_x_326:
        /* <DEDUP_REMOVED lines=17> */
.L_x_469:
        /* <DEDUP_REMOVED lines=21> */
.L_x_468:
[----:B------:R-:W-:Y:S01]  /*14b00*/  PLOP3.LUT P0, PT, PT, PT, PT, 0x80, 0x8 ;  /* 0x000000000008781c */ /* 0x000fe20003f0f070 */
[----:B------:R-:W-:-:S12]  /*14b10*/  BRA `(.L_x_470) ;  /* 0x0000002000747947 */ /* 0x000fd80003800000 */
.L_x_467:
[----:B------:R-:W2:Y:S01]  /*14b20*/  LDL R28, [R1+0x4] ;  /* 0x00000400011c7983 */ /* 0x000ea20000100800 */
[----:B------:R-:W-:Y:S01]  /*14b30*/  BSSY.RECONVERGENT B1, `(.L_x_471) ;  /* 0x000021a000017945 */ /* 0x000fe20003800200 */
[C---:B--2---:R-:W-:Y:S02]  /*14b40*/  IMAD.SHL.U32 R3, R28.reuse, 0x100, RZ ;  /* 0x000001001c037824 */ /* 0x044fe400078e00ff */
[----:B------:R-:W-:Y:S02]  /*14b50*/  IMAD.SHL.U32 R4, R28, 0x800, RZ ;  /* 0x000008001c047824 */ /* 0x000fe400078e00ff */
[C---:B------:R-:W-:Y:S01]  /*14b60*/  VIADD R26, R3.reuse, 0x100 ;  /* 0x00000100031a7836 */ /* 0x040fe20000000000 */
[----:B------:R-:W-:Y:S02]  /*14b70*/  LOP3.LUT R30, R3, 0x1f00, RZ, 0xc0, !PT ;  /* 0x00001f00031e7812 */ /* 0x000fe400078ec0ff */
[----:B------:R-:W-:Y:S01]  /*14b80*/  LOP3.LUT R5, R4, 0xf800, RZ, 0xc0, !PT ;  /* 0x0000f80004057812 */ /* 0x000fe200078ec0ff */
[C---:B------:R-:W-:Y:S01]  /*14b90*/  IMAD.SHL.U32 R4, R26.reuse, 0x8, RZ ;  /* 0x000000081a047824 */ /* 0x040fe200078e00ff */
[----:B------:R-:W-:Y:S01]  /*14ba0*/  LOP3.LUT R32, R26, 0x1f00, RZ, 0xc0, !PT ;  /* 0x00001f001a207812 */ /* 0x000fe200078ec0ff */
[----:B------:R-:W-:-:S02]  /*14bb0*/  IMAD.IADD R26, R30, 0x1, R25 ;  /* 0x000000011e1a7824 */ /* 0x000fc400078e0219 */
[----:B------:R-:W-:Y:S01]  /*14bc0*/  IMAD.IADD R20, R16, 0x1, R5 ;  /* 0x0000000110147824 */ /* 0x000fe200078e0205 */
[----:B------:R-:W-:Y:S01]  /*14bd0*/  LOP3.LUT R5, R4, 0xf800, RZ, 0xc0, !PT ;  /* 0x0000f80004057812 */ /* 0x000fe200078ec0ff */
[----:B------:R-:W-:-:S04]  /*14be0*/  IMAD.IADD R32, R32, 0x1, R25 ;  /* 0x0000000120207824 */ /* 0x000fc800078e0219 */
[----:B------:R-:W-:Y:S01]  /*14bf0*/  IMAD.IADD R5, R16, 0x1, R5 ;  /* 0x0000000110057824 */ /* 0x000fe200078e0205 */
[----:B------:R-:W0:Y:S05]  /*14c00*/  LDS.64 R20, [R20] ;  /* 0x0000000014147984 */ /* 0x000e2a0000000a00 */
[----:B------:R-:W1:Y:S01]  /*14c10*/  LDS.64 R4, [R5] ;  /* 0x0000000005047984 */ /* 0x000e620000000a00 */
[----:B0-----:R-:W-:Y:S01]  /*14c20*/  ISETP.NE.U32.AND P0, PT, R20, RZ, PT ;  /* 0x000000ff1400720c */ /* 0x001fe20003f05070 */
[----:B------:R-:W-:-:S03]  /*14c30*/  VIADD R20, R28, 0x2 ;  /* 0x000000021c147836 */ /* 0x000fc60000000000 */
[----:B------:R-:W-:Y:S02]  /*14c40*/  ISETP.NE.AND.EX P0, PT, R21, RZ, PT, P0 ;  /* 0x000000ff1500720c */ /* 0x000fe40003f05300 */
[----:B-1----:R-:W-:Y:S01]  /*14c50*/  ISETP.NE.U32.AND P1, PT, R4, RZ, PT ;  /* 0x000000ff0400720c */ /* 0x002fe20003f25070 */
[----:B------:R-:W-:Y:S01]  /*14c60*/  IMAD.MOV.U32 R4, RZ, RZ, RZ ;  /* 0x000000ffff047224 */ /* 0x000fe200078e00ff */
[----:B------:R-:W-:Y:S02]  /*14c70*/  ISETP.EQ.OR P0, PT, R26, RZ, P0 ;  /* 0x000000ff1a00720c */ /* 0x000fe40000702670 */
[----:B------:R-:W-:-:S04]  /*14c80*/  ISETP.NE.AND.EX P1, PT, R5, RZ, PT, P1 ;  /* 0x000000ff0500720c */ /* 0x000fc80003f25310 */
[----:B------:R-:W-:-:S07]  /*14c90*/  ISETP.EQ.OR P1, PT, R32, RZ, P1 ;  /* 0x000000ff2000720c */ /* 0x000fce0000f22670 */
[----:B------:R-:W-:Y:S01]  /*14ca0*/  @!P0 IMAD.MOV.U32 R4, RZ, RZ, 0x1 ;  /* 0x00000001ff048424 */ /* 0x000fe200078e00ff */
[----:B------:R0:W-:Y:S01]  /*14cb0*/  @!P0 STL [R1+0x18], R26 ;  /* 0x0000181a01008387 */ /* 0x0001e20000100800 */
[----:B------:R-:W-:-:S04]  /*14cc0*/  PLOP3.LUT P0, PT, PT, PT, PT, 0x80, 0x8 ;  /* 0x000000000008781c */ /* 0x000fc80003f0f070 */
        /* <DEDUP_REMOVED lines=12> */
[----:B------:R0:W1:Y:S02]  /*14d90*/  LDS.64 R26, [R3] ;  /* 0x00000000031a7984 */ /* 0x0000640000000a00 */
[----:B0-----:R-:W-:Y:S01]  /*14da0*/  VIADD R3, R28, 0x3 ;  /* 0x000000031c037836 */ /* 0x001fe20000000000 */
[----:B-1----:R-:W-:-:S04]  /*14db0*/  ISETP.NE.U32.AND P1, PT, R26, RZ, PT ;  /* 0x000000ff1a00720c */ /* 0x002fc80003f25070 */
        /* <DEDUP_REMOVED lines=488> */
[----:B------:R-:W-:Y:S02]  /*16c40*/  IMAD.IADD R26, R20, 0x1, R25 ;  /* 0x00000001141a7824 */ /* 0x000fe400078e0219 */
[----:B------:R-:W-:Y:S01]  /*16c50*/  VIADD R20, R28, 0x20 ;  /* 0x000000201c147836 */ /* 0x000fe20000000000 */
[----:B------:R-:W-:-:S04]  /*16c60*/  ISETP.NE.AND.EX P0, PT, R27, RZ, PT, P0 ;  /* 0x000000ff1b00720c */ /* 0x000fc80003f05300 */
[----:B------:R-:W-:-:S04]  /*16c70*/  ISETP.EQ.OR P0, PT, R26, RZ, P0 ;  /* 0x000000ff1a00720c */ /* 0x000fc80000702670 */
[----:B------:R-:W-:-:S09]  /*16c80*/  ISETP.EQ.OR P1, PT, R4, RZ, P0 ;  /* 0x000000ff0400720c */ /* 0x000fd20000722670 */
[----:B------:R-:W-:-:S04]  /*16c90*/  @!P0 IMAD R3, R4, 0x4, R1 ;  /* 0x0000000404038824 */ /* 0x000fc800078e0201 */
[----:B------:R-:W-:Y:S01]  /*16ca0*/  @!P1 VIADD R20, R28, 0x1f ;  /* 0x0000001f1c149836 */ /* 0x000fe20000000000 */
[----:B------:R0:W-:Y:S01]  /*16cb0*/  @!P0 STL [R3+0x18], R26 ;  /* 0x0000181a03008387 */ /* 0x0001e20000100800 */
[----:B------:R-:W-:-:S13]  /*16cc0*/  PLOP3.LUT P0, PT, P1, PT, PT, 0x8, 0x80 ;  /* 0x000000000080781c */ /* 0x000fda0000f0e170 */
.L_x_472:
[----:B------:R-:W-:Y:S05]  /*16cd0*/  BSYNC.RECONVERGENT B1 ;  /* 0x0000000000017941 */ /* 0x000fea0003800200 */
.L_x_471:
[----:B------:R1:W-:Y:S02]  /*16ce0*/  STL [R1+0x4], R20 ;  /* 0x0000041401007387 */ /* 0x0003e40000100800 */
.L_x_470:
[----:B------:R-:W-:Y:S05]  /*16cf0*/  BSYNC.RECONVERGENT B0 ;  /* 0x0000000000007941 */ /* 0x000fea0003800200 */
.L_x_466:
[----:B------:R-:W-:-:S13]  /*16d00*/  ISETP.EQ.OR P0, PT, R0, RZ, !P0 ;  /* 0x000000ff0000720c */ /* 0x000fda0004702670 */
[----:B------:R-:W-:Y:S05]  /*16d10*/  @!P0 BREAK.RELIABLE B3 ;  /* 0x0000000000038942 */ /* 0x000fea0003800100 */
[----:B------:R-:W-:Y:S05]  /*16d20*/  @P0 BRA `(.L_x_95) ;  /* 0x0000007000540947 */ /* 0x000fea0003800000 */
        /* <DEDUP_REMOVED lines=12> */
.L_x_474:
[----:B------:R-:W2:Y:S02]  /*16df0*/  LDC.64 R4, c[0x0][0x380] ;  /* 0x0000e000ff047b82 */ /* 0x000ea40000000a00 */
[----:B--2---:R-:W-:-:S03]  /*16e00*/  IMAD.WIDE.U32 R4, R11, 0x8, R4 ;  /* 0x000000080b047825 */ /* 0x004fc600078e0004 */
[----:B------:R-:W-:-:S05]  /*16e10*/  IADD3 R12, P0, PT, R4, 0x10000000, RZ ;  /* 0x10000000040c7810 */ /* 0x000fca0007f1e0ff */
[----:B------:R-:W-:-:S06]  /*16e20*/  IMAD.X R13, RZ, RZ, R5, P0 ;  /* 0x000000ffff0d7224 */ /* 0x000fcc00000e0605 */
[----:B------:R-:W5:Y:S02]  /*16e30*/  ATOMG.E.EXCH.64.STRONG.GPU PT, R12, desc[UR36][R12.64+0x8], RZ ;  /* 0x800008ff0c0c79a8 */ /* 0x000f64000c1ef524 */
.L_x_475:
[----:B------:R-:W-:Y:S05]  /*16e40*/  BSYNC.RECONVERGENT B0 ;  /* 0x0000000000007941 */ /* 0x000fea0003800200 */
.L_x_473:
[----:B------:R-:W-:Y:S01]  /*16e50*/  LOP3.LUT P0, RZ, R14, 0x7fffff80, RZ, 0xc0, !PT ;  /* 0x7fffff800eff7812 */ /* 0x000fe2000780c0ff */
[----:B------:R-:W-:-:S12]  /*16e60*/  BSSY B0, `(.L_x_476) ;  /* 0x000014d000007945 */ /* 0x000fd80003800000 */
[----:B------:R-:W-:Y:S05]  /*16e70*/  @P0 BRA `(.L_x_477) ;  /* 0x00000008006c0947 */ /* 0x000fea0003800000 */
[----:B0-----:R-:W3:Y:S01]  /*16e80*/  LDL R3, [R1+0x18] ;  /* 0x0000180001037983 */ /* 0x001ee20000100800 */
[----:B------:R-:W-:Y:S01]  /*16e90*/  BSSY.RECONVERGENT B1, `(.L_x_478) ;  /* 0x0000012000017945 */ /* 0x000fe20003800200 */
[----:B--2--5:R-:W-:Y:S02]  /*16ea0*/  IMAD.MOV.U32 R4, RZ, RZ, R13 ;  /* 0x000000ffff047224 */ /* 0x024fe400078e000d */
[----:B------:R-:W-:Y:S01]  /*16eb0*/  IMAD.MOV.U32 R5, RZ, RZ, 0x2 ;  /* 0x00000002ff057424 */ /* 0x000fe200078e00ff */
[----:B---3--:R-:W-:-:S13]  /*16ec0*/  ISETP.GT.U32.AND P0, PT, R3, 0x1fff, PT ;  /* 0x00001fff0300780c */ /* 0x008fda0003f04070 */
        /* <DEDUP_REMOVED lines=9> */
.L_x_479:
[----:B------:R-:W0:Y:S02]  /*16f60*/  LDC.64 R14, c[0x0][0x380] ;  /* 0x0000e000ff0e7b82 */ /* 0x000e240000000a00 */
[----:B0-----:R-:W-:-:S03]  /*16f70*/  IMAD.WIDE.U32 R14, R3, 0x8, R14 ;  /* 0x00000008030e7825 */ /* 0x001fc600078e000e */
[----:B------:R-:W-:-:S05]  /*16f80*/  IADD3 R14, P0, PT, R14, 0x10000000, RZ ;  /* 0x100000000e0e7810 */ /* 0x000fca0007f1e0ff */
[----:B------:R-:W-:-:S05]  /*16f90*/  IMAD.X R15, RZ, RZ, R15, P0 ;  /* 0x000000ffff0f7224 */ /* 0x000fca00000e060f */
[----:B------:R0:W5:Y:S03]  /*16fa0*/  ATOMG.E.EXCH.64.STRONG.GPU PT, RZ, desc[UR36][R14.64+0x8], R4 ;  /* 0x800008040eff79a8 */ /* 0x000166000c1ef524 */
.L_x_480:
[----:B------:R-:W-:Y:S05]  /*16fb0*/  BSYNC.RECONVERGENT B1 ;  /* 0x0000000000017941 */ /* 0x000fea0003800200 */
.L_x_478:
[----:B------:R-:W-:Y:S02]  /*16fc0*/  LEA R3, R3, 0x4, 0x3 ;  /* 0x0000000403037811 */ /* 0x000fe400078e18ff */
[----:B------:R-:W-:-:S04]  /*16fd0*/  LOP3.LUT P1, RZ, R12, 0x7, RZ, 0xc0, !PT ;  /* 0x000000070cff7812 */ /* 0x000fc8000782c0ff */
[----:B0-----:R-:W-:Y:S02]  /*16fe0*/  SEL R14, R12, R3, !P1 ;  /* 0x000000030c0e7207 */ /* 0x001fe40004800000 */
[----:B------:R-:W-:Y:S02]  /*16ff0*/  SEL R13, R3, R12, !P1 ;  /* 0x0000000c030d7207 */ /* 0x000fe40004800000 */
[----:B------:R-:W-:-:S13]  /*17000*/  LOP3.LUT P0, RZ, R14, 0x7, RZ, 0xc0, !PT ;  /* 0x000000070eff7812 */ /* 0x000fda000780c0ff */
[----:B------:R-:W-:Y:S05]  /*17010*/  @P0 BRA `(.L_x_481) ;  /* 0x00000004004c0947 */ /* 0x000fea0003800000 */
.L_x_494:
[----:B------:R-:W-:Y:S01]  /*17020*/  LOP3.LUT P0, RZ, R13, 0x7, RZ, 0xc0, !PT ;  /* 0x000000070dff7812 */ /* 0x000fe2000780c0ff */
[----:B------:R-:W-:Y:S05]  /*17030*/  YIELD ;  /* 0x0000000000007946 */ /* 0x000fea0003800000 */
[----:B------:R-:W-:Y:S07]  /*17040*/  BSSY B1, `(.L_x_482) ;  /* 0x0000020000017945 */ /* 0x000fee0003800000 */
[----:B0--3--:R-:W-:Y:S05]  /*17050*/  @P0 BRA `(.L_x_483) ;  /* 0x0000000000780947 */ /* 0x009fea0003800000 */
.L_x_487:
[----:B------:R-:W-:Y:S01]  /*17060*/  ISETP.GT.U32.AND P0, PT, R13, 0xffff, PT ;  /* 0x0000ffff0d00780c */ /* 0x000fe20003f04070 */
[----:B------:R-:W-:Y:S05]  /*17070*/  YIELD ;  /* 0x0000000000007946 */ /* 0x000fea0003800000 */
[----:B------:R-:W-:Y:S01]  /*17080*/  BSSY.RELIABLE B5, `(.L_x_484) ;  /* 0x0000019000057945 */ /* 0x000fe20003800100 */
[----:B0-2---:R-:W-:-:S06]  /*17090*/  SHF.R.U32.HI R5, RZ, 0x3, R13 ;  /* 0x00000003ff057819 */ /* 0x005fcc000001160d */
[----:B------:R-:W-:Y:S05]  /*170a0*/  @P0 BRA `(.L_x_485) ;  /* 0x0000000000380947 */ /* 0x000fea0003800000 */
        /* <DEDUP_REMOVED lines=14> */
.L_x_485:
        /* <DEDUP_REMOVED lines=8> */
.L_x_486:
[----:B------:R-:W-:Y:S05]  /*17210*/  BSYNC.RELIABLE B5 ;  /* 0x0000000000057941 */ /* 0x000fea0003800100 */
.L_x_484:
[----:B------:R-:W-:-:S13]  /*17220*/  LOP3.LUT P0, RZ, R13, 0x7, RZ, 0xc0, !PT ;  /* 0x000000070dff7812 */ /* 0x000fda000780c0ff */
[----:B------:R-:W-:Y:S05]  /*17230*/  @!P0 BRA `(.L_x_487) ;  /* 0xfffffffc00888947 */ /* 0x000fea000383ffff */
.L_x_483:
[----:B------:R-:W-:Y:S05]  /*17240*/  BSYNC B1 ;  /* 0x0000000000017941 */ /* 0x000fea0003800000 */
.L_x_482:
[----:B------:R-:W-:Y:S01]  /*17250*/  ISETP.GE.U32.AND P0, PT, R14, 0xfff9, PT ;  /* 0x0000fff90e00780c */ /* 0x000fe20003f06070 */
[----:B------:R-:W-:-:S12]  /*17260*/  BSSY.RELIABLE B1, `(.L_x_488) ;  /* 0x0000027000017945 */ /* 0x000fd80003800100 */
[----:B------:R-:W-:Y:S05]  /*17270*/  @!P0 BRA `(.L_x_489) ;  /* 0x0000000000308947 */ /* 0x000fea0003800000 */
[C---:B------:R-:W-:Y:S02]  /*17280*/  LOP3.LUT P0, RZ, R13.reuse, 0x3, RZ, 0xc0, !PT ;  /* 0x000000030dff7812 */ /* 0x040fe4000780c0ff */
[----:B--2---:R-:W-:-:S04]  /*17290*/  LOP3.LUT P1, R4, R13, 0x4, RZ, 0xc0, !PT ;  /* 0x000000040d047812 */ /* 0x004fc8000782c0ff */
        /* <DEDUP_REMOVED lines=10> */
.L_x_489:
[----:B------:R-:W-:Y:S02]  /*17340*/  ISETP.GT.U32.AND P0, PT, R14, 0xffff, PT ;  /* 0x0000ffff0e00780c */ /* 0x000fe40003f04070 */
[----:B0-2---:R-:W-:-:S11]  /*17350*/  SHF.R.U32.HI R5, RZ, 0x3, R14 ;  /* 0x00000003ff057819 */ /* 0x005fd6000001160e */
        /* <DEDUP_REMOVED lines=15> */
.L_x_492:
        /* <DEDUP_REMOVED lines=8> */
.L_x_490:
[----:B------:R-:W-:Y:S05]  /*174d0*/  BSYNC.RELIABLE B1 ;  /* 0x0000000000017941 */ /* 0x000fea0003800100 */
.L_x_488:
[----:B------:R-:W-:Y:S02]  /*174e0*/  LOP3.LUT P0, RZ, R0, 0x7, RZ, 0xc0, !PT ;  /* 0x0000000700ff7812 */ /* 0x000fe4000780c0ff */
[----:B------:R-:W-:-:S04]  /*174f0*/  LOP3.LUT P1, RZ, R3, 0x7, RZ, 0xc0, !PT ;  /* 0x0000000703ff7812 */ /* 0x000fc8000782c0ff */
[----:B------:R-:W-:-:S04]  /*17500*/  PLOP3.LUT P0, PT, P0, P1, PT, 0x20, 0x2 ;  /* 0x000000000002781c */ /* 0x000fc80000702470 */
[----:B------:R-:W-:Y:S02]  /*17510*/  SEL R14, R3, R0, P0 ;  /* 0x00000000030e7207 */ /* 0x000fe40000000000 */
[----:B------:R-:W-:Y:S02]  /*17520*/  SEL R13, R0, R3, P0 ;  /* 0x00000003000d7207 */ /* 0x000fe40000000000 */
[----:B------:R-:W-:-:S13]  /*17530*/  LOP3.LUT P1, RZ, R14, 0x7, RZ, 0xc0, !PT ;  /* 0x000000070eff7812 */ /* 0x000fda000782c0ff */
[----:B------:R-:W-:Y:S05]  /*17540*/  @!P1 BRA `(.L_x_494) ;  /* 0xfffffff800b49947 */ /* 0x000fea000383ffff */
.L_x_481:
[----:B------:R-:W-:Y:S02]  /*17550*/  IMAD.SHL.U32 R0, R14, 0x8, RZ ;  /* 0x000000080e007824 */ /* 0x000fe400078e00ff */
[----:B------:R-:W-:Y:S02]  /*17560*/  IMAD.MOV.U32 R3, RZ, RZ, -0x4f0f0efe ;  /* 0xb0f0f102ff037424 */ /* 0x000fe400078e00ff */
[----:B--2---:R-:W-:Y:S01]  /*17570*/  IMAD.MOV.U32 R11, RZ, RZ, -0x40000000 ;  /* 0xc0000000ff0b7424 */ /* 0x004fe200078e00ff */
[----:B------:R-:W-:Y:S01]  /*17580*/  LOP3.LUT R0, R0, 0x38, RZ, 0xc0, !PT ;  /* 0x0000003800007812 */ /* 0x000fe200078ec0ff */
[----:B0--3--:R-:W-:-:S03]  /*17590*/  IMAD.MOV.U32 R5, RZ, RZ, -0x203a400 ;  /* 0xfdfc5c00ff057424 */ /* 0x009fc600078e00ff */
        /* <DEDUP_REMOVED lines=31> */
.L_x_491:
        /* <DEDUP_REMOVED lines=8> */
[----:B------:R2:W-:Y:S01]  /*17810*/  STL.64 [R3+0x120], R14 ;  /* 0x0001200e03007387 */ /* 0x0005e20000100a00 */
[----:B------:R-:W-:Y:S05]  /*17820*/  BRA `(.L_x_493) ;  /* 0x0000000800c07947 */ /* 0x000fea0003800000 */
.L_x_477:
[----:B-1----:R-:W3:Y:S01]  /*17830*/  LDL.64 R20, [R1+0x18] ;  /* 0x0000180001147983 */ /* 0x002ee20000100a00 */
[----:B------:R-:W-:Y:S01]  /*17840*/  BSSY.RECONVERGENT B1, `(.L_x_495) ;  /* 0x0000013000017945 */ /* 0x000fe20003800200 */
[----:B---3--:R-:W-:Y:S01]  /*17850*/  ISETP.GT.U32.AND P0, PT, R20, 0x1fff, PT ;  /* 0x00001fff1400780c */ /* 0x008fe20003f04070 */
[----:B------:R-:W-:-:S05]  /*17860*/  IMAD.SHL.U32 R4, R21, 0x8, RZ ;  /* 0x0000000815047824 */ /* 0x000fca00078e00ff */
[----:B------:R-:W-:Y:S01]  /*17870*/  LOP3.LUT R5, R4, 0x4, RZ, 0xfc, !PT ;  /* 0x0000000404057812 */ /* 0x000fe200078efcff */
[----:B------:R-:W-:-:S06]  /*17880*/  IMAD.MOV.U32 R4, RZ, RZ, 0x2 ;  /* 0x00000002ff047424 */ /* 0x000fcc00078e00ff */
[----:B------:R-:W-:Y:S05]  /*17890*/  @P0 BRA `(.L_x_496) ;  /* 0x0000000000200947 */ /* 0x000fea0003800000 */
[----:B------:R-:W1:Y:S01]  /*178a0*/  S2UR UR5, SR_CgaCtaId ;  /* 0x00000000000579c3 */ /* 0x000e620000008800 */
[----:B------:R-:W-:Y:S01]  /*178b0*/  UMOV UR4, 0x400 ;  /* 0x0000040000047882 */ /* 0x000fe20000000000 */
[----:B------:R-:W-:Y:S01]  /*178c0*/  VIADD R7, R7, 0x1 ;  /* 0x0000000107077836 */ /* 0x000fe20000000000 */
[----:B------:R-:W-:-:S04]  /*178d0*/  UIADD3 UR4, UPT, UPT, UR4, 0x810, URZ ;  /* 0x0000081004047890 */ /* 0x000fc8000fffe0ff */
[----:B-1----:R-:W-:-:S06]  /*178e0*/  ULEA UR4, UR5, UR4, 0x18 ;  /* 0x0000000405047291 */ /* 0x002fcc000f8ec0ff */
[----:B0-----:R-:W-:-:S05]  /*178f0*/  LEA R3, R20, UR4, 0x3 ;  /* 0x0000000414037c11 */ /* 0x001fca000f8e18ff */
[----:B------:R0:W-:Y:S01]  /*17900*/  ATOMS.EXCH.64 RZ, [R3], R4 ;  /* 0x0000000403ff738c */ /* 0x0001e20004000400 */
[----:B------:R-:W-:Y:S05]  /*17910*/  BRA `(.L_x_497) ;  /* 0x0000000000147947 */ /* 0x000fea0003800000 */
.L_x_496:
[----:B0-----:R-:W0:Y:S02]  /*17920*/  LDC.64 R26, c[0x0][0x380] ;  /* 0x0000e000ff1a7b82 */ /* 0x001e240000000a00 */
[----:B0-----:R-:W-:-:S03]  /*17930*/  IMAD.WIDE.U32 R26, R20, 0x8, R26 ;  /* 0x00000008141a7825 */ /* 0x001fc600078e001a */
[----:B------:R-:W-:-:S05]  /*17940*/  IADD3 R26, P0, PT, R26, 0x10000000, RZ ;  /* 0x100000001a1a7810 */ /* 0x000fca0007f1e0ff */
[----:B------:R-:W-:-:S05]  /*17950*/  IMAD.X R27, RZ, RZ, R27, P0 ;  /* 0x000000ffff1b7224 */ /* 0x000fca00000e061b */
[----:B------:R1:W5:Y:S03]  /*17960*/  ATOMG.E.EXCH.64.STRONG.GPU PT, RZ, desc[UR36][R26.64+0x8], R4 ;  /* 0x800008041aff79a8 */ /* 0x000366000c1ef524 */
.L_x_497:
[----:B------:R-:W-:Y:S05]  /*17970*/  BSYNC.RECONVERGENT B1 ;  /* 0x0000000000017941 */ /* 0x000fea0003800200 */
.L_x_495:
[----:B------:R-:W-:Y:S01]  /*17980*/  ISETP.GT.U32.AND P0, PT, R21, 0x1fff, PT ;  /* 0x00001fff1500780c */ /* 0x000fe20003f04070 */
[----:B------:R-:W-:Y:S01]  /*17990*/  VIADD R14, R14, 0x7fffff80 ;  /* 0x7fffff800e0e7836 */ /* 0x000fe20000000000 */
[----:B------:R-:W-:Y:S01]  /*179a0*/  BSSY.RECONVERGENT B1, `(.L_x_498) ;  /* 0x0000012000017945 */ /* 0x000fe20003800200 */
[----:B--2--5:R-:W-:-:S03]  /*179b0*/  IMAD.MOV.U32 R15, RZ, RZ, R13 ;  /* 0x000000ffff0f7224 */ /* 0x024fc600078e000d */
[----:B------:R-:W-:-:S04]  /*179c0*/  LOP3.LUT R14, R14, 0x7fffff80, RZ, 0xc0, !PT ;  /* 0x7fffff800e0e7812 */ /* 0x000fc800078ec0ff */
[----:B------:R-:W-:-:S03]  /*179d0*/  LOP3.LUT R14, R14, 0xb, RZ, 0xfc, !PT ;  /* 0x0000000b0e0e7812 */ /* 0x000fc600078efcff */
        /* <DEDUP_REMOVED lines=9> */
.L_x_499:
[----:B01----:R-:W0:Y:S02]  /*17a70*/  LDC.64 R4, c[0x0][0x380] ;  /* 0x0000e000ff047b82 */ /* 0x003e240000000a00 */
[----:B0-----:R-:W-:-:S03]  /*17a80*/  IMAD.WIDE.U32 R4, R21, 0x8, R4 ;  /* 0x0000000815047825 */ /* 0x001fc600078e0004 */
[----:B------:R-:W-:-:S05]  /*17a90*/  IADD3 R4, P0, PT, R4, 0x10000000, RZ ;  /* 0x1000000004047810 */ /* 0x000fca0007f1e0ff */
[----:B------:R-:W-:-:S05]  /*17aa0*/  IMAD.X R5, RZ, RZ, R5, P0 ;  /* 0x000000ffff057224 */ /* 0x000fca00000e0605 */
[----:B------:R3:W5:Y:S03]  /*17ab0*/  ATOMG.E.EXCH.64.STRONG.GPU PT, RZ, desc[UR36][R4.64+0x8], R14 ;  /* 0x8000080e04ff79a8 */ /* 0x000766000c1ef524 */
.L_x_500:
[----:B------:R-:W-:Y:S05]  /*17ac0*/  BSYNC.RECONVERGENT B1 ;  /* 0x0000000000017941 */ /* 0x000fea0003800200 */
.L_x_498:
[----:B------:R-:W-:Y:S02]  /*17ad0*/  LEA R13, R20, 0x4, 0x3 ;  /* 0x00000004140d7811 */ /* 0x000fe400078e18ff */
[----:B------:R-:W-:-:S04]  /*17ae0*/  LOP3.LUT P1, RZ, R12, 0x7, RZ, 0xc0, !PT ;  /* 0x000000070cff7812 */ /* 0x000fc8000782c0ff */
[----:B--23--:R-:W-:Y:S02]  /*17af0*/  SEL R14, R12, R13, !P1 ;  /* 0x0000000d0c0e7207 */ /* 0x00cfe40004800000 */
[----:B------:R-:W-:Y:S02]  /*17b00*/  SEL R13, R13, R12, !P1 ;  /* 0x0000000c0d0d7207 */ /* 0x000fe40004800000 */
[----:B------:R-:W-:-:S13]  /*17b10*/  LOP3.LUT P0, RZ, R14, 0x7, RZ, 0xc0, !PT ;  /* 0x000000070eff7812 */ /* 0x000fda000780c0ff */
[----:B------:R-:W-:Y:S05]  /*17b20*/  @P0 BRA `(.L_x_501) ;  /* 0x00000004004c0947 */ /* 0x000fea0003800000 */
.L_x_513:
[----:B------:R-:W-:Y:S01]  /*17b30*/  LOP3.LUT P0, RZ, R13, 0x7, RZ, 0xc0, !PT ;  /* 0x000000070dff7812 */ /* 0x000fe2000780c0ff */
[----:B------:R-:W-:Y:S05]  /*17b40*/  YIELD ;  /* 0x0000000000007946 */ /* 0x000fea0003800000 */
[----:B------:R-:W-:Y:S07]  /*17b50*/  BSSY B1, `(.L_x_502) ;  /* 0x0000020000017945 */ /* 0x000fee0003800000 */
[----:B------:R-:W-:Y:S05]  /*17b60*/  @P0 BRA `(.L_x_503) ;  /* 0x0000000000780947 */ /* 0x000fea0003800000 */
.L_x_507:
        /* <DEDUP_REMOVED lines=19> */
.L_x_505:
        /* <DEDUP_REMOVED lines=8> */
.L_x_506:
[----:B------:R-:W-:Y:S05]  /*17d20*/  BSYNC.RELIABLE B5 ;  /* 0x0000000000057941 */ /* 0x000fea0003800100 */
.L_x_504:
[----:B------:R-:W-:-:S13]  /*17d30*/  LOP3.LUT P0, RZ, R13, 0x7, RZ, 0xc0, !PT ;  /* 0x000000070dff7812 */ /* 0x000fda000780c0ff */
[----:B------:R-:W-:Y:S05]  /*17d40*/  @!P0 BRA `(.L_x_507) ;  /* 0xfffffffc00888947 */ /* 0x000fea000383ffff */
.L_x_503:
[----:B------:R-:W-:Y:S05]  /*17d50*/  BSYNC B1 ;  /* 0x0000000000017941 */ /* 0x000fea0003800000 */
.L_x_502:
        /* <DEDUP_REMOVED lines=15> */
.L_x_509:
        /* <DEDUP_REMOVED lines=17> */
.L_x_512:
        /* <DEDUP_REMOVED lines=8> */
.L_x_510:
[----:B------:R-:W-:Y:S05]  /*17fe0*/  BSYNC.RELIABLE B1 ;  /* 0x0000000000017941 */ /* 0x000fea0003800100 */
.L_x_508:
[----:B------:R-:W-:Y:S02]  /*17ff0*/  LOP3.LUT P0, RZ, R0, 0x7, RZ, 0xc0, !PT ;  /* 0x0000000700ff7812 */ /* 0x000fe4000780c0ff */
[----:B------:R-:W-:-:S04]  /*18000*/  LOP3.LUT P1, RZ, R3, 0x7, RZ, 0xc0, !PT ;  /* 0x0000000703ff7812 */ /* 0x000fc8000782c0ff */
[----:B------:R-:W-:-:S04]  /*18010*/  PLOP3.LUT P0, PT, P0, P1, PT, 0x20, 0x2 ;  /* 0x000000000002781c */ /* 0x000fc80000702470 */
[----:B------:R-:W-:Y:S02]  /*18020*/  SEL R14, R3, R0, P0 ;  /* 0x00000000030e7207 */ /* 0x000fe40000000000 */
[----:B------:R-:W-:Y:S02]  /*18030*/  SEL R13, R0, R3, P0 ;  /* 0x00000003000d7207 */ /* 0x000fe40000000000 */
[----:B------:R-:W-:-:S13]  /*18040*/  LOP3.LUT P1, RZ, R14, 0x7, RZ, 0xc0, !PT ;  /* 0x000000070eff7812 */ /* 0x000fda000782c0ff */
[----:B------:R-:W-:Y:S05]  /*18050*/  @!P1 BRA `(.L_x_513) ;  /* 0xfffffff800b49947 */ /* 0x000fea000383ffff */
.L_x_501:
[----:B------:R-:W-:Y:S02]  /*18060*/  IMAD.SHL.U32 R0, R14, 0x8, RZ ;  /* 0x000000080e007824 */ /* 0x000fe400078e00ff */
[----:B0-----:R-:W-:Y:S02]  /*18070*/  IMAD.MOV.U32 R3, RZ, RZ, -0x4f0f0efe ;  /* 0xb0f0f102ff037424 */ /* 0x001fe400078e00ff */
[----:B------:R-:W-:Y:S01]  /*18080*/  IMAD.MOV.U32 R11, RZ, RZ, -0x40000000 ;  /* 0xc0000000ff0b7424 */ /* 0x000fe200078e00ff */
[----:B------:R-:W-:Y:S01]  /*18090*/  LOP3.LUT R0, R0, 0x38, RZ, 0xc0, !PT ;  /* 0x0000003800007812 */ /* 0x000fe200078ec0ff */
[----:B-1----:R-:W-:-:S03]  /*180a0*/  IMAD.MOV.U32 R5, RZ, RZ, -0x203a400 ;  /* 0xfdfc5c00ff057424 */ /* 0x002fc600078e00ff */
        /* <DEDUP_REMOVED lines=31> */
.L_x_511:
        /* <DEDUP_REMOVED lines=9> */
.L_x_493:
[----:B------:R-:W-:Y:S05]  /*18330*/  BSYNC B0 ;  /* 0x0000000000007941 */ /* 0x000fea0003800000 */
.L_x_476:
[----:B------:R-:W-:Y:S05]  /*18340*/  BRA `(.L_x_129) ;  /* 0x0000005800b87947 */ /* 0x000fea0003800000 */
.L_x_465:
[----:B------:R-:W2:Y:S04]  /*18350*/  LDL.U8 R3, [R1+0x14] ;  /* 0x0000140001037983 */ /* 0x000ea80000100000 */
[----:B------:R-:W3:Y:S01]  /*18360*/  LDL.64 R4, [R1+0x920] ;  /* 0x0009200001047983 */ /* 0x000ee20000100a00 */
[----:B------:R-:W-:Y:S01]  /*18370*/  BSSY.RECONVERGENT B0, `(.L_x_514) ;  /* 0x0000194000007945 */ /* 0x000fe20003800200 */
[----:B--2---:R-:W-:Y:S02]  /*18380*/  ISETP.NE.AND P0, PT, R3, RZ, PT ;  /* 0x000000ff0300720c */ /* 0x004fe40003f05270 */
[----:B---3--:R-:W-:-:S11]  /*18390*/  IADD3 R3, PT, PT, R4, 0x100, -R5 ;  /* 0x0000010004037810 */ /* 0x008fd60007ffe805 */
[----:B------:R-:W-:Y:S05]  /*183a0*/  @!P0 BRA `(.L_x_515) ;  /* 0x0000000000588947 */ /* 0x000fea0003800000 */
[----:B------:R-:W-:-:S04]  /*183b0*/  IADD3 R20, P0, PT, R22, -0x80000000, RZ ;  /* 0x8000000016147810 */ /* 0x000fc80007f1e0ff */
[----:B------:R-:W-:Y:S02]  /*183c0*/  IADD3 R20, P1, PT, R20, 0x10000000, RZ ;  /* 0x1000000014147810 */ /* 0x000fe40007f3e0ff */
[----:B------:R-:W-:-:S05]  /*183d0*/  IADD3.X R4, PT, PT, R23, 0x1, RZ, P0, !PT ;  /* 0x0000000117047810 */ /* 0x000fca00007fe4ff */
[----:B------:R-:W-:-:S05]  /*183e0*/  IMAD.X R21, RZ, RZ, R4, P1 ;  /* 0x000000ffff157224 */ /* 0x000fca00008e0604 */
[----:B------:R0:W5:Y:S01]  /*183f0*/  LDG.E R29, desc[UR36][R20.64+0x8] ;  /* 0x00000824141d7981 */ /* 0x000162000c1e1900 */
[----:B------:R-:W-:Y:S01]  /*18400*/  BSSY.RECONVERGENT B1, `(.L_x_516) ;  /* 0x000000e000017945 */ /* 0x000fe20003800200 */
.L_x_517:
[----:B------:R-:W1:Y:S01]  /*18410*/  LDC.64 R26, c[0x0][0x380] ;  /* 0x0000e000ff1a7b82 */ /* 0x000e620000000a00 */
        /* <DEDUP_REMOVED lines=11> */
[----:B-1----:R-:W-:Y:S05]  /*184d0*/  @P0 BRA `(.L_x_517) ;  /* 0xfffffffc00cc0947 */ /* 0x002fea000383ffff */
[----:B------:R-:W-:Y:S05]  /*184e0*/  BSYNC.RECONVERGENT B1 ;  /* 0x0000000000017941 */ /* 0x000fea0003800200 */
.L_x_516:
[----:B------:R-:W-:Y:S01]  /*184f0*/  PLOP3.LUT P0, PT, PT, PT, PT, 0x80, 0x8 ;  /* 0x000000000008781c */ /* 0x000fe20003f0f070 */
[----:B------:R-:W-:-:S12]  /*18500*/  BRA `(.L_x_518) ;  /* 0x0000001400e87947 */ /* 0x000fd80003800000 */
.L_x_515:
[----:B------:R-:W2:Y:S01]  /*18510*/  LDL R27, [R1+0x4] ;  /* 0x00000400011b7983 */ /* 0x000ea20000100800 */
[----:B------:R-:W-:Y:S01]  /*18520*/  BSSY.RECONVERGENT B1, `(.L_x_519) ;  /* 0x0000177000017945 */ /* 0x000fe20003800200 */
[----:B------:R-:W-:Y:S01]  /*18530*/  PLOP3.LUT P0, PT, PT, PT, PT, 0x80, 0x8 ;  /* 0x000000000008781c */ /* 0x000fe20003f0f070 */
[C---:B--2---:R-:W-:Y:S02]  /*18540*/  IMAD.SHL.U32 R4, R27.reuse, 0x800, RZ ;  /* 0x000008001b047824 */ /* 0x044fe400078e00ff */
[----:B------:R-:W-:-:S03]  /*18550*/  VIADD R26, R27, 0x1 ;  /* 0x000000011b1a7836 */ /* 0x000fc60000000000 */
[----:B------:R-:W-:Y:S01]  /*18560*/  LOP3.LUT R21, R4, 0xf800, RZ, 0xc0, !PT ;  /* 0x0000f80004157812 */ /* 0x000fe200078ec0ff */
[----:B------:R-:W-:-:S04]  /*18570*/  IMAD.SHL.U32 R4, R27, 0x100, RZ ;  /* 0x000001001b047824 */ /* 0x000fc800078e00ff */
[----:B------:R-:W-:Y:S01]  /*18580*/  IMAD.IADD R21, R16, 0x1, R21 ;  /* 0x0000000110157824 */ /* 0x000fe200078e0215 */
[----:B------:R-:W-:-:S05]  /*18590*/  LOP3.LUT R4, R4, 0x1f00, RZ, 0xc0, !PT ;  /* 0x00001f0004047812 */ /* 0x000fca00078ec0ff */
[----:B------:R-:W0:Y:S01]  /*185a0*/  LDS.64 R20, [R21] ;  /* 0x0000000015147984 */ /* 0x000e220000000a00 */
[----:B------:R-:W-:-:S05]  /*185b0*/  IMAD.IADD R4, R4, 0x1, R25 ;  /* 0x0000000104047824 */ /* 0x000fca00078e0219 */
[----:B------:R-:W-:Y:S02]  /*185c0*/  ISETP.NE.AND P3, PT, R4, RZ, PT ;  /* 0x000000ff0400720c */ /* 0x000fe40003f65270 */
[----:B0-----:R-:W-:-:S04]  /*185d0*/  ISETP.NE.U32.AND P1, PT, R20, RZ, PT ;  /* 0x000000ff1400720c */ /* 0x001fc80003f25070 */
[----:B------:R-:W-:-:S13]  /*185e0*/  ISETP.NE.AND.EX P1, PT, R21, RZ, PT, P1 ;  /* 0x000000ff1500720c */ /* 0x000fda0003f25310 */
[----:B------:R-:W-:Y:S05]  /*185f0*/  @!P1 BRA P3, `(.L_x_520) ;  /* 0x0000001400a49947 */ /* 0x000fea0001800000 */
[C---:B------:R-:W-:Y:S02]  /*18600*/  IMAD.SHL.U32 R4, R26.reuse, 0x800, RZ ;  /* 0x000008001a047824 */ /* 0x040fe400078e00ff */
[----:B------:R-:W-:-:S03]  /*18610*/  IMAD.SHL.U32 R26, R26, 0x100, RZ ;  /* 0x000001001a1a7824 */ /* 0x000fc600078e00ff */
[----:B------:R-:W-:Y:S02]  /*18620*/  LOP3.LUT R21, R4, 0xf800, RZ, 0xc0, !PT ;  /* 0x0000f80004157812 */ /* 0x000fe400078ec0ff */
[----:B------:R-:W-:-:S03]  /*18630*/  LOP3.LUT R26, R26, 0x1f00, RZ, 0xc0, !PT ;  /* 0x00001f001a1a7812 */ /* 0x000fc600078ec0ff */
[----:B------:R-:W-:Y:S02]  /*18640*/  IMAD.IADD R21, R16, 0x1, R21 ;  /* 0x0000000110157824 */ /* 0x000fe400078e0215 */
[----:B------:R-:W-:Y:S02]  /*18650*/  IMAD.IADD R4, R26, 0x1, R25 ;  /* 0x000000011a047824 */ /* 0x000fe400078e0219 */
[----:B------:R-:W-:Y:S02]  /*18660*/  VIADD R26, R27, 0x2 ;  /* 0x000000021b1a7836 */ /* 0x000fe40000000000 */
[----:B------:R-:W0:Y:S01]  /*18670*/  LDS.64 R20, [R21] ;  /* 0x0000000015147984 */ /* 0x000e220000000a00 */
        /* <DEDUP_REMOVED lines=349> */
[----:B------:R-:W-:-:S13]  /*19c50*/  ISETP.NE.AND P0, PT, R4, RZ, !P0 ;  /* 0x000000ff0400720c */ /* 0x000fda0004705270 */
[----:B------:R0:W5:Y:S01]  /*19c60*/  @!P0 LDL R4, [R1+0x18] ;  /* 0x0000180001048983 */ /* 0x0001620000100800 */
[C---:B------:R-:W-:Y:S02]  /*19c70*/  VIADD R26, R27.reuse, 0x1f ;  /* 0x0000001f1b1a7836 */ /* 0x040fe40000000000 */
[----:B------:R-:W-:-:S07]  /*19c80*/  @!P0 VIADD R26, R27, 0x20 ;  /* 0x000000201b1a8836 */ /* 0x000fce0000000000 */
.L_x_520:
[----:B------:R-:W-:Y:S05]  /*19c90*/  BSYNC.RECONVERGENT B1 ;  /* 0x0000000000017941 */ /* 0x000fea0003800200 */
.L_x_519:
[----:B------:R1:W-:Y:S02]  /*19ca0*/  STL [R1+0x4], R26 ;  /* 0x0000041a01007387 */ /* 0x0003e40000100800 */
.L_x_518:
[----:B------:R-:W-:Y:S05]  /*19cb0*/  BSYNC.RECONVERGENT B0 ;  /* 0x0000000000007941 */ /* 0x000fea0003800200 */
.L_x_514:
[----:B0-----:R-:W-:Y:S01]  /*19cc0*/  IMAD.MOV R20, RZ, RZ, -R0 ;  /* 0x000000ffff147224 */ /* 0x001fe200078e0a00 */
[----:B-----5:R2:W-:Y:S04]  /*19cd0*/  STL [R1+0x18], R4 ;  /* 0x0000180401007387 */ /* 0x0205e80000100800 */
[----:B------:R-:W-:-:S04]  /*19ce0*/  VIADDMNMX.U32 R3, R20, 0x100, R3, PT ;  /* 0x0000010014037846 */ /* 0x000fc80003800003 */
[----:B------:R-:W-:-:S13]  /*19cf0*/  ISETP.EQ.OR P0, PT, R3, RZ, !P0 ;  /* 0x000000ff0300720c */ /* 0x000fda0004702670 */
[----:B------:R-:W-:Y:S05]  /*19d00*/  @!P0 BREAK.RELIABLE B3 ;  /* 0x0000000000038942 */ /* 0x000fea0003800100 */
[----:B--2---:R-:W-:Y:S05]  /*19d10*/  @P0 BRA `(.L_x_95) ;  /* 0x0000004000580947 */ /* 0x004fea0003800000 */
[----:B------:R-:W-:Y:S01]  /*19d20*/  ISETP.GT.U32.AND P0, PT, R11, 0xffff, PT ;  /* 0x0000ffff0b00780c */ /* 0x000fe20003f04070 */
[----:B------:R-:W-:Y:S01]  /*19d30*/  BSSY.RECONVERGENT B0, `(.L_x_521) ;  /* 0x0000011000007945 */ /* 0x000fe20003800200 */
[----:B------:R-:W-:Y:S02]  /*19d40*/  SHF.R.U32.HI R11, RZ, 0x3, R11 ;  /* 0x00000003ff0b7819 */ /* 0x000fe4000001160b */
[----:B------:R-:W-:-:S09]  /*19d50*/  SHF.R.U32.HI R3, RZ, 0x3, R14 ;  /* 0x00000003ff037819 */ /* 0x000fd2000001160e */
        /* <DEDUP_REMOVED lines=9> */
.L_x_522:
[----:B------:R-:W0:Y:S02]  /*19df0*/  LDC.64 R12, c[0x0][0x380] ;  /* 0x0000e000ff0c7b82 */ /* 0x000e240000000a00 */
[----:B0-----:R-:W-:-:S03]  /*19e00*/  IMAD.WIDE.U32 R12, R11, 0x8, R12 ;  /* 0x000000080b0c7825 */ /* 0x001fc600078e000c */
[----:B------:R-:W-:-:S05]  /*19e10*/  IADD3 R12, P0, PT, R12, 0x10000000, RZ ;  /* 0x100000000c0c7810 */ /* 0x000fca0007f1e0ff */
[----:B------:R-:W-:-:S06]  /*19e20*/  IMAD.X R13, RZ, RZ, R13, P0 ;  /* 0x000000ffff0d7224 */ /* 0x000fcc00000e060d */
[----:B------:R-:W5:Y:S02]  /*19e30*/  ATOMG.E.EXCH.64.STRONG.GPU PT, R12, desc[UR36][R12.64+0x8], RZ ;  /* 0x800008ff0c0c79a8 */ /* 0x000f64000c1ef524 */
.L_x_523:
[----:B------:R-:W-:Y:S05]  /*19e40*/  BSYNC.RECONVERGENT B0 ;  /* 0x0000000000007941 */ /* 0x000fea0003800200 */
.L_x_521:
[----:B0----5:R-:W-:Y:S01]  /*19e50*/  LOP3.LUT P0, RZ, R13, 0x7, RZ, 0xc0, !PT ;  /* 0x000000070dff7812 */ /* 0x021fe2000780c0ff */
[----:B------:R-:W-:Y:S01]  /*19e60*/  BSSY B0, `(.L_x_524) ;  /* 0x0000022000007945 */ /* 0x000fe20003800000 */
[----:B------:R-:W-:Y:S02]  /*19e70*/  IMAD.MOV.U32 R20, RZ, RZ, R12 ;  /* 0x000000ffff147224 */ /* 0x000fe400078e000c */
[----:B------:R-:W-:-:S09]  /*19e80*/  IMAD.MOV.U32 R29, RZ, RZ, R13 ;  /* 0x000000ffff1d7224 */ /* 0x000fd200078e000d */
[----:B------:R-:W-:Y:S05]  /*19e90*/  @P0 BRA `(.L_x_525) ;  /* 0x0000000000780947 */ /* 0x000fea0003800000 */
.L_x_529:
[----:B------:R-:W-:Y:S01]  /*19ea0*/  ISETP.GT.U32.AND P0, PT, R29, 0xffff, PT ;  /* 0x0000ffff1d00780c */ /* 0x000fe20003f04070 */
[----:B------:R-:W-:Y:S05]  /*19eb0*/  YIELD ;  /* 0x0000000000007946 */ /* 0x000fea0003800000 */
[----:B------:R-:W-:Y:S01]  /*19ec0*/  BSSY.RELIABLE B1, `(.L_x_526) ;  /* 0x0000019000017945 */ /* 0x000fe20003800100 */
[----:B01----:R-:W-:-:S06]  /*19ed0*/  SHF.R.U32.HI R27, RZ, 0x3, R29 ;  /* 0x00000003ff1b7819 */ /* 0x003fcc000001161d */
[----:B-----5:R-:W-:Y:S05]  /*19ee0*/  @P0 BRA `(.L_x_527) ;  /* 0x0000000000380947 */ /* 0x020fea0003800000 */
        /* <DEDUP_REMOVED lines=14> */
.L_x_527:
[----:B------:R-:W-:Y:S02]  /*19fd0*/  IMAD.MOV.U32 R11, RZ, RZ, -0x1 ;  /* 0xffffffffff0b7424 */ /* 0x000fe400078e00ff */
[----:B-1----:R-:W-:-:S05]  /*19fe0*/  IMAD.WIDE.U32 R26, R27, 0x4, R18 ;  /* 0x000000041b1a7825 */ /* 0x002fca00078e0012 */
[----:B------:R-:W2:Y:S02]  /*19ff0*/  ATOMG.E.EXCH.STRONG.GPU PT, R11, desc[UR36][R26.64], R11 ;  /* 0x8000000b1a0b79a8 */ /* 0x000ea4000c1ef124 */
[----:B--2---:R-:W-:-:S13]  /*1a000*/  ISETP.NE.AND P0, PT, R11, -0x1, PT ;  /* 0xffffffff0b00780c */ /* 0x004fda0003f05270 */
[----:B------:R-:W-:Y:S05]  /*1a010*/  @!P0 BREAK.RELIABLE B1 ;  /* 0x0000000000018942 */ /* 0x000fea0003800100 */
[----:B------:R-:W-:Y:S05]  /*1a020*/  @!P0 BRA `(.L_x_525) ;  /* 0x0000000000148947 */ /* 0x000fea0003800000 */
[----:B------:R1:W5:Y:S01]  /*1a030*/  ATOMG.E.EXCH.STRONG.GPU PT, RZ, desc[UR36][R26.64], RZ ;  /* 0x800000ff1aff79a8 */ /* 0x000362000c1ef124 */
[----:B------:R-:W-:-:S07]  /*1a040*/  IMAD.MOV.U32 R29, RZ, RZ, R11 ;  /* 0x000000ffff1d7224 */ /* 0x000fce00078e000b */
.L_x_528:
[----:B------:R-:W-:Y:S05]  /*1a050*/  BSYNC.RELIABLE B1 ;  /* 0x0000000000017941 */ /* 0x000fea0003800100 */
.L_x_526:
[----:B------:R-:W-:-:S13]  /*1a060*/  LOP3.LUT P0, RZ, R29, 0x7, RZ, 0xc0, !PT ;  /* 0x000000071dff7812 */ /* 0x000fda000780c0ff */
[----:B------:R-:W-:Y:S05]  /*1a070*/  @!P0 BRA `(.L_x_529) ;  /* 0xfffffffc00888947 */ /* 0x000fea000383ffff */
.L_x_525:
[----:B------:R-:W-:Y:S05]  /*1a080*/  BSYNC B0 ;  /* 0x0000000000007941 */ /* 0x000fea0003800000 */
.L_x_524:
[----:B------:R-:W-:Y:S01]  /*1a090*/  LOP3.LUT R11, R12, 0x7, RZ, 0xc0, !PT ;  /* 0x000000070c0b7812 */ /* 0x000fe200078ec0ff */
[----:B------:R-:W-:Y:S03]  /*1a0a0*/  BSSY B6, `(.L_x_129) ;  /* 0x00003d8000067945 */ /* 0x000fe60003800000 */
[----:B------:R-:W-:-:S04]  /*1a0b0*/  ISETP.NE.U32.AND P0, PT, R11, 0x3, PT ;  /* 0x000000030b00780c */ /* 0x000fc80003f05070 */
[----:B------:R-:W-:-:S13]  /*1a0c0*/  ISETP.NE.AND.EX P0, PT, RZ, RZ, PT, P0 ;  /* 0x000000ffff00720c */ /* 0x000fda0003f05300 */
[----:B------:R-:W-:Y:S05]  /*1a0d0*/  @P0 BRA `(.L_x_530) ;  /* 0x0000003400100947 */ /* 0x000fea0003800000 */
[----:B-1----:R-:W-:Y:S01]  /*1a0e0*/  SHF.R.U32.HI R26, RZ, 0x3, R20 ;  /* 0x00000003ff1a7819 */ /* 0x002fe20000011614 */
[----:B------:R-:W-:Y:S01]  /*1a0f0*/  BSSY.RECONVERGENT B5, `(.L_x_531) ;  /* 0x00002c0000057945 */ /* 0x000fe20003800200 */
[----:B------:R-:W-:Y:S02]  /*1a100*/  IMAD.MOV.U32 R11, RZ, RZ, 0x1 ;  /* 0x00000001ff0b7424 */ /* 0x000fe400078e00ff */
[----:B------:R-:W-:-:S13]  /*1a110*/  LOP3.LUT P0, RZ, R3, 0xf, R26, 0xc8, !PT ;  /* 0x0000000f03ff7812 */ /* 0x000fda000780c81a */
[----:B------:R-:W-:Y:S05]  /*1a120*/  @!P0 BRA `(.L_x_532) ;  /* 0x0000002800f08947 */ /* 0x000fea0003800000 */
[----:B------:R-:W-:Y:S02]  /*1a130*/  LOP3.LUT R4, R26, 0xf, RZ, 0xc0, !PT ;  /* 0x0000000f1a047812 */ /* 0x000fe400078ec0ff */
[----:B------:R-:W-:Y:S02]  /*1a140*/  LOP3.LUT R12, R3, 0xf, RZ, 0xc0, !PT ;  /* 0x0000000f030c7812 */ /* 0x000fe400078ec0ff */
[----:B------:R-:W-:-:S04]  /*1a150*/  ISETP.NE.AND P0, PT, R4, RZ, PT ;  /* 0x000000ff0400720c */ /* 0x000fc80003f05270 */
[----:B------:R-:W-:-:S13]  /*1a160*/  ISETP.NE.OR P0, PT, R12, RZ, !P0 ;  /* 0x000000ff0c00720c */ /* 0x000fda0004705670 */
[----:B------:R-:W-:Y:S02]  /*1a170*/  @!P0 LOP3.LUT R13, R26, 0x1ffffff0, RZ, 0xc0, !PT ;  /* 0x1ffffff01a0d8812 */ /* 0x000fe400078ec0ff */
[----:B------:R-:W-:-:S04]  /*1a180*/  @!P0 SHF.R.U32.HI R28, RZ, 0x7, R14 ;  /* 0x00000007ff1c8819 */ /* 0x000fc8000001160e */
[----:B------:R-:W-:Y:S01]  /*1a190*/  @!P0 LOP3.LUT R11, R13, 0xf, R28, 0xf8, !PT ;  /* 0x0000000f0d0b8812 */ /* 0x000fe200078ef81c */
[----:B------:R-:W-:Y:S06]  /*1a1a0*/  @!P0 BRA `(.L_x_532) ;  /* 0x0000002800d08947 */ /* 0x000fec0003800000 */
[----:B------:R-:W-:-:S04]  /*1a1b0*/  ISETP.NE.AND P0, PT, R4, RZ, PT ;  /* 0x000000ff0400720c */ /* 0x000fc80003f05270 */
[----:B------:R-:W-:-:S13]  /*1a1c0*/  ISETP.EQ.OR P0, PT, R12, RZ, P0 ;  /* 0x000000ff0c00720c */ /* 0x000fda0000702670 */
[----:B------:R-:W-:-:S04]  /*1a1d0*/  @!P0 SHF.R.U32.HI R13, RZ, 0x7, R20 ;  /* 0x00000007ff0d8819 */ /* 0x000fc80000011614 */
[----:B------:R-:W-:-:S04]  /*1a1e0*/  @!P0 LOP3.LUT R28, R13, 0xf, RZ, 0xc0, !PT ;  /* 0x0000000f0d1c8812 */ /* 0x000fc800078ec0ff */
[----:B------:R-:W-:Y:S01]  /*1a1f0*/  @!P0 LOP3.LUT R11, R28, 0x1ffffff0, R3, 0xf8, !PT ;  /* 0x1ffffff01c0b8812 */ /* 0x000fe200078ef803 */
[----:B------:R-:W-:Y:S06]  /*1a200*/  @!P0 BRA `(.L_x_532) ;  /* 0x0000002800b88947 */ /* 0x000fec0003800000 */
[CC--:B------:R-:W-:Y:S02]  /*1a210*/  VIMNMX.U16x2 R15, PT, PT, R12.reuse, R4.reuse, !PT ;  /* 0x000000040c0f7248 */ /* 0x0c0fe40007fe0200 */
[----:B------:R-:W-:Y:S02]  /*1a220*/  VIMNMX.U16x2 R13, PT, PT, R12, R4, PT ;  /* 0x000000040c0d7248 */ /* 0x000fe40003fe0200 */
[----:B------:R-:W-:Y:S02]  /*1a230*/  LOP3.LUT R15, R15, 0xffff, RZ, 0xc0, !PT ;  /* 0x0000ffff0f0f7812 */ /* 0x000fe400078ec0ff */
[----:B------:R-:W-:Y:S02]  /*1a240*/  LOP3.LUT R13, R13, 0xffff, RZ, 0xc0, !PT ;  /* 0x0000ffff0d0d7812 */ /* 0x000fe400078ec0ff */
[----:B------:R-:W-:-:S04]  /*1a250*/  ISETP.GE.U32.AND P0, PT, R15, 0x4, PT ;  /* 0x000000040f00780c */ /* 0x000fc80003f06070 */
[----:B------:R-:W-:-:S13]  /*1a260*/  ISETP.GT.U32.OR P0, PT, R13, 0x3, !P0 ;  /* 0x000000030d00780c */ /* 0x000fda0004704470 */
[----:B------:R-:W-:Y:S05]  /*1a270*/  @P0 BRA `(.L_x_532) ;  /* 0x00000028009c0947 */ /* 0x000fea0003800000 */
[----:B------:R-:W-:-:S04]  /*1a280*/  ISETP.GT.U32.AND P0, PT, R12, 0x3, PT ;  /* 0x000000030c00780c */ /* 0x000fc80003f04070 */
[----:B------:R-:W-:Y:S02]  /*1a290*/  SEL R13, R4, R12, P0 ;  /* 0x0000000c040d7207 */ /* 0x000fe40000000000 */
[----:B------:R-:W-:Y:S02]  /*1a2a0*/  SEL R15, R12, R4, P0 ;  /* 0x000000040c0f7207 */ /* 0x000fe40000000000 */
[----:B------:R-:W-:-:S04]  /*1a2b0*/  PRMT R13, R13, 0x9910, RZ ;  /* 0x000099100d0d7816 */ /* 0x000fc800000000ff */
[----:B------:R-:W-:-:S13]  /*1a2c0*/  ISETP.NE.AND P1, PT, R13, 0x3, PT ;  /* 0x000000030d00780c */ /* 0x000fda0003f25270 */
[----:B------:R-:W-:Y:S05]  /*1a2d0*/  @!P1 BRA `(.L_x_533) ;  /* 0x0000000c00e49947 */ /* 0x000fea0003800000 */
[----:B------:R-:W-:-:S13]  /*1a2e0*/  ISETP.NE.AND P0, PT, R13, 0x2, PT ;  /* 0x000000020d00780c */ /* 0x000fda0003f05270 */
[----:B------:R-:W-:Y:S05]  /*1a2f0*/  @!P0 BRA `(.L_x_534) ;  /* 0x0000000400e88947 */ /* 0x000fea0003800000 */
[----:B------:R-:W-:-:S13]  /*1a300*/  ISETP.NE.AND P0, PT, R13, 0x1, PT ;  /* 0x000000010d00780c */ /* 0x000fda0003f05270 */
[----:B------:R-:W-:Y:S05]  /*1a310*/  @P0 BRA `(.L_x_532) ;  /* 0x0000002800740947 */ /* 0x000fea0003800000 */
[----:B------:R-:W-:Y:S02]  /*1a320*/  PRMT R12, R15, 0x9910, RZ ;  /* 0x000099100f0c7816 */ /* 0x000fe400000000ff */
[----:B------:R-:W-:Y:S02]  /*1a330*/  SHF.R.U32.HI R14, RZ, 0x7, R14 ;  /* 0x00000007ff0e7819 */ /* 0x000fe4000001160e */
[----:B------:R-:W-:Y:S02]  /*1a340*/  ISETP.GT.AND P0, PT, R12, 0x9, PT ;  /* 0x000000090c00780c */ /* 0x000fe40003f04270 */
[----:B------:R-:W-:Y:S02]  /*1a350*/  SHF.R.U32.HI R13, RZ, 0x7, R20 ;  /* 0x00000007ff0d7819 */ /* 0x000fe40000011614 */
[----:B------:R-:W-:Y:S02]  /*1a360*/  LOP3.LUT R4, R14, 0xffffff, RZ, 0xc0, !PT ;  /* 0x00ffffff0e047812 */ /* 0x000fe400078ec0ff */
[----:B------:R-:W-:-:S07]  /*1a370*/  LOP3.LUT R3, R13, 0xffffff, RZ, 0xc0, !PT ;  /* 0x00ffffff0d037812 */ /* 0x000fce00078ec0ff */
[----:B------:R-:W-:Y:S05]  /*1a380*/  @P0 BRA `(.L_x_535) ;  /* 0x0000000400200947 */ /* 0x000fea0003800000 */
[----:B------:R-:W-:-:S13]  /*1a390*/  ISETP.GT.AND P0, PT, R12, 0x6, PT ;  /* 0x000000060c00780c */ /* 0x000fda0003f04270 */
[----:B------:R-:W-:Y:S05]  /*1a3a0*/  @P0 BRA `(.L_x_536) ;  /* 0x0000000000540947 */ /* 0x000fea0003800000 */
[----:B------:R-:W-:-:S13]  /*1a3b0*/  ISETP.NE.AND P0, PT, R12, 0x4, PT ;  /* 0x000000040c00780c */ /* 0x000fda0003f05270 */
[----:B------:R-:W-:Y:S05]  /*1a3c0*/  @!P0 BRA `(.L_x_537) ;  /* 0x0000000000388947 */ /* 0x000fea0003800000 */
[----:B------:R-:W-:-:S13]  /*1a3d0*/  ISETP.NE.AND P0, PT, R12, 0x5, PT ;  /* 0x000000050c00780c */ /* 0x000fda0003f05270 */
[----:B------:R-:W-:Y:S05]  /*1a3e0*/  @!P0 BRA `(.L_x_538) ;  /* 0x00000000001c8947 */ /* 0x000fea0003800000 */
[----:B------:R-:W-:-:S13]  /*1a3f0*/  ISETP.NE.AND P0, PT, R12, 0x6, PT ;  /* 0x000000060c00780c */ /* 0x000fda0003f05270 */
[----:B------:R-:W-:Y:S05]  /*1a400*/  @P0 BRA `(.L_x_532) ;  /* 0x0000002800380947 */ /* 0x000fea0003800000 */
[----:B------:R-:W-:-:S04]  /*1a410*/  IMAD R3, R14, R13, RZ ;  /* 0x0000000d0e037224 */ /* 0x000fc800078e02ff */
[----:B------:R-:W-:-:S05]  /*1a420*/  IMAD.SHL.U32 R3, R3, 0x10, RZ ;  /* 0x0000001003037824 */ /* 0x000fca00078e00ff */
[----:B------:R-:W-:-:S04]  /*1a430*/  LOP3.LUT R3, R3, 0xffffff0, RZ, 0xc0, !PT ;  /* 0x0ffffff003037812 */ /* 0x000fc800078ec0ff */
[----:B------:R-:W-:Y:S01]  /*1a440*/  LOP3.LUT R11, R3, 0x1, RZ, 0xfc, !PT ;  /* 0x00000001030b7812 */ /* 0x000fe200078efcff */
[----:B------:R-:W-:Y:S06]  /*1a450*/  BRA `(.L_x_532) ;  /* 0x0000002800247947 */ /* 0x000fec0003800000 */
.L_x_538:
[----:B------:R-:W-:-:S04]  /*1a460*/  IMAD.IADD R3, R4, 0x1, -R3 ;  /* 0x0000000104037824 */ /* 0x000fc800078e0a03 */
[----:B------:R-:W-:-:S05]  /*1a470*/  IMAD.SHL.U32 R3, R3, 0x10, RZ ;  /* 0x0000001003037824 */ /* 0x000fca00078e00ff */
[----:B------:R-:W-:-:S04]  /*1a480*/  LOP3.LUT R3, R3, 0xffffff0, RZ, 0xc0, !PT ;  /* 0x0ffffff003037812 */ /* 0x000fc800078ec0ff */
[----:B------:R-:W-:Y:S01]  /*1a490*/  LOP3.LUT R11, R3, 0x1, RZ, 0xfc, !PT ;  /* 0x00000001030b7812 */ /* 0x000fe200078efcff */
[----:B------:R-:W-:Y:S06]  /*1a4a0*/  BRA `(.L_x_532) ;  /* 0x0000002800107947 */ /* 0x000fec0003800000 */
.L_x_537:
[----:B------:R-:W-:-:S04]  /*1a4b0*/  IMAD.IADD R3, R4, 0x1, R3 ;  /* 0x0000000104037824 */ /* 0x000fc800078e0203 */
[----:B------:R-:W-:-:S05]  /*1a4c0*/  IMAD.SHL.U32 R3, R3, 0x10, RZ ;  /* 0x0000001003037824 */ /* 0x000fca00078e00ff */
[----:B------:R-:W-:-:S04]  /*1a4d0*/  LOP3.LUT R3, R3, 0xffffff0, RZ, 0xc0, !PT ;  /* 0x0ffffff003037812 */ /* 0x000fc800078ec0ff */
[----:B------:R-:W-:Y:S01]  /*1a4e0*/  LOP3.LUT R11, R3, 0x1, RZ, 0xfc, !PT ;  /* 0x00000001030b7812 */ /* 0x000fe200078efcff */
[----:B------:R-:W-:Y:S06]  /*1a4f0*/  BRA `(.L_x_532) ;  /* 0x0000002400fc7947 */ /* 0x000fec0003800000 */
.L_x_536:
[----:B------:R-:W-:-:S13]  /*1a500*/  ISETP.NE.AND P0, PT, R12, 0x7, PT ;  /* 0x000000070c00780c */ /* 0x000fda0003f05270 */
[----:B------:R-:W-:Y:S05]  /*1a510*/  @!P0 BRA `(.L_x_539) ;  /* 0x00000000006c8947 */ /* 0x000fea0003800000 */
[----:B------:R-:W-:-:S13]  /*1a520*/  ISETP.NE.AND P0, PT, R12, 0x8, PT ;  /* 0x000000080c00780c */ /* 0x000fda0003f05270 */
[----:B------:R-:W-:Y:S05]  /*1a530*/  @!P0 BRA `(.L_x_540) ;  /* 0x0000000000188947 */ /* 0x000fea0003800000 */
[----:B------:R-:W-:-:S13]  /*1a540*/  ISETP.NE.AND P0, PT, R12, 0x9, PT ;  /* 0x000000090c00780c */ /* 0x000fda0003f05270 */
[----:B------:R-:W-:Y:S05]  /*1a550*/  @P0 BRA `(.L_x_532) ;  /* 0x0000002400e40947 */ /* 0x000fea0003800000 */
[----:B------:R-:W-:Y:S01]  /*1a560*/  IMAD.MOV.U32 R11, RZ, RZ, 0x1 ;  /* 0x00000001ff0b7424 */ /* 0x000fe200078e00ff */
[----:B------:R-:W-:-:S04]  /*1a570*/  ISETP.NE.AND P0, PT, R4, R3, PT ;  /* 0x000000030400720c */ /* 0x000fc80003f05270 */
[----:B------:R-:W-:Y:S01]  /*1a580*/  SEL R11, R11, 0x11, P0 ;  /* 0x000000110b0b7807 */ /* 0x000fe20000000000 */
[----:B------:R-:W-:Y:S08]  /*1a590*/  BRA `(.L_x_532) ;  /* 0x0000002400d47947 */ /* 0x000ff00003800000 */
.L_x_540:
[----:B------:R-:W1:Y:S01]  /*1a5a0*/  I2F.U32.RP R11, R3 ;  /* 0x00000003000b7306 */ /* 0x000e620000209000 */
[----:B------:R-:W-:Y:S01]  /*1a5b0*/  IMAD.MOV R15, RZ, RZ, -R3 ;  /* 0x000000ffff0f7224 */ /* 0x000fe200078e0a03 */
[----:B------:R-:W-:-:S06]  /*1a5c0*/  ISETP.NE.U32.AND P1, PT, R3, RZ, PT ;  /* 0x000000ff0300720c */ /* 0x000fcc0003f25070 */
[----:B-1----:R-:W1:Y:S02]  /*1a5d0*/  MUFU.RCP R11, R11 ;  /* 0x0000000b000b7308 */ /* 0x002e640000001000 */
[----:B-1----:R-:W-:-:S06]  /*1a5e0*/  VIADD R12, R11, 0xffffffe ;  /* 0x0ffffffe0b0c7836 */ /* 0x002fcc0000000000 */
[----:B------:R1:W2:Y:S02]  /*1a5f0*/  F2I.FTZ.U32.TRUNC.NTZ R13, R12 ;  /* 0x0000000c000d7305 */ /* 0x0002a4000021f000 */
[----:B-1----:R-:W-:Y:S02]  /*1a600*/  IMAD.MOV.U32 R12, RZ, RZ, RZ ;  /* 0x000000ffff0c7224 */ /* 0x002fe400078e00ff */
[----:B--2---:R-:W-:-:S04]  /*1a610*/  IMAD R15, R15, R13, RZ ;  /* 0x0000000d0f0f7224 */ /* 0x004fc800078e02ff */
[----:B------:R-:W-:-:S06]  /*1a620*/  IMAD.HI.U32 R13, R13, R15, R12 ;  /* 0x0000000f0d0d7227 */ /* 0x000fcc00078e000c */
[----:B------:R-:W-:-:S04]  /*1a630*/  IMAD.HI.U32 R13, R13, R4, RZ ;  /* 0x000000040d0d7227 */ /* 0x000fc800078e00ff */
[----:B------:R-:W-:-:S04]  /*1a640*/  IMAD.MOV R13, RZ, RZ, -R13 ;  /* 0x000000ffff0d7224 */ /* 0x000fc800078e0a0d */
[----:B------:R-:W-:-:S05]  /*1a650*/  IMAD R4, R3, R13, R4 ;  /* 0x0000000d03047224 */ /* 0x000fca00078e0204 */
[----:B------:R-:W-:-:S13]  /*1a660*/  ISETP.GE.U32.AND P0, PT, R4, R3, PT ;  /* 0x000000030400720c */ /* 0x000fda0003f06070 */
[----:B------:R-:W-:-:S05]  /*1a670*/  @P0 IMAD.IADD R4, R4, 0x1, -R3 ;  /* 0x0000000104040824 */ /* 0x000fca00078e0a03 */
[----:B------:R-:W-:-:S13]  /*1a680*/  ISETP.GE.U32.AND P0, PT, R4, R3, PT ;  /* 0x000000030400720c */ /* 0x000fda0003f06070 */
[----:B------:R-:W-:Y:S01]  /*1a690*/  @P0 IMAD.IADD R4, R4, 0x1, -R3 ;  /* 0x0000000104040824 */ /* 0x000fe200078e0a03 */
[----:B------:R-:W-:-:S04]  /*1a6a0*/  @!P1 LOP3.LUT R4, RZ, R3, RZ, 0x33, !PT ;  /* 0x00000003ff049212 */ /* 0x000fc800078e33ff */
[----:B------:R-:W-:Y:S01]  /*1a6b0*/  LEA R11, R4, 0x1, 0x4 ;  /* 0x00000001040b7811 */ /* 0x000fe200078e20ff */
[----:B------:R-:W-:Y:S06]  /*1a6c0*/  BRA `(.L_x_532) ;  /* 0x0000002400887947 */ /* 0x000fec0003800000 */
.L_x_539:
        /* <DEDUP_REMOVED lines=13> */
[----:B------:R-:W-:Y:S02]  /*1a7a0*/  @P0 IMAD.IADD R4, R4, 0x1, -R3 ;  /* 0x0000000104040824 */ /* 0x000fe400078e0a03 */
[----:B------:R-:W-:-:S03]  /*1a7b0*/  @P0 VIADD R15, R15, 0x1 ;  /* 0x000000010f0f0836 */ /* 0x000fc60000000000 */
[----:B------:R-:W-:-:S13]  /*1a7c0*/  ISETP.GE.U32.AND P1, PT, R4, R3, PT ;  /* 0x000000030400720c */ /* 0x000fda0003f26070 */
[----:B------:R-:W-:Y:S01]  /*1a7d0*/  @P1 VIADD R15, R15, 0x1 ;  /* 0x000000010f0f1836 */ /* 0x000fe20000000000 */
[----:B------:R-:W-:-:S04]  /*1a7e0*/  @!P3 LOP3.LUT R15, RZ, R3, RZ, 0x33, !PT ;  /* 0x00000003ff0fb212 */ /* 0x000fc800078e33ff */
[----:B------:R-:W-:Y:S01]  /*1a7f0*/  LEA R11, R15, 0x1, 0x4 ;  /* 0x000000010f0b7811 */ /* 0x000fe200078e20ff */
[----:B------:R-:W-:Y:S06]  /*1a800*/  BRA `(.L_x_532) ;  /* 0x0000002400387947 */ /* 0x000fec0003800000 */
.L_x_535:
        /* <DEDUP_REMOVED lines=8> */
[----:B------:R-:W-:Y:S01]  /*1a890*/  IMAD.MOV.U32 R11, RZ, RZ, 0x1 ;  /* 0x00000001ff0b7424 */ /* 0x000fe200078e00ff */
[----:B------:R-:W-:-:S04]  /*1a8a0*/  ISETP.GT.U32.AND P0, PT, R4, R3, PT ;  /* 0x000000030400720c */ /* 0x000fc80003f04070 */
[----:B------:R-:W-:Y:S01]  /*1a8b0*/  SEL R11, R11, 0x11, !P0 ;  /* 0x000000110b0b7807 */ /* 0x000fe20004000000 */
[----:B------:R-:W-:Y:S08]  /*1a8c0*/  BRA `(.L_x_532) ;  /* 0x0000002400087947 */ /* 0x000ff00003800000 */
.L_x_543:
[----:B------:R-:W-:Y:S01]  /*1a8d0*/  IMAD.MOV.U32 R11, RZ, RZ, 0x1 ;  /* 0x00000001ff0b7424 */ /* 0x000fe200078e00ff */
[----:B------:R-:W-:-:S04]  /*1a8e0*/  ISETP.GE.U32.AND P0, PT, R4, R3, PT ;  /* 0x000000030400720c */ /* 0x000fc80003f06070 */
[----:B------:R-:W-:Y:S01]  /*1a8f0*/  SEL R11, R11, 0x11, P0 ;  /* 0x000000110b0b7807 */ /* 0x000fe20000000000 */
[----:B------:R-:W-:Y:S08]  /*1a900*/  BRA `(.L_x_532) ;  /* 0x0000002000f87947 */ /* 0x000ff00003800000 */
.L_x_542:
[----:B------:R-:W-:Y:S01]  /*1a910*/  IMAD.MOV.U32 R11, RZ, RZ, 0x1 ;  /* 0x00000001ff0b7424 */ /* 0x000fe200078e00ff */
[----:B------:R-:W-:-:S04]  /*1a920*/  ISETP.NE.AND P0, PT, R4, R3, PT ;  /* 0x000000030400720c */ /* 0x000fc80003f05270 */
[----:B------:R-:W-:Y:S01]  /*1a930*/  SEL R11, R11, 0x11, !P0 ;  /* 0x000000110b0b7807 */ /* 0x000fe20004000000 */
[----:B------:R-:W-:Y:S08]  /*1a940*/  BRA `(.L_x_532) ;  /* 0x0000002000e87947 */ /* 0x000ff00003800000 */
.L_x_541:
[----:B------:R-:W-:-:S13]  /*1a950*/  ISETP.NE.AND P0, PT, R12, 0xd, PT ;  /* 0x0000000d0c00780c */ /* 0x000fda0003f05270 */
[----:B------:R-:W-:Y:S05]  /*1a960*/  @!P0 BRA `(.L_x_544) ;  /* 0x0000000000388947 */ /* 0x000fea0003800000 */
[----:B------:R-:W-:-:S13]  /*1a970*/  ISETP.NE.AND P0, PT, R12, 0xe, PT ;  /* 0x0000000e0c00780c */ /* 0x000fda0003f05270 */
[----:B------:R-:W-:Y:S05]  /*1a980*/  @!P0 BRA `(.L_x_545) ;  /* 0x00000000001c8947 */ /* 0x000fea0003800000 */
[----:B------:R-:W-:-:S13]  /*1a990*/  ISETP.NE.AND P0, PT, R12, 0xf, PT ;  /* 0x0000000f0c00780c */ /* 0x000fda0003f05270 */
[----:B------:R-:W-:Y:S05]  /*1a9a0*/  @P0 BRA `(.L_x_532) ;  /* 0x0000002000d00947 */ /* 0x000fea0003800000 */
[----:B------:R-:W-:-:S05]  /*1a9b0*/  LOP3.LUT R3, R13, R14, RZ, 0x3c, !PT ;  /* 0x0000000e0d037212 */ /* 0x000fca00078e3cff */
[----:B------:R-:W-:-:S05]  /*1a9c0*/  IMAD.SHL.U32 R3, R3, 0x10, RZ ;  /* 0x0000001003037824 */ /* 0x000fca00078e00ff */
[----:B------:R-:W-:-:S04]  /*1a9d0*/  LOP3.LUT R3, R3, 0xffffff0, RZ, 0xc0, !PT ;  /* 0x0ffffff003037812 */ /* 0x000fc800078ec0ff */
[----:B------:R-:W-:Y:S01]  /*1a9e0*/  LOP3.LUT R11, R3, 0x1, RZ, 0xfc, !PT ;  /* 0x00000001030b7812 */ /* 0x000fe200078efcff */
[----:B------:R-:W-:Y:S06]  /*1a9f0*/  BRA `(.L_x_532) ;  /* 0x0000002000bc7947 */ /* 0x000fec0003800000 */
.L_x_545:
[----:B------:R-:W-:-:S05]  /*1aa00*/  LOP3.LUT R3, R13, R14, RZ, 0xfc, !PT ;  /* 0x0000000e0d037212 */ /* 0x000fca00078efcff */
[----:B------:R-:W-:-:S05]  /*1aa10*/  IMAD.SHL.U32 R3, R3, 0x10, RZ ;  /* 0x0000001003037824 */ /* 0x000fca00078e00ff */
[----:B------:R-:W-:-:S04]  /*1aa20*/  LOP3.LUT R3, R3, 0xffffff0, RZ, 0xc0, !PT ;  /* 0x0ffffff003037812 */ /* 0x000fc800078ec0ff */
[----:B------:R-:W-:Y:S01]  /*1aa30*/  LOP3.LUT R11, R3, 0x1, RZ, 0xfc, !PT ;  /* 0x00000001030b7812 */ /* 0x000fe200078efcff */
[----:B------:R-:W-:Y:S06]  /*1aa40*/  BRA `(.L_x_532) ;  /* 0x0000002000a87947 */ /* 0x000fec0003800000 */
.L_x_544:
[----:B------:R-:W-:-:S05]  /*1aa50*/  LOP3.LUT R3, R13, R14, RZ, 0xc0, !PT ;  /* 0x0000000e0d037212 */ /* 0x000fca00078ec0ff */
[----:B------:R-:W-:-:S05]  /*1aa60*/  IMAD.SHL.U32 R3, R3, 0x10, RZ ;  /* 0x0000001003037824 */ /* 0x000fca00078e00ff */
[----:B------:R-:W-:-:S04]  /*1aa70*/  LOP3.LUT R3, R3, 0xffffff0, RZ, 0xc0, !PT ;  /* 0x0ffffff003037812 */ /* 0x000fc800078ec0ff */
[----:B------:R-:W-:Y:S01]  /*1aa80*/  LOP3.LUT R11, R3, 0x1, RZ, 0xfc, !PT ;  /* 0x00000001030b7812 */ /* 0x000fe200078efcff */
[----:B------:R-:W-:Y:S06]  /*1aa90*/  BRA `(.L_x_532) ;  /* 0x0000002000947947 */ /* 0x000fec0003800000 */
.L_x_534:
[----:B------:R-:W-:Y:S01]  /*1aaa0*/  PRMT R12, R15, 0x9910, RZ ;  /* 0x000099100f0c7816 */ /* 0x000fe200000000ff */
[----:B------:R-:W-:Y:S01]  /*1aab0*/  IMAD.MOV.U32 R11, RZ, RZ, 0x2 ;  /* 0x00000002ff0b7424 */ /* 0x000fe200078e00ff */
        /* <DEDUP_REMOVED lines=19> */
.L_x_549:
[----:B------:R-:W-:-:S04]  /*1abf0*/  IMAD.IADD R3, R4, 0x1, -R3 ;  /* 0x0000000104037824 */ /* 0x000fc800078e0a03 */
[----:B------:R-:W-:-:S05]  /*1ac00*/  IMAD.SHL.U32 R3, R3, 0x10, RZ ;  /* 0x0000001003037824 */ /* 0x000fca00078e00ff */
[----:B------:R-:W-:-:S04]  /*1ac10*/  LOP3.LUT R3, R3, 0xfffff0, RZ, 0xc0, !PT ;  /* 0x00fffff003037812 */ /* 0x000fc800078ec0ff */
[----:B------:R-:W-:Y:S01]  /*1ac20*/  LOP3.LUT R11, R3, 0x2, RZ, 0xfc, !PT ;  /* 0x00000002030b7812 */ /* 0x000fe200078efcff */
[----:B------:R-:W-:Y:S06]  /*1ac30*/  BRA `(.L_x_532) ;  /* 0x00000020002c7947 */ /* 0x000fec0003800000 */
.L_x_548:
[----:B------:R-:W-:-:S04]  /*1ac40*/  IMAD.IADD R3, R4, 0x1, R3 ;  /* 0x0000000104037824 */ /* 0x000fc800078e0203 */
[----:B------:R-:W-:-:S05]  /*1ac50*/  IMAD.SHL.U32 R3, R3, 0x10, RZ ;  /* 0x0000001003037824 */ /* 0x000fca00078e00ff */
[----:B------:R-:W-:-:S04]  /*1ac60*/  LOP3.LUT R3, R3, 0xfffff0, RZ, 0xc0, !PT ;  /* 0x00fffff003037812 */ /* 0x000fc800078ec0ff */
[----:B------:R-:W-:Y:S01]  /*1ac70*/  LOP3.LUT R11, R3, 0x2, RZ, 0xfc, !PT ;  /* 0x00000002030b7812 */ /* 0x000fe200078efcff */
[----:B------:R-:W-:Y:S06]  /*1ac80*/  BRA `(.L_x_532) ;  /* 0x0000002000187947 */ /* 0x000fec0003800000 */
.L_x_547:
        /* <DEDUP_REMOVED lines=10> */
.L_x_551:
        /* <DEDUP_REMOVED lines=16> */
[----:B------:R-:W-:-:S05]  /*1ae30*/  @!P1 LOP3.LUT R4, RZ, R3, RZ, 0x33, !PT ;  /* 0x00000003ff049212 */ /* 0x000fca00078e33ff */
[----:B------:R-:W-:-:S05]  /*1ae40*/  IMAD.SHL.U32 R4, R4, 0x10, RZ ;  /* 0x0000001004047824 */ /* 0x000fca00078e00ff */
[----:B------:R-:W-:-:S04]  /*1ae50*/  LOP3.LUT R4, R4, 0xfffff0, RZ, 0xc0, !PT ;  /* 0x00fffff004047812 */ /* 0x000fc800078ec0ff */
[----:B------:R-:W-:Y:S01]  /*1ae60*/  LOP3.LUT R11, R4, 0x2, RZ, 0xfc, !PT ;  /* 0x00000002040b7812 */ /* 0x000fe200078efcff */
[----:B------:R-:W-:Y:S06]  /*1ae70*/  BRA `(.L_x_532) ;  /* 0x0000001c009c7947 */ /* 0x000fec0003800000 */
.L_x_550:
        /* <DEDUP_REMOVED lines=17> */
[----:B------:R-:W-:-:S05]  /*1af90*/  @!P3 LOP3.LUT R15, RZ, R3, RZ, 0x33, !PT ;  /* 0x00000003ff0fb212 */ /* 0x000fca00078e33ff */
[----:B------:R-:W-:-:S05]  /*1afa0*/  IMAD.SHL.U32 R3, R15, 0x10, RZ ;  /* 0x000000100f037824 */ /* 0x000fca00078e00ff */
[----:B------:R-:W-:-:S04]  /*1afb0*/  LOP3.LUT R3, R3, 0xfffff0, RZ, 0xc0, !PT ;  /* 0x00fffff003037812 */ /* 0x000fc800078ec0ff */
[----:B------:R-:W-:Y:S01]  /*1afc0*/  LOP3.LUT R11, R3, 0x2, RZ, 0xfc, !PT ;  /* 0x00000002030b7812 */ /* 0x000fe200078efcff */
[----:B------:R-:W-:Y:S06]  /*1afd0*/  BRA `(.L_x_532) ;  /* 0x0000001c00447947 */ /* 0x000fec0003800000 */
.L_x_546:
        /* <DEDUP_REMOVED lines=12> */
.L_x_554:
[----:B------:R-:W-:Y:S01]  /*1b0a0*/  IMAD.MOV.U32 R11, RZ, RZ, 0x2 ;  /* 0x00000002ff0b7424 */ /* 0x000fe200078e00ff */
[----:B------:R-:W-:-:S04]  /*1b0b0*/  ISETP.GE.U32.AND P0, PT, R4, R3, PT ;  /* 0x000000030400720c */ /* 0x000fc80003f06070 */
[----:B------:R-:W-:Y:S01]  /*1b0c0*/  SEL R11, R11, 0x12, P0 ;  /* 0x000000120b0b7807 */ /* 0x000fe20000000000 */
[----:B------:R-:W-:Y:S08]  /*1b0d0*/  BRA `(.L_x_532) ;  /* 0x0000001c00047947 */ /* 0x000ff00003800000 */
.L_x_553:
[----:B------:R-:W-:Y:S01]  /*1b0e0*/  IMAD.MOV.U32 R11, RZ, RZ, 0x2 ;  /* 0x00000002ff0b7424 */ /* 0x000fe200078e00ff */
[----:B------:R-:W-:-:S04]  /*1b0f0*/  ISETP.NE.AND P0, PT, R4, R3, PT ;  /* 0x000000030400720c */ /* 0x000fc80003f05270 */
[----:B------:R-:W-:Y:S01]  /*1b100*/  SEL R11, R11, 0x12, !P0 ;  /* 0x000000120b0b7807 */ /* 0x000fe20004000000 */
[----:B------:R-:W-:Y:S08]  /*1b110*/  BRA `(.L_x_532) ;  /* 0x0000001800f47947 */ /* 0x000ff00003800000 */
.L_x_552:
        /* <DEDUP_REMOVED lines=11> */
.L_x_556:
[----:B------:R-:W-:-:S05]  /*1b1d0*/  LOP3.LUT R3, R13, R14, RZ, 0xfc, !PT ;  /* 0x0000000e0d037212 */ /* 0x000fca00078efcff */
[----:B------:R-:W-:-:S05]  /*1b1e0*/  IMAD.SHL.U32 R3, R3, 0x10, RZ ;  /* 0x0000001003037824 */ /* 0x000fca00078e00ff */
[----:B------:R-:W-:-:S04]  /*1b1f0*/  LOP3.LUT R3, R3, 0xfffff0, RZ, 0xc0, !PT ;  /* 0x00fffff003037812 */ /* 0x000fc800078ec0ff */
[----:B------:R-:W-:Y:S01]  /*1b200*/  LOP3.LUT R11, R3, 0x2, RZ, 0xfc, !PT ;  /* 0x00000002030b7812 */ /* 0x000fe200078efcff */
[----:B------:R-:W-:Y:S06]  /*1b210*/  BRA `(.L_x_532) ;  /* 0x0000001800b47947 */ /* 0x000fec0003800000 */
.L_x_555:
[----:B------:R-:W-:-:S05]  /*1b220*/  LOP3.LUT R3, R13, R14, RZ, 0xc0, !PT ;  /* 0x0000000e0d037212 */ /* 0x000fca00078ec0ff */
[----:B------:R-:W-:-:S05]  /*1b230*/  IMAD.SHL.U32 R3, R3, 0x10, RZ ;  /* 0x0000001003037824 */ /* 0x000fca00078e00ff */
[----:B------:R-:W-:-:S04]  /*1b240*/  LOP3.LUT R3, R3, 0xfffff0, RZ, 0xc0, !PT ;  /* 0x00fffff003037812 */ /* 0x000fc800078ec0ff */
[----:B------:R-:W-:Y:S01]  /*1b250*/  LOP3.LUT R11, R3, 0x2, RZ, 0xfc, !PT ;  /* 0x00000002030b7812 */ /* 0x000fe200078efcff */
[----:B------:R-:W-:Y:S06]  /*1b260*/  BRA `(.L_x_532) ;  /* 0x0000001800a07947 */ /* 0x000fec0003800000 */
.L_x_533:
[--C-:B------:R-:W-:Y:S01]  /*1b270*/  SHF.R.U32.HI R11, RZ, 0x7, R14.reuse ;  /* 0x00000007ff0b7819 */ /* 0x100fe2000001160e */
[----:B------:R-:W-:Y:S01]  /*1b280*/  IMAD.SHL.U32 R3, R3, 0x10, RZ ;  /* 0x0000001003037824 */ /* 0x000fe200078e00ff */
[----:B------:R-:W-:Y:S01]  /*1b290*/  SHF.R.U32.HI R4, RZ, 0x17, R14 ;  /* 0x00000017ff047819 */ /* 0x000fe2000001160e */
[----:B0-----:R-:W-:Y:S01]  /*1b2a0*/  IMAD.SHL.U32 R27, R26, 0x10, RZ ;  /* 0x000000101a1b7824 */ /* 0x001fe200078e00ff */
[----:B------:R-:W-:Y:S02]  /*1b2b0*/  LOP3.LUT R11, R11, 0xffff, RZ, 0xc0, !PT ;  /* 0x0000ffff0b0b7812 */ /* 0x000fe400078ec0ff */
[----:B------:R-:W-:Y:S02]  /*1b2c0*/  SHF.R.U32.HI R13, RZ, 0x7, R20 ;  /* 0x00000007ff0d7819 */ /* 0x000fe40000011614 */
[----:B------:R-:W-:Y:S01]  /*1b2d0*/  LOP3.LUT P0, RZ, R11, 0x7f, R4, 0xf8, !PT ;  /* 0x0000007f0bff7812 */ /* 0x000fe2000780f804 */
[----:B------:R-:W-:Y:S01]  /*1b2e0*/  IMAD.MOV.U32 R11, RZ, RZ, -0x3fffffd ;  /* 0xfc000003ff0b7424 */ /* 0x000fe200078e00ff */
[----:B------:R-:W-:-:S02]  /*1b2f0*/  PRMT R4, R15, 0x9910, RZ ;  /* 0x000099100f047816 */ /* 0x000fc400000000ff */
[----:B------:R-:W-:Y:S02]  /*1b300*/  SHF.R.U32.HI R12, RZ, 0x17, R20 ;  /* 0x00000017ff0c7819 */ /* 0x000fe40000011614 */
[----:B------:R-:W-:Y:S02]  /*1b310*/  ISETP.GT.AND P3, PT, R4, 0x9, PT ;  /* 0x000000090400780c */ /* 0x000fe40003f64270 */
[----:B------:R-:W-:Y:S02]  /*1b320*/  LOP3.LUT R14, R14, 0x3fffff80, RZ, 0xc0, !PT ;  /* 0x3fffff800e0e7812 */ /* 0x000fe400078ec0ff */
[----:B------:R-:W-:Y:S02]  /*1b330*/  LOP3.LUT R20, R20, 0x3fffff80, RZ, 0xc0, !PT ;  /* 0x3fffff8014147812 */ /* 0x000fe400078ec0ff */
[----:B------:R-:W-:Y:S01]  /*1b340*/  LOP3.LUT R13, R13, 0xffff, RZ, 0xc0, !PT ;  /* 0x0000ffff0d0d7812 */ /* 0x000fe200078ec0ff */
[----:B------:R-:W-:Y:S02]  /*1b350*/  VIADD R14, R14, 0x20000000 ;  /* 0x200000000e0e7836 */ /* 0x000fe40000000000 */
[----:B------:R-:W-:Y:S01]  /*1b360*/  VIADD R20, R20, 0x20000000 ;  /* 0x2000000014147836 */ /* 0x000fe20000000000 */
[----:B------:R-:W-:-:S02]  /*1b370*/  LOP3.LUT P1, RZ, R13, 0x7f, R12, 0xf8, !PT ;  /* 0x0000007f0dff7812 */ /* 0x000fc4000782f80c */
[----:B------:R-:W-:Y:S02]  /*1b380*/  SEL R14, R14, RZ, P0 ;  /* 0x000000ff0e0e7207 */ /* 0x000fe40000000000 */
[----:B------:R-:W-:Y:S02]  /*1b390*/  SEL R20, R20, RZ, P1 ;  /* 0x000000ff14147207 */ /* 0x000fe40000800000 */
[----:B------:R-:W-:Y:S02]  /*1b3a0*/  LOP3.LUT R3, R14, 0x80000000, R3, 0xf8, !PT ;  /* 0x800000000e037812 */ /* 0x000fe400078ef803 */
[----:B------:R-:W-:Y:S01]  /*1b3b0*/  LOP3.LUT R28, R20, 0x80000000, R27, 0xf8, !PT ;  /* 0x80000000141c7812 */ /* 0x000fe200078ef81b */
[----:B------:R-:W-:Y:S06]  /*1b3c0*/  @P3 BRA `(.L_x_557) ;  /* 0x0000000800483947 */ /* 0x000fec0003800000 */
        /* <DEDUP_REMOVED lines=8> */
[----:B------:R-:W-:-:S05]  /*1b450*/  FMUL R3, R3, R28 ;  /* 0x0000001c03037220 */ /* 0x000fca0000400000 */
[--C-:B------:R-:W-:Y:S02]  /*1b460*/  SHF.R.U32.HI R4, RZ, 0x7, R3.reuse ;  /* 0x00000007ff047819 */ /* 0x100fe40000011603 */
[----:B------:R-:W-:Y:S02]  /*1b470*/  SHF.R.U32.HI R3, RZ, 0x8, R3 ;  /* 0x00000008ff037819 */ /* 0x000fe40000011603 */
[----:B------:R-:W-:-:S05]  /*1b480*/  LOP3.LUT R11, R4, 0xff0000, RZ, 0xc0, !PT ;  /* 0x00ff0000040b7812 */ /* 0x000fca00078ec0ff */
[----:B------:R-:W-:-:S05]  /*1b490*/  VIADD R12, R11, 0xfc00000 ;  /* 0x0fc000000b0c7836 */ /* 0x000fca0000000000 */
[----:B------:R-:W-:-:S04]  /*1b4a0*/  LOP3.LUT R3, R12, 0x800000, R3, 0xf8, !PT ;  /* 0x008000000c037812 */ /* 0x000fc800078ef803 */
[----:B------:R-:W-:-:S04]  /*1b4b0*/  LOP3.LUT R3, R3, 0xffff, R4, 0xf8, !PT ;  /* 0x0000ffff03037812 */ /* 0x000fc800078ef804 */
[----:B------:R-:W-:Y:S01]  /*1b4c0*/  LEA R11, R3, 0x3, 0x4 ;  /* 0x00000003030b7811 */ /* 0x000fe200078e20ff */
[----:B------:R-:W-:Y:S06]  /*1b4d0*/  BRA `(.L_x_532) ;  /* 0x0000001800047947 */ /* 0x000fec0003800000 */
.L_x_560:
[----:B------:R-:W-:-:S05]  /*1b4e0*/  FADD R3, R3, -R28 ;  /* 0x8000001c03037221 */ /* 0x000fca0000000000 */
        /* <DEDUP_REMOVED lines=8> */
.L_x_559:
[----:B------:R-:W-:-:S05]  /*1b570*/  FADD R3, R3, R28 ;  /* 0x0000001c03037221 */ /* 0x000fca0000000000 */
        /* <DEDUP_REMOVED lines=8> */
.L_x_558:
[----:B------:R-:W-:-:S13]  /*1b600*/  ISETP.NE.AND P0, PT, R4, 0x7, PT ;  /* 0x000000070400780c */ /* 0x000fda0003f05270 */
[----:B------:R-:W-:Y:S05]  /*1b610*/  @!P0 BRA `(.L_x_561) ;  /* 0x00000004005c8947 */ /* 0x000fea0003800000 */
[----:B------:R-:W-:-:S13]  /*1b620*/  ISETP.NE.AND P0, PT, R4, 0x8, PT ;  /* 0x000000080400780c */ /* 0x000fda0003f05270 */
[----:B------:R-:W-:Y:S05]  /*1b630*/  @!P0 BRA `(.L_x_562) ;  /* 0x0000000000188947 */ /* 0x000fea0003800000 */
[----:B------:R-:W-:-:S13]  /*1b640*/  ISETP.NE.AND P0, PT, R4, 0x9, PT ;  /* 0x000000090400780c */ /* 0x000fda0003f05270 */
[----:B------:R-:W-:Y:S05]  /*1b650*/  @P0 BRA `(.L_x_532) ;  /* 0x0000001400a40947 */ /* 0x000fea0003800000 */
[----:B------:R-:W-:Y:S01]  /*1b660*/  IMAD.MOV.U32 R11, RZ, RZ, 0x1 ;  /* 0x00000001ff0b7424 */ /* 0x000fe200078e00ff */
[----:B------:R-:W-:-:S04]  /*1b670*/  FSETP.NEU.AND P0, PT, R3, R28, PT ;  /* 0x0000001c0300720b */ /* 0x000fc80003f0d000 */
[----:B------:R-:W-:Y:S01]  /*1b680*/  SEL R11, R11, 0x11, P0 ;  /* 0x000000110b0b7807 */ /* 0x000fe20000000000 */
[----:B------:R-:W-:Y:S08]  /*1b690*/  BRA `(.L_x_532) ;  /* 0x0000001400947947 */ /* 0x000ff00003800000 */
.L_x_562:
[C---:B------:R-:W-:Y:S01]  /*1b6a0*/  FSETP.GEU.AND P0, PT, |R3|.reuse, |R28|, PT ;  /* 0x4000001c0300720b */ /* 0x040fe20003f0e200 */
[----:B------:R-:W-:Y:S01]  /*1b6b0*/  BSSY.RECONVERGENT B0, `(.L_x_563) ;  /* 0x0000042000007945 */ /* 0x000fe20003800200 */
[----:B------:R-:W-:-:S11]  /*1b6c0*/  FADD R11, |R3|, -RZ ;  /* 0x800000ff030b7221 */ /* 0x000fd60000000200 */
[----:B------:R-:W-:Y:S05]  /*1b6d0*/  @!P0 BRA `(.L_x_564) ;  /* 0x0000000000fc8947 */ /* 0x000fea0003800000 */
[----:B------:R-:W-:-:S05]  /*1b6e0*/  FMUL R14, |R28|, 8388608 ;  /* 0x4b0000001c0e7820 */ /* 0x000fca0000400200 */
[----:B------:R-:W-:-:S13]  /*1b6f0*/  FSETP.GTU.AND P0, PT, R11, R14, PT ;  /* 0x0000000e0b00720b */ /* 0x000fda0003f0c000 */
[----:B------:R-:W-:Y:S05]  /*1b700*/  @P0 BRA `(.L_x_565) ;  /* 0x0000000000780947 */ /* 0x000fea0003800000 */
[C---:B------:R-:W-:Y:S01]  /*1b710*/  FMUL R13, |R28|.reuse, 16777216 ;  /* 0x4b8000001c0d7820 */ /* 0x040fe20000400200 */
[C---:B------:R-:W-:Y:S01]  /*1b720*/  FSETP.GEU.AND P0, PT, |R28|.reuse, 1.175494350822287508e-38, PT ;  /* 0x008000001c00780b */ /* 0x040fe20003f0e200 */
[----:B------:R-:W-:Y:S01]  /*1b730*/  FMUL R4, R11, 16777216 ;  /* 0x4b8000000b047820 */ /* 0x000fe20000400000 */
[----:B------:R-:W-:Y:S01]  /*1b740*/  FADD R12, |R28|, -RZ ;  /* 0x800000ff1c0c7221 */ /* 0x000fe20000000200 */
[----:B------:R-:W-:Y:S01]  /*1b750*/  BSSY.RECONVERGENT B1, `(.L_x_566) ;  /* 0x0000017000017945 */ /* 0x000fe20003800200 */
[----:B------:R-:W-:Y:S02]  /*1b760*/  FSEL R13, R13, |R28|, !P0 ;  /* 0x4000001c0d0d7208 */ /* 0x000fe40004000000 */
[----:B------:R-:W-:-:S04]  /*1b770*/  FSEL R4, R4, R11, !P0 ;  /* 0x0000000b04047208 */ /* 0x000fc80004000000 */
[----:B------:R-:W0:Y:S02]  /*1b780*/  MUFU.RCP R13, R13 ;  /* 0x0000000d000d7308 */ /* 0x000e240000001000 */
[----:B0-----:R-:W-:-:S06]  /*1b790*/  FMUL R4, R13, R4 ;  /* 0x000000040d047220 */ /* 0x001fcc0000400000 */
[----:B------:R-:W0:Y:S02]  /*1b7a0*/  FRND.TRUNC R4, R4 ;  /* 0x0000000400047307 */ /* 0x000e24000020d000 */
[----:B0-----:R-:W-:-:S05]  /*1b7b0*/  FFMA R15, -|R28|, R4, R11 ;  /* 0x000000041c0f7223 */ /* 0x001fca000000030b */
[----:B------:R-:W-:-:S13]  /*1b7c0*/  ISETP.GE.U32.AND P0, PT, R15, R12, PT ;  /* 0x0000000c0f00720c */ /* 0x000fda0003f06070 */
[----:B------:R-:W-:Y:S05]  /*1b7d0*/  @!P0 BRA `(.L_x_567) ;  /* 0x0000000000388947 */ /* 0x000fea0003800000 */
[----:B------:R-:W-:-:S04]  /*1b7e0*/  ISETP.GE.U32.AND P0, PT, R15, -0x7fffffff, PT ;  /* 0x800000010f00780c */ /* 0x000fc80003f06070 */
[----:B------:R-:W-:-:S09]  /*1b7f0*/  FSETP.GEU.OR P1, PT, R15, -|R28|, !P0 ;  /* 0xc000001c0f00720b */ /* 0x000fd2000472e400 */
[----:B------:R-:W-:-:S04]  /*1b800*/  @P0 FADD R12, R4, -1 ;  /* 0xbf800000040c0421 */ /* 0x000fc80000000000 */
[----:B------:R-:W-:-:S04]  /*1b810*/  @!P1 FADD R12, R12, -1 ;  /* 0xbf8000000c0c9421 */ /* 0x000fc80000000000 */
[----:B------:R-:W-:Y:S01]  /*1b820*/  @P0 IMAD.MOV.U32 R4, RZ, RZ, R12 ;  /* 0x000000ffff040224 */ /* 0x000fe200078e000c */
[----:B------:R-:W-:Y:S06]  /*1b830*/  @P0 BRA `(.L_x_567) ;  /* 0x0000000000200947 */ /* 0x000fec0003800000 */
[----:B------:R-:W-:Y:S01]  /*1b840*/  FADD R12, |R28|, |R28| ;  /* 0x4000001c1c0c7221 */ /* 0x000fe20000000200 */
[----:B------:R-:W-:-:S04]  /*1b850*/  FADD R4, R4, 1 ;  /* 0x3f80000004047421 */ /* 0x000fc80000000000 */
[----:B------:R-:W-:-:S13]  /*1b860*/  FSETP.GE.AND P0, PT, R15, R12, PT ;  /* 0x0000000c0f00720b */ /* 0x000fda0003f06000 */
[----:B------:R-:W-:-:S05]  /*1b870*/  @P0 FFMA R12, |R28|, -3, R15 ;  /* 0xc04000001c0c0823 */ /* 0x000fca000000020f */
[----:B------:R-:W-:Y:S01]  /*1b880*/  FSETP.GE.AND P1, PT, R12, RZ, P0 ;  /* 0x000000ff0c00720b */ /* 0x000fe20000726000 */
[----:B------:R-:W-:-:S12]  /*1b890*/  @P0 FADD R12, R4, 1 ;  /* 0x3f800000040c0421 */ /* 0x000fd80000000000 */
[----:B------:R-:W-:-:S04]  /*1b8a0*/  @P1 FADD R12, R12, 1 ;  /* 0x3f8000000c0c1421 */ /* 0x000fc80000000000 */
[----:B------:R-:W-:-:S07]  /*1b8b0*/  @P0 IMAD.MOV.U32 R4, RZ, RZ, R12 ;  /* 0x000000ffff040224 */ /* 0x000fce00078e000c */
.L_x_567:
[----:B------:R-:W-:Y:S05]  /*1b8c0*/  BSYNC.RECONVERGENT B1 ;  /* 0x0000000000017941 */ /* 0x000fea0003800200 */
.L_x_566:
[----:B------:R-:W-:Y:S01]  /*1b8d0*/  FFMA R11, -|R28|, R4, R11 ;  /* 0x000000041c0b7223 */ /* 0x000fe2000000030b */
[----:B------:R-:W-:Y:S06]  /*1b8e0*/  BRA `(.L_x_564) ;  /* 0x0000000000787947 */ /* 0x000fec0003800000 */
.L_x_565:
[----:B------:R-:W-:Y:S01]  /*1b8f0*/  LOP3.LUT R20, R14, 0xff800000, RZ, 0xc0, !PT ;  /* 0xff8000000e147812 */ /* 0x000fe200078ec0ff */
[----:B------:R-:W-:Y:S01]  /*1b900*/  BSSY.RECONVERGENT B1, `(.L_x_568) ;  /* 0x000001a000017945 */ /* 0x000fe20003800200 */
[----:B------:R-:W-:Y:S02]  /*1b910*/  FSETP.GT.AND P3, PT, |R28|, RZ, PT ;  /* 0x000000ff1c00720b */ /* 0x000fe40003f64200 */
[C---:B------:R-:W-:Y:S02]  /*1b920*/  IADD3 R12, PT, PT, R11.reuse, 0xb800000, -R20 ;  /* 0x0b8000000b0c7810 */ /* 0x040fe40007ffe814 */
[C---:B------:R-:W-:Y:S02]  /*1b930*/  LOP3.LUT R4, R11.reuse, 0x7fffff, RZ, 0xc0, !PT ;  /* 0x007fffff0b047812 */ /* 0x040fe400078ec0ff */
[----:B------:R-:W-:Y:S02]  /*1b940*/  LOP3.LUT P1, R12, R12, 0xff800000, RZ, 0xc0, !PT ;  /* 0xff8000000c0c7812 */ /* 0x000fe4000782c0ff */
[----:B------:R-:W-:-:S02]  /*1b950*/  ISETP.GT.U32.AND P0, PT, R11, 0x7f7fffff, PT ;  /* 0x7f7fffff0b00780c */ /* 0x000fc40003f04070 */
[----:B------:R-:W-:Y:S02]  /*1b960*/  FSEL R11, R20, +QNAN , P3 ;  /* 0x7fffffff140b7808 */ /* 0x000fe40001800000 */
[----:B------:R-:W-:Y:S02]  /*1b970*/  LOP3.LUT R4, R4, 0x3f800000, RZ, 0xfc, !PT ;  /* 0x3f80000004047812 */ /* 0x000fe400078efcff */
[----:B------:R-:W-:-:S05]  /*1b980*/  FSEL R15, R11, +QNAN , !P0 ;  /* 0x7fffffff0b0f7808 */ /* 0x000fca0004000000 */
[----:B------:R-:W-:Y:S05]  /*1b990*/  @!P1 BRA `(.L_x_569) ;  /* 0x0000000000409947 */ /* 0x000fea0003800000 */
[----:B------:R-:W-:-:S04]  /*1b9a0*/  LOP3.LUT R11, R14, 0x7fffff, RZ, 0xc0, !PT ;  /* 0x007fffff0e0b7812 */ /* 0x000fc800078ec0ff */
[----:B------:R-:W-:-:S04]  /*1b9b0*/  LOP3.LUT R21, R11, 0x3f800000, RZ, 0xfc, !PT ;  /* 0x3f8000000b157812 */ /* 0x000fc800078efcff */
[----:B------:R0:W1:Y:S03]  /*1b9c0*/  MUFU.RCP R20, R21 ;  /* 0x0000001500147308 */ /* 0x0000660000001000 */
.L_x_570:
[----:B------:R-:W-:-:S05]  /*1b9d0*/  VIMNMX.U32 R11, PT, PT, R12, 0xb800000, PT ;  /* 0x0b8000000c0b7848 */ /* 0x000fca0003fe0000 */
[----:B------:R-:W-:Y:S02]  /*1b9e0*/  IMAD.IADD R4, R11, 0x1, R4 ;  /* 0x000000010b047824 */ /* 0x000fe400078e0204 */
[----:B------:R-:W-:Y:S02]  /*1b9f0*/  IMAD.IADD R12, R12, 0x1, -R11 ;  /* 0x000000010c0c7824 */ /* 0x000fe400078e0a0b */
[----:B-1----:R-:W-:-:S03]  /*1ba00*/  FMUL R13, R20, R4 ;  /* 0x00000004140d7220 */ /* 0x002fc60000400000 */
[----:B------:R-:W-:Y:S01]  /*1ba10*/  ISETP.NE.AND P1, PT, R12, RZ, PT ;  /* 0x000000ff0c00720c */ /* 0x000fe20003f25270 */
[----:B------:R-:W-:-:S04]  /*1ba20*/  FFMA R14, -R21, R13, R4 ;  /* 0x0000000d150e7223 */ /* 0x000fc80000000104 */
[----:B------:R-:W-:-:S04]  /*1ba30*/  FFMA R13, R20, R14, R13 ;  /* 0x0000000e140d7223 */ /* 0x000fc8000000000d */
[----:B------:R-:W-:-:S04]  /*1ba40*/  FFMA R14, -R21, R13, R4 ;  /* 0x0000000d150e7223 */ /* 0x000fc80000000104 */
[----:B------:R-:W-:-:S04]  /*1ba50*/  FFMA.RZ R14, R20, R14, R13 ;  /* 0x0000000e140e7223 */ /* 0x000fc8000000c00d */
[----:B------:R-:W1:Y:S02]  /*1ba60*/  FRND.TRUNC R13, R14 ;  /* 0x0000000e000d7307 */ /* 0x000e64000020d000 */
[----:B-1----:R-:W-:-:S05]  /*1ba70*/  FFMA R4, -R21, R13, R4 ;  /* 0x0000000d15047223 */ /* 0x002fca0000000104 */
[----:B------:R-:W-:-:S13]  /*1ba80*/  ISETP.NE.AND P0, PT, R4, RZ, PT ;  /* 0x000000ff0400720c */ /* 0x000fda0003f05270 */
[----:B------:R-:W-:Y:S05]  /*1ba90*/  @P0 BRA P1, `(.L_x_570) ;  /* 0xfffffffc00cc0947 */ /* 0x000fea000083ffff */
.L_x_569:
[----:B------:R-:W-:Y:S05]  /*1baa0*/  BSYNC.RECONVERGENT B1 ;  /* 0x0000000000017941 */ /* 0x000fea0003800200 */
.L_x_568:
[----:B------:R-:W-:-:S04]  /*1bab0*/  FMUL R4, R4, 1.1920928955078125e-07 ;  /* 0x3400000004047820 */ /* 0x000fc80000400000 */
[----:B------:R-:W-:-:S07]  /*1bac0*/  FMUL R11, R15, R4 ;  /* 0x000000040f0b7220 */ /* 0x000fce0000400000 */
.L_x_564:
[----:B------:R-:W-:Y:S05]  /*1bad0*/  BSYNC.RECONVERGENT B0 ;  /* 0x0000000000007941 */ /* 0x000fea0003800200 */
.L_x_563:
[C---:B------:R-:W-:Y:S02]  /*1bae0*/  FSETP.NAN.AND P0, PT, |R11|.reuse, |R11|, PT ;  /* 0x4000000b0b00720b */ /* 0x040fe40003f08200 */
[----:B------:R-:W-:-:S04]  /*1baf0*/  LOP3.LUT R4, R11, 0x80000000, R3, 0xb8, !PT ;  /* 0x800000000b047812 */ /* 0x000fc800078eb803 */
[----:B------:R-:W-:-:S04]  /*1bb00*/  FSEL R4, R11, R4, P0 ;  /* 0x000000040b047208 */ /* 0x000fc80000000000 */
        /* <DEDUP_REMOVED lines=8> */
.L_x_561:
[----:B------:R-:W0:Y:S01]  /*1bb90*/  MUFU.RCP R11, R28 ;  /* 0x0000001c000b7308 */ /* 0x000e220000001000 */
[----:B------:R-:W-:Y:S07]  /*1bba0*/  BSSY.RECONVERGENT B7, `(.L_x_571) ;  /* 0x000000c000077945 */ /* 0x000fee0003800200 */
[----:B------:R-:W1:Y:S01]  /*1bbb0*/  FCHK P0, R3, R28 ;  /* 0x0000001c03007302 */ /* 0x000e620000000000 */
[----:B0-----:R-:W-:-:S04]  /*1bbc0*/  FFMA R4, -R28, R11, 1 ;  /* 0x3f8000001c047423 */ /* 0x001fc8000000010b */
[----:B------:R-:W-:-:S04]  /*1bbd0*/  FFMA R4, R11, R4, R11 ;  /* 0x000000040b047223 */ /* 0x000fc8000000000b */
[----:B------:R-:W-:-:S04]  /*1bbe0*/  FFMA R11, R3, R4, RZ ;  /* 0x00000004030b7223 */ /* 0x000fc800000000ff */
[----:B------:R-:W-:-:S04]  /*1bbf0*/  FFMA R12, -R28, R11, R3 ;  /* 0x0000000b1c0c7223 */ /* 0x000fc80000000103 */
[----:B------:R-:W-:Y:S01]  /*1bc00*/  FFMA R4, R4, R12, R11 ;  /* 0x0000000c04047223 */ /* 0x000fe2000000000b */
[----:B-1----:R-:W-:Y:S06]  /*1bc10*/  @!P0 BRA `(.L_x_572) ;  /* 0x0000000000108947 */ /* 0x002fec0003800000 */
[----:B------:R-:W-:Y:S01]  /*1bc20*/  IMAD.MOV.U32 R4, RZ, RZ, R3 ;  /* 0x000000ffff047224 */ /* 0x000fe200078e0003 */
[----:B------:R-:W-:Y:S01]  /*1bc30*/  MOV R12, 0x1bc60 ;  /* 0x0001bc60000c7802 */ /* 0x000fe20000000f00 */
[----:B------:R-:W-:-:S07]  /*1bc40*/  IMAD.MOV.U32 R21, RZ, RZ, R28 ;  /* 0x000000ffff157224 */ /* 0x000fce00078e001c */
[----:B-----5:R-:W-:Y:S05]  /*1bc50*/  CALL.REL.NOINC `($__internal_0_$__cuda_sm3x_div_rn_noftz_f32_slowpath) ;  /* 0x000003ec00247944 */ /* 0x020fea0003c00000 */
.L_x_572:
[----:B------:R-:W-:Y:S05]  /*1bc60*/  BSYNC.RECONVERGENT B7 ;  /* 0x0000000000077941 */ /* 0x000fea0003800200 */
.L_x_571:
        /* <DEDUP_REMOVED lines=8> */
.L_x_557:
        /* <DEDUP_REMOVED lines=9> */
[----:B------:R-:W-:-:S04]  /*1bd80*/  FSETP.GT.AND P0, PT, R3, R28, PT ;  /* 0x0000001c0300720b */ /* 0x000fc80003f04000 */
[----:B------:R-:W-:Y:S01]  /*1bd90*/  SEL R11, R11, 0x11, !P0 ;  /* 0x000000110b0b7807 */ /* 0x000fe20004000000 */
[----:B------:R-:W-:Y:S08]  /*1bda0*/  BRA `(.L_x_532) ;  /* 0x0000000c00d07947 */ /* 0x000ff00003800000 */
.L_x_575:
[----:B------:R-:W-:Y:S01]  /*1bdb0*/  IMAD.MOV.U32 R11, RZ, RZ, 0x1 ;  /* 0x00000001ff0b7424 */ /* 0x000fe200078e00ff */
[----:B------:R-:W-:-:S04]  /*1bdc0*/  FSETP.GEU.AND P0, PT, R3, R28, PT ;  /* 0x0000001c0300720b */ /* 0x000fc80003f0e000 */
[----:B------:R-:W-:Y:S01]  /*1bdd0*/  SEL R11, R11, 0x11, P0 ;  /* 0x000000110b0b7807 */ /* 0x000fe20000000000 */
[----:B------:R-:W-:Y:S08]  /*1bde0*/  BRA `(.L_x_532) ;  /* 0x0000000c00c07947 */ /* 0x000ff00003800000 */
.L_x_574:
[----:B------:R-:W-:Y:S01]  /*1bdf0*/  IMAD.MOV.U32 R11, RZ, RZ, 0x1 ;  /* 0x00000001ff0b7424 */ /* 0x000fe200078e00ff */
[----:B------:R-:W-:-:S04]  /*1be00*/  FSETP.NEU.AND P0, PT, R3, R28, PT ;  /* 0x0000001c0300720b */ /* 0x000fc80003f0d000 */
[----:B------:R-:W-:Y:S01]  /*1be10*/  SEL R11, R11, 0x11, !P0 ;  /* 0x000000110b0b7807 */ /* 0x000fe20004000000 */
[----:B------:R-:W-:Y:S08]  /*1be20*/  BRA `(.L_x_532) ;  /* 0x0000000c00b07947 */ /* 0x000ff00003800000 */
.L_x_573:
[----:B------:R-:W-:-:S13]  /*1be30*/  ISETP.NE.AND P0, PT, R4, 0xd, PT ;  /* 0x0000000d0400780c */ /* 0x000fda0003f05270 */
[----:B------:R-:W-:Y:S05]  /*1be40*/  @!P0 BRA `(.L_x_576) ;  /* 0x0000000800c08947 */ /* 0x000fea0003800000 */
[----:B------:R-:W-:-:S13]  /*1be50*/  ISETP.NE.AND P0, PT, R4, 0xe, PT ;  /* 0x0000000e0400780c */ /* 0x000fda0003f05270 */
[----:B------:R-:W-:Y:S05]  /*1be60*/  @!P0 BRA `(.L_x_577) ;  /* 0x0000000400948947 */ /* 0x000fea0003800000 */
[----:B------:R-:W-:-:S13]  /*1be70*/  ISETP.NE.AND P0, PT, R4, 0xf, PT ;  /* 0x0000000f0400780c */ /* 0x000fda0003f05270 */
[----:B------:R-:W-:Y:S05]  /*1be80*/  @P0 BRA `(.L_x_532) ;  /* 0x0000000c00980947 */ /* 0x000fea0003800000 */
[C---:B------:R-:W-:Y:S01]  /*1be90*/  FMUL R4, |R3|.reuse, 16777216 ;  /* 0x4b80000003047820 */ /* 0x040fe20000400200 */
[----:B------:R-:W-:Y:S01]  /*1bea0*/  FSETP.GEU.AND P0, PT, |R3|, 1.175494350822287508e-38, PT ;  /* 0x008000000300780b */ /* 0x000fe20003f0e200 */
[----:B------:R-:W-:Y:S01]  /*1beb0*/  IMAD.MOV.U32 R20, RZ, RZ, 0x3a2c32e4 ;  /* 0x3a2c32e4ff147424 */ /* 0x000fe200078e00ff */
[----:B------:R-:W-:Y:S02]  /*1bec0*/  BSSY.RECONVERGENT B0, `(.L_x_578) ;  /* 0x0000057000007945 */ /* 0x000fe40003800200 */
[----:B------:R-:W-:-:S05]  /*1bed0*/  FSEL R4, R4, |R3|, !P0 ;  /* 0x4000000304047208 */ /* 0x000fca0004000000 */
[----:B------:R-:W-:-:S05]  /*1bee0*/  VIADD R11, R4, 0xc0cafb0d ;  /* 0xc0cafb0d040b7836 */ /* 0x000fca0000000000 */
[----:B------:R-:W-:-:S05]  /*1bef0*/  LOP3.LUT R11, R11, 0xff800000, RZ, 0xc0, !PT ;  /* 0xff8000000b0b7812 */ /* 0x000fca00078ec0ff */
[----:B------:R-:W-:Y:S01]  /*1bf00*/  IMAD.IADD R4, R4, 0x1, -R11 ;  /* 0x0000000104047824 */ /* 0x000fe200078e0a0b */
[----:B------:R-:W-:-:S03]  /*1bf10*/  I2FP.F32.S32 R11, R11 ;  /* 0x0000000b000b7245 */ /* 0x000fc60000201400 */
[C---:B------:R-:W-:Y:S01]  /*1bf20*/  FADD R13, R4.reuse, 1 ;  /* 0x3f800000040d7421 */ /* 0x040fe20000000000 */
[----:B------:R-:W-:Y:S01]  /*1bf30*/  FADD R12, R4, -1 ;  /* 0xbf800000040c7421 */ /* 0x000fe20000000000 */
[----:B------:R-:W-:-:S03]  /*1bf40*/  FSEL R4, RZ, -24, P0 ;  /* 0xc1c00000ff047808 */ /* 0x000fc60000000000 */
[----:B------:R-:W-:Y:S01]  /*1bf50*/  FADD R14, R12, R12 ;  /* 0x0000000c0c0e7221 */ /* 0x000fe20000000000 */
[----:B------:R-:W0:Y:S01]  /*1bf60*/  MUFU.RCP R13, R13 ;  /* 0x0000000d000d7308 */ /* 0x000e220000001000 */
[----:B------:R-:W-:Y:S02]  /*1bf70*/  FFMA R4, R11, 1.1920928955078125e-07, R4 ;  /* 0x340000000b047823 */ /* 0x000fe40000000004 */
[----:B0-----:R-:W-:-:S04]  /*1bf80*/  FMUL R15, R13, R14 ;  /* 0x0000000e0d0f7220 */ /* 0x001fc80000400000 */
[----:B------:R-:W-:Y:S01]  /*1bf90*/  FADD R14, R12, -R15 ;  /* 0x8000000f0c0e7221 */ /* 0x000fe20000000000 */
[CC--:B------:R-:W-:Y:S01]  /*1bfa0*/  FMUL R11, R15.reuse, R15.reuse ;  /* 0x0000000f0f0b7220 */ /* 0x0c0fe20000400000 */
[----:B------:R-:W-:Y:S02]  /*1bfb0*/  FFMA R27, R15, 1.4426950216293334961, R4 ;  /* 0x3fb8aa3b0f1b7823 */ /* 0x000fe40000000004 */
[----:B------:R-:W-:Y:S01]  /*1bfc0*/  FADD R21, R14, R14 ;  /* 0x0000000e0e157221 */ /* 0x000fe20000000000 */
[C---:B------:R-:W-:Y:S01]  /*1bfd0*/  FFMA R14, R11.reuse, R20, 0.0032181653659790754318 ;  /* 0x3b52e7db0b0e7423 */ /* 0x040fe20000000014 */
[----:B------:R-:W-:Y:S02]  /*1bfe0*/  FADD R4, R4, -R27 ;  /* 0x8000001b04047221 */ /* 0x000fe40000000000 */
[----:B------:R-:W-:Y:S01]  /*1bff0*/  FFMA R12, R12, -R15, R21 ;  /* 0x8000000f0c0c7223 */ /* 0x000fe20000000015 */
[----:B------:R-:W-:Y:S01]  /*1c000*/  FFMA R14, R11, R14, 0.018033718690276145935 ;  /* 0x3c93bb730b0e7423 */ /* 0x000fe2000000000e */
[----:B------:R-:W-:-:S02]  /*1c010*/  FFMA R21, R15, 1.4426950216293334961, R4 ;  /* 0x3fb8aa3b0f157823 */ /* 0x000fc40000000004 */
[----:B------:R-:W-:Y:S01]  /*1c020*/  FMUL R12, R13, R12 ;  /* 0x0000000c0d0c7220 */ /* 0x000fe20000400000 */
[----:B------:R-:W-:-:S03]  /*1c030*/  FFMA R14, R11, R14, 0.12022458761930465698 ;  /* 0x3df6384f0b0e7423 */ /* 0x000fc6000000000e */
[----:B------:R-:W-:Y:S01]  /*1c040*/  FFMA R4, R12, 1.4426950216293334961, R21 ;  /* 0x3fb8aa3b0c047823 */ /* 0x000fe20000000015 */
[----:B------:R-:W-:-:S03]  /*1c050*/  FMUL R14, R11, R14 ;  /* 0x0000000e0b0e7220 */ /* 0x000fc60000400000 */
[----:B------:R-:W-:Y:S01]  /*1c060*/  FFMA R11, R15, 1.9251366722983220825e-08, R4 ;  /* 0x32a55e340f0b7823 */ /* 0x000fe20000000004 */
[----:B------:R-:W-:-:S04]  /*1c070*/  FMUL R4, R14, 3 ;  /* 0x404000000e047820 */ /* 0x000fc80000400000 */
[----:B------:R-:W-:-:S04]  /*1c080*/  FFMA R11, R12, R4, R11 ;  /* 0x000000040c0b7223 */ /* 0x000fc8000000000b */
[----:B------:R-:W-:Y:S01]  /*1c090*/  FFMA R14, R15, R14, R11 ;  /* 0x0000000e0f0e7223 */ /* 0x000fe2000000000b */
[----:B------:R-:W-:-:S03]  /*1c0a0*/  IMAD.MOV.U32 R15, RZ, RZ, 0x391fcb8e ;  /* 0x391fcb8eff0f7424 */ /* 0x000fc600078e00ff */
[----:B------:R-:W-:-:S04]  /*1c0b0*/  FADD R11, R27, R14 ;  /* 0x0000000e1b0b7221 */ /* 0x000fc80000000000 */
[----:B------:R-:W-:Y:S01]  /*1c0c0*/  FMUL R13, R28, R11 ;  /* 0x0000000b1c0d7220 */ /* 0x000fe20000400000 */
[----:B------:R-:W-:-:S03]  /*1c0d0*/  FADD R27, -R27, R11 ;  /* 0x0000000b1b1b7221 */ /* 0x000fc60000000100 */
[----:B------:R-:W0:Y:S01]  /*1c0e0*/  FRND R12, R13 ;  /* 0x0000000d000c7307 */ /* 0x000e220000201000 */
[----:B------:R-:W-:Y:S01]  /*1c0f0*/  FADD R27, R14, -R27 ;  /* 0x8000001b0e1b7221 */ /* 0x000fe20000000000 */
[C---:B------:R-:W-:Y:S01]  /*1c100*/  FFMA R4, R28.reuse, R11, -R13 ;  /* 0x0000000b1c047223 */ /* 0x040fe2000000080d */
[C---:B------:R-:W-:Y:S02]  /*1c110*/  FSETP.GT.AND P1, PT, |R13|.reuse, 152, PT ;  /* 0x431800000d00780b */ /* 0x040fe40003f24200 */
[C---:B------:R-:W-:Y:S01]  /*1c120*/  FSETP.GEU.AND P3, PT, R13.reuse, RZ, PT ;  /* 0x000000ff0d00720b */ /* 0x040fe20003f6e000 */
[----:B------:R-:W-:Y:S02]  /*1c130*/  FFMA R4, R28, R27, R4 ;  /* 0x0000001b1c047223 */ /* 0x000fe40000000004 */
[----:B------:R-:W1:Y:S01]  /*1c140*/  F2I.NTZ R14, R13 ;  /* 0x0000000d000e7305 */ /* 0x000e620000203100 */
[----:B0-----:R-:W-:Y:S01]  /*1c150*/  FADD R11, R13, -R12 ;  /* 0x8000000c0d0b7221 */ /* 0x001fe20000000000 */
[----:B------:R-:W-:-:S03]  /*1c160*/  FSETP.GT.AND P0, PT, R12, RZ, PT ;  /* 0x000000ff0c00720b */ /* 0x000fc60003f04000 */
[----:B------:R-:W-:Y:S01]  /*1c170*/  FADD R4, R4, R11 ;  /* 0x0000000b04047221 */ /* 0x000fe20000000000 */
[----:B------:R-:W-:Y:S02]  /*1c180*/  SEL R21, RZ, 0x83000000, P0 ;  /* 0x83000000ff157807 */ /* 0x000fe40000000000 */
[----:B------:R-:W-:Y:S01]  /*1c190*/  FSETP.NEU.AND P0, PT, R28, RZ, PT ;  /* 0x000000ff1c00720b */ /* 0x000fe20003f0d000 */
[----:B------:R-:W-:-:S03]  /*1c1a0*/  FFMA R11, R4, R15, 0.0013391353422775864601 ;  /* 0x3aaf85ed040b7423 */ /* 0x000fc6000000000f */
[----:B------:R-:W-:Y:S01]  /*1c1b0*/  FSETP.EQ.OR P0, PT, R3, 1, !P0 ;  /* 0x3f8000000300780b */ /* 0x000fe20004702400 */
[----:B------:R-:W-:-:S04]  /*1c1c0*/  FFMA R11, R4, R11, 0.0096188392490148544312 ;  /* 0x3c1d9856040b7423 */ /* 0x000fc8000000000b */
[----:B------:R-:W-:-:S04]  /*1c1d0*/  FFMA R11, R4, R11, 0.055503588169813156128 ;  /* 0x3d6357bb040b7423 */ /* 0x000fc8000000000b */
[----:B------:R-:W-:Y:S01]  /*1c1e0*/  FFMA R15, R4, R11, 0.24022644758224487305 ;  /* 0x3e75fdec040f7423 */ /* 0x000fe2000000000b */
[----:B------:R-:W-:-:S03]  /*1c1f0*/  FMUL R11, R28, 0.5 ;  /* 0x3f0000001c0b7820 */ /* 0x000fc60000400000 */
[----:B------:R-:W-:-:S03]  /*1c200*/  FFMA R15, R4, R15, 0.69314718246459960938 ;  /* 0x3f317218040f7423 */ /* 0x000fc6000000000f */
[----:B------:R-:W0:Y:S01]  /*1c210*/  FRND.TRUNC R11, R11 ;  /* 0x0000000b000b7307 */ /* 0x000e22000020d000 */
[----:B------:R-:W-:Y:S01]  /*1c220*/  FFMA R15, R4, R15, 1 ;  /* 0x3f800000040f7423 */ /* 0x000fe2000000000f */
[----:B------:R-:W-:Y:S02]  /*1c230*/  VIADD R4, R21, 0x7f000000 ;  /* 0x7f00000015047836 */ /* 0x000fe40000000000 */
[----:B-1----:R-:W-:Y:S02]  /*1c240*/  IMAD R21, R14, 0x800000, -R21 ;  /* 0x008000000e157824 */ /* 0x002fe400078e0a15 */
[----:B------:R-:W-:-:S04]  /*1c250*/  FMUL R4, R15, R4 ;  /* 0x000000040f047220 */ /* 0x000fc80000400000 */
[----:B------:R-:W-:Y:S01]  /*1c260*/  FMUL R21, R4, R21 ;  /* 0x0000001504157220 */ /* 0x000fe20000400000 */
[----:B------:R-:W-:Y:S01]  /*1c270*/  IMAD.MOV.U32 R4, RZ, RZ, 0x3f800000 ;  /* 0x3f800000ff047424 */ /* 0x000fe200078e00ff */
[----:B------:R-:W-:Y:S01]  /*1c280*/  @P1 FSEL R21, RZ, +INF , !P3 ;  /* 0x7f800000ff151808 */ /* 0x000fe20005800000 */
[----:B0-----:R-:W-:Y:S01]  /*1c290*/  FADD R11, R11, R11 ;  /* 0x0000000b0b0b7221 */ /* 0x001fe20000000000 */
[----:B------:R-:W-:Y:S06]  /*1c2a0*/  @P0 BRA `(.L_x_579) ;  /* 0x0000000000600947 */ /* 0x000fec0003800000 */
[----:B------:R-:W-:-:S04]  /*1c2b0*/  FSETP.NAN.AND P0, PT, |R28|, |R28|, PT ;  /* 0x4000001c1c00720b */ /* 0x000fc80003f08200 */
[----:B------:R-:W-:-:S13]  /*1c2c0*/  FSETP.NUM.AND P0, PT, |R3|, |R3|, !P0 ;  /* 0x400000030300720b */ /* 0x000fda0004707200 */
[----:B------:R-:W-:Y:S01]  /*1c2d0*/  @!P0 FADD R4, R3, R28 ;  /* 0x0000001c03048221 */ /* 0x000fe20000000000 */
[----:B------:R-:W-:Y:S06]  /*1c2e0*/  @!P0 BRA `(.L_x_579) ;  /* 0x0000000000508947 */ /* 0x000fec0003800000 */
[----:B------:R-:W-:Y:S01]  /*1c2f0*/  FSETP.NEU.AND P0, PT, |R3|, +INF , PT ;  /* 0x7f8000000300780b */ /* 0x000fe20003f0d200 */
[----:B------:R-:W-:-:S03]  /*1c300*/  FADD R11, R28, -R11 ;  /* 0x8000000b1c0b7221 */ /* 0x000fc60000000000 */
[----:B------:R-:W-:-:S04]  /*1c310*/  FSETP.NEU.AND P0, PT, R3, RZ, P0 ;  /* 0x000000ff0300720b */ /* 0x000fc8000070d000 */
[----:B------:R-:W-:Y:S02]  /*1c320*/  FSETP.GEU.OR P1, PT, R28, RZ, P0 ;  /* 0x000000ff1c00720b */ /* 0x000fe4000072e400 */
[----:B------:R-:W-:-:S07]  /*1c330*/  FSETP.NEU.AND P3, PT, |R11|, 1, !P0 ;  /* 0x3f8000000b00780b */ /* 0x000fce000476d200 */
[----:B------:R-:W-:-:S05]  /*1c340*/  @!P0 FADD R12, R3, R3 ;  /* 0x00000003030c8221 */ /* 0x000fca0000000000 */
[----:B------:R-:W-:-:S04]  /*1c350*/  @!P1 LOP3.LUT R12, R12, 0x7f800000, RZ, 0x3c, !PT ;  /* 0x7f8000000c0c9812 */ /* 0x000fc800078e3cff */
[----:B------:R-:W-:-:S05]  /*1c360*/  @P3 LOP3.LUT R12, R12, 0x7fffffff, RZ, 0xc0, !PT ;  /* 0x7fffffff0c0c3812 */ /* 0x000fca00078ec0ff */
[----:B------:R-:W-:Y:S01]  /*1c370*/  @!P0 IMAD.MOV.U32 R4, RZ, RZ, R12 ;  /* 0x000000ffff048224 */ /* 0x000fe200078e000c */
[----:B------:R-:W-:Y:S06]  /*1c380*/  @!P0 BRA `(.L_x_579) ;  /* 0x0000000000288947 */ /* 0x000fec0003800000 */
[----:B------:R-:W-:Y:S02]  /*1c390*/  FSETP.NEU.AND P0, PT, |R28|, +INF , PT ;  /* 0x7f8000001c00780b */ /* 0x000fe40003f0d200 */
[----:B------:R-:W-:-:S13]  /*1c3a0*/  FSETP.EQ.AND P1, PT, R3, -1, PT ;  /* 0xbf8000000300780b */ /* 0x000fda0003f22000 */
[----:B------:R-:W-:Y:S05]  /*1c3b0*/  @!P0 BRA P1, `(.L_x_579) ;  /* 0x00000000001c8947 */ /* 0x000fea0000800000 */
[----:B------:R-:W-:Y:S01]  /*1c3c0*/  FSETP.GEU.AND P1, PT, R3, RZ, PT ;  /* 0x000000ff0300720b */ /* 0x000fe20003f2e000 */
[----:B------:R-:W-:-:S12]  /*1c3d0*/  IMAD.MOV.U32 R4, RZ, RZ, R21 ;  /* 0x000000ffff047224 */ /* 0x000fd800078e0015 */
[----:B------:R-:W0:Y:S01]  /*1c3e0*/  @!P1 FRND.FLOOR R3, R28 ;  /* 0x0000001c00039307 */ /* 0x000e220000205000 */
[----:B------:R-:W-:Y:S02]  /*1c3f0*/  @!P1 FSETP.NEU.AND P3, PT, |R11|, 1, PT ;  /* 0x3f8000000b00980b */ /* 0x000fe40003f6d200 */
[----:B0-----:R-:W-:Y:S02]  /*1c400*/  @!P1 FSETP.NEU.AND P0, PT, R3, R28, PT ;  /* 0x0000001c0300920b */ /* 0x001fe40003f0d000 */
[----:B------:R-:W-:-:S04]  /*1c410*/  @!P1 FSEL R3, R21, -R21, P3 ;  /* 0x8000001515039208 */ /* 0x000fc80001800000 */
[----:B------:R-:W-:-:S07]  /*1c420*/  @!P1 FSEL R4, R3, +QNAN , !P0 ;  /* 0x7fffffff03049808 */ /* 0x000fce0004000000 */
.L_x_579:
[----:B------:R-:W-:Y:S05]  /*1c430*/  BSYNC.RECONVERGENT B0 ;  /* 0x0000000000007941 */ /* 0x000fea0003800200 */
.L_x_578:
        /* <DEDUP_REMOVED lines=8> */
.L_x_577:
[C---:B------:R-:W-:Y:S01]  /*1c4c0*/  FMUL R4, R3.reuse, 8388608 ;  /* 0x4b00000003047820 */ /* 0x040fe20000400000 */
[----:B------:R-:W-:Y:S01]  /*1c4d0*/  FSETP.GEU.AND P0, PT, R3, 1.175494350822287508e-38, PT ;  /* 0x008000000300780b */ /* 0x000fe20003f0e000 */
[C---:B------:R-:W-:Y:S01]  /*1c4e0*/  FMUL R11, R28.reuse, 8388608 ;  /* 0x4b0000001c0b7820 */ /* 0x040fe20000400000 */
[----:B------:R-:W-:Y:S01]  /*1c4f0*/  FSETP.GEU.AND P1, PT, R28, 1.175494350822287508e-38, PT ;  /* 0x008000001c00780b */ /* 0x000fe20003f2e000 */
[----:B------:R-:W-:Y:S01]  /*1c500*/  IMAD.MOV.U32 R21, RZ, RZ, 0x3e055027 ;  /* 0x3e055027ff157424 */ /* 0x000fe200078e00ff */
[----:B------:R-:W-:Y:S01]  /*1c510*/  FSEL R3, R4, R3, !P0 ;  /* 0x0000000304037208 */ /* 0x000fe20004000000 */
[----:B------:R-:W-:Y:S01]  /*1c520*/  BSSY.RECONVERGENT B7, `(.L_x_580) ;  /* 0x000003a000077945 */ /* 0x000fe20003800200 */
[----:B------:R-:W-:Y:S02]  /*1c530*/  FSEL R28, R11, R28, !P1 ;  /* 0x0000001c0b1c7208 */ /* 0x000fe40004800000 */
[----:B------:R-:W-:Y:S01]  /*1c540*/  FSEL R12, RZ, -23, P0 ;  /* 0xc1b80000ff0c7808 */ /* 0x000fe20000000000 */
[C---:B------:R-:W-:Y:S01]  /*1c550*/  VIADD R4, R3.reuse, 0xc0d55555 ;  /* 0xc0d5555503047836 */ /* 0x040fe20000000000 */
[----:B------:R-:W-:Y:S01]  /*1c560*/  ISETP.GT.U32.AND P0, PT, R3, 0x7f7fffff, PT ;  /* 0x7f7fffff0300780c */ /* 0x000fe20003f04070 */
[----:B------:R-:W-:-:S03]  /*1c570*/  VIADD R11, R28, 0xc0d55555 ;  /* 0xc0d555551c0b7836 */ /* 0x000fc60000000000 */
[----:B------:R-:W-:Y:S02]  /*1c580*/  LOP3.LUT R14, R4, 0xff800000, RZ, 0xc0, !PT ;  /* 0xff800000040e7812 */ /* 0x000fe400078ec0ff */
[----:B------:R-:W-:-:S03]  /*1c590*/  LOP3.LUT R11, R11, 0xff800000, RZ, 0xc0, !PT ;  /* 0xff8000000b0b7812 */ /* 0x000fc600078ec0ff */
[----:B------:R-:W-:-:S04]  /*1c5a0*/  IMAD.IADD R4, R3, 0x1, -R14 ;  /* 0x0000000103047824 */ /* 0x000fc800078e0a0e */
[----:B------:R-:W-:Y:S01]  /*1c5b0*/  FADD R20, R4, -1 ;  /* 0xbf80000004147421 */ /* 0x000fe20000000000 */
[----:B------:R-:W-:-:S03]  /*1c5c0*/  IMAD.IADD R4, R28, 0x1, -R11 ;  /* 0x000000011c047824 */ /* 0x000fc600078e0a0b */
[----:B------:R-:W-:Y:S01]  /*1c5d0*/  FFMA R13, R20, -R21, 0.14084610342979431152 ;  /* 0x3e1039f6140d7423 */ /* 0x000fe20000000815 */
[----:B------:R-:W-:-:S03]  /*1c5e0*/  FADD R4, R4, -1 ;  /* 0xbf80000004047421 */ /* 0x000fc60000000000 */
[----:B------:R-:W-:-:S04]  /*1c5f0*/  FFMA R13, R20, R13, -0.12148627638816833496 ;  /* 0xbdf8cdcc140d7423 */ /* 0x000fc8000000000d */
[----:B------:R-:W-:-:S04]  /*1c600*/  FFMA R13, R20, R13, 0.13980610668659210205 ;  /* 0x3e0f2955140d7423 */ /* 0x000fc8000000000d */
[----:B------:R-:W-:-:S04]  /*1c610*/  FFMA R13, R20, R13, -0.16684235632419586182 ;  /* 0xbe2ad8b9140d7423 */ /* 0x000fc8000000000d */
[----:B------:R-:W-:-:S04]  /*1c620*/  FFMA R13, R20, R13, 0.20012299716472625732 ;  /* 0x3e4ced0b140d7423 */ /* 0x000fc8000000000d */
[----:B------:R-:W-:Y:S01]  /*1c630*/  FFMA R15, R20, R13, -0.24999669194221496582 ;  /* 0xbe7fff22140f7423 */ /* 0x000fe2000000000d */
[----:B------:R-:W-:-:S03]  /*1c640*/  FFMA R13, R4, -R21, 0.14084610342979431152 ;  /* 0x3e1039f6040d7423 */ /* 0x000fc60000000815 */
[----:B------:R-:W-:Y:S01]  /*1c650*/  FFMA R15, R20, R15, 0.33333182334899902344 ;  /* 0x3eaaaa78140f7423 */ /* 0x000fe2000000000f */
[----:B------:R-:W-:-:S03]  /*1c660*/  FFMA R13, R4, R13, -0.12148627638816833496 ;  /* 0xbdf8cdcc040d7423 */ /* 0x000fc6000000000d */
[----:B------:R-:W-:Y:S01]  /*1c670*/  FFMA R21, R20, R15, -0.5 ;  /* 0xbf00000014157423 */ /* 0x000fe2000000000f */
[----:B------:R-:W-:Y:S01]  /*1c680*/  FFMA R13, R4, R13, 0.13980610668659210205 ;  /* 0x3e0f2955040d7423 */ /* 0x000fe2000000000d */
[----:B------:R-:W-:Y:S02]  /*1c690*/  I2FP.F32.S32 R15, R14 ;  /* 0x0000000e000f7245 */ /* 0x000fe40000201400 */
[----:B------:R-:W-:Y:S01]  /*1c6a0*/  FMUL R21, R20, R21 ;  /* 0x0000001514157220 */ /* 0x000fe20000400000 */
[----:B------:R-:W-:Y:S02]  /*1c6b0*/  FFMA R13, R4, R13, -0.16684235632419586182 ;  /* 0xbe2ad8b9040d7423 */ /* 0x000fe4000000000d */
[----:B------:R-:W-:Y:S01]  /*1c6c0*/  FFMA R12, R15, 1.1920928955078125e-07, R12 ;  /* 0x340000000f0c7823 */ /* 0x000fe2000000000c */
[----:B------:R-:W-:Y:S01]  /*1c6d0*/  FFMA R21, R20, R21, R20 ;  /* 0x0000001514157223 */ /* 0x000fe20000000014 */
[----:B------:R-:W-:Y:S01]  /*1c6e0*/  FFMA R13, R4, R13, 0.20012299716472625732 ;  /* 0x3e4ced0b040d7423 */ /* 0x000fe2000000000d */
[----:B------:R-:W-:-:S02]  /*1c6f0*/  IMAD.MOV.U32 R15, RZ, RZ, 0x7f800000 ;  /* 0x7f800000ff0f7424 */ /* 0x000fc400078e00ff */
[----:B------:R-:W-:Y:S01]  /*1c700*/  FFMA R12, R12, 0.69314718246459960938, R21 ;  /* 0x3f3172180c0c7823 */ /* 0x000fe20000000015 */
[C---:B------:R-:W-:Y:S01]  /*1c710*/  FFMA R13, R4.reuse, R13, -0.24999669194221496582 ;  /* 0xbe7fff22040d7423 */ /* 0x040fe2000000000d */
[C---:B------:R-:W-:Y:S01]  /*1c720*/  @P0 FFMA R12, R3.reuse, R15, +INF ;  /* 0x7f800000030c0423 */ /* 0x040fe2000000000f */
[----:B------:R-:W-:Y:S02]  /*1c730*/  FSETP.NEU.AND P0, PT, R3, RZ, PT ;  /* 0x000000ff0300720b */ /* 0x000fe40003f0d000 */
[----:B------:R-:W-:Y:S01]  /*1c740*/  FFMA R13, R4, R13, 0.33333182334899902344 ;  /* 0x3eaaaa78040d7423 */ /* 0x000fe2000000000d */
[----:B------:R-:W-:Y:S02]  /*1c750*/  FSEL R3, RZ, -23, P1 ;  /* 0xc1b80000ff037808 */ /* 0x000fe40000800000 */
[----:B------:R-:W-:Y:S01]  /*1c760*/  FSEL R21, R12, -INF , P0 ;  /* 0xff8000000c157808 */ /* 0x000fe20000000000 */
[----:B------:R-:W-:Y:S01]  /*1c770*/  FFMA R13, R4, R13, -0.5 ;  /* 0xbf000000040d7423 */ /* 0x000fe2000000000d */
[----:B------:R-:W-:-:S02]  /*1c780*/  ISETP.GT.U32.AND P0, PT, R28, 0x7f7fffff, PT ;  /* 0x7f7fffff1c00780c */ /* 0x000fc40003f04070 */
[----:B------:R-:W-:Y:S01]  /*1c790*/  I2FP.F32.S32 R12, R11 ;  /* 0x0000000b000c7245 */ /* 0x000fe20000201400 */
[----:B------:R-:W-:Y:S01]  /*1c7a0*/  FMUL R13, R4, R13 ;  /* 0x0000000d040d7220 */ /* 0x000fe20000400000 */
[----:B------:R-:W0:Y:S03]  /*1c7b0*/  MUFU.RCP R14, R21 ;  /* 0x00000015000e7308 */ /* 0x000e260000001000 */
[----:B------:R-:W-:Y:S01]  /*1c7c0*/  FFMA R3, R12, 1.1920928955078125e-07, R3 ;  /* 0x340000000c037823 */ /* 0x000fe20000000003 */
[----:B------:R-:W-:-:S04]  /*1c7d0*/  FFMA R4, R4, R13, R4 ;  /* 0x0000000d04047223 */ /* 0x000fc80000000004 */
[----:B------:R-:W-:Y:S01]  /*1c7e0*/  FFMA R4, R3, 0.69314718246459960938, R4 ;  /* 0x3f31721803047823 */ /* 0x000fe20000000004 */
[C---:B------:R-:W-:Y:S01]  /*1c7f0*/  @P0 FFMA R4, R28.reuse, R15, +INF ;  /* 0x7f8000001c040423 */ /* 0x040fe2000000000f */
[----:B------:R-:W-:-:S04]  /*1c800*/  FSETP.NEU.AND P0, PT, R28, RZ, PT ;  /* 0x000000ff1c00720b */ /* 0x000fc80003f0d000 */
[----:B------:R-:W-:Y:S01]  /*1c810*/  FSEL R4, R4, -INF , P0 ;  /* 0xff80000004047808 */ /* 0x000fe20000000000 */
[----:B0-----:R-:W-:-:S04]  /*1c820*/  FFMA R3, -R21, R14, 1 ;  /* 0x3f80000015037423 */ /* 0x001fc8000000010e */
[----:B------:R-:W-:-:S03]  /*1c830*/  FFMA R3, R14, R3, R14 ;  /* 0x000000030e037223 */ /* 0x000fc6000000000e */
[----:B------:R-:W0:Y:S01]  /*1c840*/  FCHK P0, R4, R21 ;  /* 0x0000001504007302 */ /* 0x000e220000000000 */
[----:B------:R-:W-:-:S04]  /*1c850*/  FFMA R12, R4, R3, RZ ;  /* 0x00000003040c7223 */ /* 0x000fc800000000ff */
[----:B------:R-:W-:-:S04]  /*1c860*/  FFMA R11, -R21, R12, R4 ;  /* 0x0000000c150b7223 */ /* 0x000fc80000000104 */
[----:B------:R-:W-:Y:S01]  /*1c870*/  FFMA R3, R3, R11, R12 ;  /* 0x0000000b03037223 */ /* 0x000fe2000000000c */
[----:B0-----:R-:W-:Y:S06]  /*1c880*/  @!P0 BRA `(.L_x_581) ;  /* 0x00000000000c8947 */ /* 0x001fec0003800000 */
[----:B------:R-:W-:-:S07]  /*1c890*/  MOV R12, 0x1c8b0 ;  /* 0x0001c8b0000c7802 */ /* 0x000fce0000000f00 */
[----:B-----5:R-:W-:Y:S05]  /*1c8a0*/  CALL.REL.NOINC `($__internal_0_$__cuda_sm3x_div_rn_noftz_f32_slowpath) ;  /* 0x000003e000107944 */ /* 0x020fea0003c00000 */
[----:B------:R-:W-:-:S07]  /*1c8b0*/  IMAD.MOV.U32 R3, RZ, RZ, R4 ;  /* 0x000000ffff037224 */ /* 0x000fce00078e0004 */
.L_x_581:
[----:B------:R-:W-:Y:S05]  /*1c8c0*/  BSYNC.RECONVERGENT B7 ;  /* 0x0000000000077941 */ /* 0x000fea0003800200 */
.L_x_580:
        /* <DEDUP_REMOVED lines=8> */
.L_x_576:
[CC--:B------:R-:W-:Y:S01]  /*1c950*/  FSETP.GT.AND P0, PT, |R3|.reuse, |R28|.reuse, PT ;  /* 0x4000001c0300720b */ /* 0x0c0fe20003f04200 */
[----:B------:R-:W-:Y:S03]  /*1c960*/  BSSY.RECONVERGENT B7, `(.L_x_582) ;  /* 0x000000f000077945 */ /* 0x000fe60003800200 */
[----:B------:R-:W-:Y:S02]  /*1c970*/  FSEL R26, |R3|, |R28|, P0 ;  /* 0x4000001c031a7208 */ /* 0x000fe40000000200 */
[----:B------:R-:W-:Y:S02]  /*1c980*/  FSEL R4, |R28|, |R3|, P0 ;  /* 0x400000031c047208 */ /* 0x000fe40000000200 */
[----:B------:R-:W0:Y:S08]  /*1c990*/  MUFU.RCP R11, R26 ;  /* 0x0000001a000b7308 */ /* 0x000e300000001000 */
        /* <DEDUP_REMOVED lines=8> */
[----:B------:R-:W-:-:S07]  /*1ca20*/  MOV R12, 0x1ca40 ;  /* 0x0001ca40000c7802 */ /* 0x000fce0000000f00 */
[----:B-----5:R-:W-:Y:S05]  /*1ca30*/  CALL.REL.NOINC `($__internal_0_$__cuda_sm3x_div_rn_noftz_f32_slowpath) ;  /* 0x000003dc00ac7944 */ /* 0x020fea0003c00000 */
[----:B------:R-:W-:-:S07]  /*1ca40*/  IMAD.MOV.U32 R11, RZ, RZ, R4 ;  /* 0x000000ffff0b7224 */ /* 0x000fce00078e0004 */
.L_x_583:
[----:B------:R-:W-:Y:S05]  /*1ca50*/  BSYNC.RECONVERGENT B7 ;  /* 0x0000000000077941 */ /* 0x000fea0003800200 */
.L_x_582:
[----:B------:R-:W-:Y:S02]  /*1ca60*/  IMAD.MOV.U32 R13, RZ, RZ, 0x3b33710b ;  /* 0x3b33710bff0d7424 */ /* 0x000fe400078e00ff */
[----:B------:R-:W-:Y:S01]  /*1ca70*/  FMUL R4, R11, R11 ;  /* 0x0000000b0b047220 */ /* 0x000fe20000400000 */
[----:B------:R-:W-:Y:S02]  /*1ca80*/  ISETP.GE.AND P1, PT, R27, RZ, PT ;  /* 0x000000ff1b00720c */ /* 0x000fe40003f26270 */
[----:B------:R-:W-:Y:S01]  /*1ca90*/  PLOP3.LUT P3, PT, PT, PT, PT, 0x80, 0x8 ;  /* 0x000000000008781c */ /* 0x000fe20003f6f070 */
[----:B------:R-:W-:Y:S01]  /*1caa0*/  FFMA R13, R4, R13, -0.015681877732276916504 ;  /* 0xbc807748040d7423 */ /* 0x000fe2000000000d */
[----:B------:R-:W-:Y:S02]  /*1cab0*/  @P0 PLOP3.LUT P4, PT, P1, PT, PT, 0x80, 0x8 ;  /* 0x000000000008081c */ /* 0x000fe40000f8f070 */
[----:B------:R-:W-:Y:S01]  /*1cac0*/  FSETP.NEU.AND P5, PT, R26, RZ, PT ;  /* 0x000000ff1a00720b */ /* 0x000fe20003fad000 */
[----:B------:R-:W-:Y:S01]  /*1cad0*/  FFMA R13, R4, R13, 0.042200751602649688721 ;  /* 0x3d2cdab2040d7423 */ /* 0x000fe2000000000d */
[----:B------:R-:W-:-:S02]  /*1cae0*/  @P0 PLOP3.LUT P3, PT, P4, PT, PT, 0x80, 0x8 ;  /* 0x000000000008081c */ /* 0x000fc4000276f070 */
[----:B------:R-:W-:Y:S01]  /*1caf0*/  @!P0 PLOP3.LUT P4, PT, P1, PT, PT, 0x80, 0x8 ;  /* 0x000000000008881c */ /* 0x000fe20000f8f070 */
[C---:B------:R-:W-:Y:S01]  /*1cb00*/  FFMA R13, R4.reuse, R13, -0.074792981147766113281 ;  /* 0xbd992d10040d7423 */ /* 0x040fe2000000000d */
[----:B------:R-:W-:Y:S02]  /*1cb10*/  PLOP3.LUT P1, PT, PT, PT, PT, 0x80, 0x8 ;  /* 0x000000000008781c */ /* 0x000fe40003f2f070 */
[----:B------:R-:W-:Y:S01]  /*1cb20*/  @!P0 PLOP3.LUT P1, PT, P4, PT, PT, 0x80, 0x8 ;  /* 0x000000000008881c */ /* 0x000fe2000272f070 */
[----:B------:R-:W-:-:S04]  /*1cb30*/  FFMA R13, R4, R13, 0.10640415549278259277 ;  /* 0x3dd9ea6c040d7423 */ /* 0x000fc8000000000d */
[----:B------:R-:W-:Y:S01]  /*1cb40*/  FFMA R13, R4, R13, -0.14207722246646881104 ;  /* 0xbe117cb1040d7423 */ /* 0x000fe2000000000d */
[----:B------:R-:W-:-:S03]  /*1cb50*/  @P5 IMAD.MOV.U32 R12, RZ, RZ, 0x4016cbe4 ;  /* 0x4016cbe4ff0c5424 */ /* 0x000fc600078e00ff */
[----:B------:R-:W-:-:S04]  /*1cb60*/  FFMA R13, R4, R13, 0.19993925094604492188 ;  /* 0x3e4cbce0040d7423 */ /* 0x000fc8000000000d */
[----:B------:R-:W-:-:S04]  /*1cb70*/  FFMA R13, R4, R13, -0.33333197236061096191 ;  /* 0xbeaaaa7d040d7423 */ /* 0x000fc8000000000d */
[----:B------:R-:W-:Y:S01]  /*1cb80*/  FMUL R4, R4, R13 ;  /* 0x0000000d04047220 */ /* 0x000fe20000400000 */
[----:B------:R-:W-:-:S03]  /*1cb90*/  @P0 IMAD.MOV.U32 R13, RZ, RZ, 0x3f6ee581 ;  /* 0x3f6ee581ff0d0424 */ /* 0x000fc600078e00ff */
[----:B------:R-:W-:-:S04]  /*1cba0*/  FFMA R4, R4, R11, R11 ;  /* 0x0000000b04047223 */ /* 0x000fc8000000000b */
[C-C-:B------:R-:W-:Y:S01]  /*1cbb0*/  @P0 FFMA R11, R13.reuse, 1.6832555532455444336, -R4.reuse ;  /* 0x3fd774eb0d0b0823 */ /* 0x140fe20000000804 */
[----:B------:R-:W-:Y:S01]  /*1cbc0*/  @!P3 FFMA R11, R13, 1.6832555532455444336, R4 ;  /* 0x3fd774eb0d0bb823 */ /* 0x000fe20000000004 */
[----:B------:R-:W-:Y:S01]  /*1cbd0*/  FSETP.NEU.OR P3, PT, |R28|, |R3|, !P5 ;  /* 0x400000031c00720b */ /* 0x000fe20006f6d600 */
[----:B------:R-:W-:Y:S02]  /*1cbe0*/  @!P0 IMAD.MOV.U32 R13, RZ, RZ, 0x3feee581 ;  /* 0x3feee581ff0d8424 */ /* 0x000fe400078e00ff */
[----:B------:R-:W-:Y:S02]  /*1cbf0*/  FADD R28, |R3|, |R28| ;  /* 0x4000001c031c7221 */ /* 0x000fe40000000200 */
[----:B------:R-:W-:-:S04]  /*1cc00*/  @!P1 FFMA R4, R13, 1.6832555532455444336, -R4 ;  /* 0x3fd774eb0d049823 */ /* 0x000fc80000000804 */
[----:B------:R-:W-:Y:S01]  /*1cc10*/  @!P0 IMAD.MOV.U32 R11, RZ, RZ, R4 ;  /* 0x000000ffff0b8224 */ /* 0x000fe200078e0004 */
[----:B------:R-:W-:Y:S02]  /*1cc20*/  @!P5 FSEL R4, RZ, 3.1415927410125732422, P4 ;  /* 0x40490fdbff04d808 */ /* 0x000fe40002000000 */
[----:B------:R-:W-:Y:S02]  /*1cc30*/  FSETP.NAN.AND P0, PT, R28, R28, PT ;  /* 0x0000001c1c00720b */ /* 0x000fe40003f08000 */
[----:B------:R-:W-:-:S05]  /*1cc40*/  @!P3 FSEL R11, R12, 0.78539818525314331055, !P4 ;  /* 0x3f490fdb0c0bb808 */ /* 0x000fca0006000000 */
[----:B------:R-:W-:-:S05]  /*1cc50*/  @P5 IMAD.MOV.U32 R4, RZ, RZ, R11 ;  /* 0x000000ffff045224 */ /* 0x000fca00078e000b */
        /* <DEDUP_REMOVED lines=8> */
[----:B------:R-:W-:-:S07]  /*1cce0*/  LEA R11, R3, 0x3, 0x4 ;  /* 0x00000003030b7811 */ /* 0x000fce00078e20ff */
.L_x_532:
[----:B------:R-:W-:Y:S05]  /*1ccf0*/  BSYNC.RECONVERGENT B5 ;  /* 0x0000000000057941 */ /* 0x000fea0003800200 */
.L_x_531:
[----:B------:R-:W-:Y:S02]  /*1cd00*/  LEA R4, R11, 0x3, 0x3 ;  /* 0x000000030b047811 */ /* 0x000fe400078e18ff */
[----:B------:R-:W-:-:S04]  /*1cd10*/  LOP3.LUT P1, RZ, R29, 0x7, RZ, 0xc0, !PT ;  /* 0x000000071dff7812 */ /* 0x000fc8000782c0ff */
[----:B------:R-:W-:Y:S02]  /*1cd20*/  SEL R28, R29, R4, !P1 ;  /* 0x000000041d1c7207 */ /* 0x000fe40004800000 */
[----:B------:R-:W-:Y:S02]  /*1cd30*/  SEL R29, R4, R29, !P1 ;  /* 0x0000001d041d7207 */ /* 0x000fe40004800000 */
[----:B------:R-:W-:-:S13]  /*1cd40*/  LOP3.LUT P0, RZ, R28, 0x7, RZ, 0xc0, !PT ;  /* 0x000000071cff7812 */ /* 0x000fda000780c0ff */
[----:B------:R-:W-:Y:S05]  /*1cd50*/  @P0 BRA `(.L_x_584) ;  /* 0x00000004004c0947 */ /* 0x000fea0003800000 */
.L_x_597:
[----:B------:R-:W-:Y:S01]  /*1cd60*/  LOP3.LUT P0, RZ, R29, 0x7, RZ, 0xc0, !PT ;  /* 0x000000071dff7812 */ /* 0x000fe2000780c0ff */
[----:B------:R-:W-:Y:S05]  /*1cd70*/  YIELD ;  /* 0x0000000000007946 */ /* 0x000fea0003800000 */
[----:B------:R-:W-:Y:S07]  /*1cd80*/  BSSY B0, `(.L_x_585) ;  /* 0x0000020000007945 */ /* 0x000fee0003800000 */
[----:B-1234-:R-:W-:Y:S05]  /*1cd90*/  @P0 BRA `(.L_x_586) ;  /* 0x0000000000780947 */ /* 0x01efea0003800000 */
.L_x_590:
[----:B------:R-:W-:Y:S01]  /*1cda0*/  ISETP.GT.U32.AND P0, PT, R29, 0xffff, PT ;  /* 0x0000ffff1d00780c */ /* 0x000fe20003f04070 */
[----:B------:R-:W-:Y:S05]  /*1cdb0*/  YIELD ;  /* 0x0000000000007946 */ /* 0x000fea0003800000 */
[----:B------:R-:W-:Y:S01]  /*1cdc0*/  BSSY.RELIABLE B1, `(.L_x_587) ;  /* 0x0000019000017945 */ /* 0x000fe20003800100 */
[----:B-12---:R-:W-:-:S06]  /*1cdd0*/  SHF.R.U32.HI R13, RZ, 0x3, R29 ;  /* 0x00000003ff0d7819 */ /* 0x006fcc000001161d */
[----:B------:R-:W-:Y:S05]  /*1cde0*/  @P0 BRA `(.L_x_588) ;  /* 0x0000000000380947 */ /* 0x000fea0003800000 */
[----:B------:R-:W1:Y:S01]  /*1cdf0*/  S2UR UR5, SR_CgaCtaId ;  /* 0x00000000000579c3 */ /* 0x000e620000008800 */
[----:B------:R-:W-:Y:S01]  /*1ce00*/  UMOV UR4, 0x400 ;  /* 0x0000040000047882 */ /* 0x000fe20000000000 */
[----:B------:R-:W-:Y:S01]  /*1ce10*/  IMAD.MOV.U32 R4, RZ, RZ, -0x1 ;  /* 0xffffffffff047424 */ /* 0x000fe200078e00ff */
[----:B------:R-:W-:-:S04]  /*1ce20*/  UIADD3 UR4, UPT, UPT, UR4, 0x810, URZ ;  /* 0x0000081004047890 */ /* 0x000fc8000fffe0ff */
[----:B-1----:R-:W-:-:S06]  /*1ce30*/  ULEA UR4, UR5, UR4, 0x18 ;  /* 0x0000000405047291 */ /* 0x002fcc000f8ec0ff */
[----:B------:R-:W-:-:S05]  /*1ce40*/  LEA R13, R13, UR4, 0x2 ;  /* 0x000000040d0d7c11 */ /* 0x000fca000f8e10ff */
[----:B------:R-:W1:Y:S02]  /*1ce50*/  ATOMS.EXCH R3, [R13+0x10000], R4 ;  /* 0x010000040d03738c */ /* 0x000e640004000000 */
[----:B-1----:R-:W-:-:S13]  /*1ce60*/  ISETP.NE.AND P0, PT, R3, -0x1, PT ;  /* 0xffffffff0300780c */ /* 0x002fda0003f05270 */
[----:B------:R-:W-:Y:S05]  /*1ce70*/  @!P0 BREAK.RELIABLE B1 ;  /* 0x0000000000018942 */ /* 0x000fea0003800100 */
[----:B------:R-:W-:Y:S05]  /*1ce80*/  @!P0 BRA `(.L_x_586) ;  /* 0x00000000003c8947 */ /* 0x000fea0003800000 */
[----:B------:R1:W-:Y:S01]  /*1ce90*/  ATOMS.EXCH RZ, [R13+0x10000], RZ ;  /* 0x010000ff0dff738c */ /* 0x0003e20004000000 */
[----:B------:R-:W-:Y:S02]  /*1cea0*/  VIADD R17, R17, 0xffffffff ;  /* 0xffffffff11117836 */ /* 0x000fe40000000000 */
[----:B------:R-:W-:Y:S01]  /*1ceb0*/  IMAD.MOV.U32 R29, RZ, RZ, R3 ;  /* 0x000000ffff1d7224 */ /* 0x000fe200078e0003 */
[----:B------:R-:W-:Y:S06]  /*1cec0*/  BRA `(.L_x_589) ;  /* 0x0000000000207947 */ /* 0x000fec0003800000 */
.L_x_588:
        /* <DEDUP_REMOVED lines=8> */
.L_x_589:
[----:B------:R-:W-:Y:S05]  /*1cf50*/  BSYNC.RELIABLE B1 ;  /* 0x0000000000017941 */ /* 0x000fea0003800100 */
.L_x_587:
[----:B------:R-:W-:-:S13]  /*1cf60*/  LOP3.LUT P0, RZ, R29, 0x7, RZ, 0xc0, !PT ;  /* 0x000000071dff7812 */ /* 0x000fda000780c0ff */
[----:B------:R-:W-:Y:S05]  /*1cf70*/  @!P0 BRA `(.L_x_590) ;  /* 0xfffffffc00888947 */ /* 0x000fea000383ffff */
.L_x_586:
[----:B------:R-:W-:Y:S05]  /*1cf80*/  BSYNC B0 ;  /* 0x0000000000007941 */ /* 0x000fea0003800000 */
.L_x_585:
[----:B------:R-:W-:Y:S01]  /*1cf90*/  ISETP.GE.U32.AND P0, PT, R28, 0xfff9, PT ;  /* 0x0000fff91c00780c */ /* 0x000fe20003f06070 */
[----:B------:R-:W-:-:S12]  /*1cfa0*/  BSSY.RELIABLE B0, `(.L_x_591) ;  /* 0x0000027000007945 */ /* 0x000fd80003800100 */
[----:B------:R-:W-:Y:S05]  /*1cfb0*/  @!P0 BRA `(.L_x_592) ;  /* 0x0000000000308947 */ /* 0x000fea0003800000 */
[C---:B------:R-:W-:Y:S02]  /*1cfc0*/  LOP3.LUT P0, RZ, R29.reuse, 0x3, RZ, 0xc0, !PT ;  /* 0x000000031dff7812 */ /* 0x040fe4000780c0ff */
[----:B------:R-:W-:-:S04]  /*1cfd0*/  LOP3.LUT P1, R11, R29, 0x4, RZ, 0xc0, !PT ;  /* 0x000000041d0b7812 */ /* 0x000fc8000782c0ff */
        /* <DEDUP_REMOVED lines=10> */
.L_x_592:
[----:B------:R-:W-:Y:S02]  /*1d080*/  ISETP.GT.U32.AND P0, PT, R28, 0xffff, PT ;  /* 0x0000ffff1c00780c */ /* 0x000fe40003f04070 */
[----:B-12---:R-:W-:-:S11]  /*1d090*/  SHF.R.U32.HI R13, RZ, 0x3, R28 ;  /* 0x00000003ff0d7819 */ /* 0x006fd6000001161c */
[----:B------:R-:W-:Y:S05]  /*1d0a0*/  @P0 BRA `(.L_x_595) ;  /* 0x0000000000380947 */ /* 0x000fea0003800000 */
[----:B------:R-:W1:Y:S01]  /*1d0b0*/  S2UR UR5, SR_CgaCtaId ;  /* 0x00000000000579c3 */ /* 0x000e620000008800 */
[----:B------:R-:W-:Y:S01]  /*1d0c0*/  UMOV UR4, 0x400 ;  /* 0x0000040000047882 */ /* 0x000fe20000000000 */
[----:B------:R-:W-:Y:S01]  /*1d0d0*/  PLOP3.LUT P0, PT, PT, PT, PT, 0x8, 0x80 ;  /* 0x000000000080781c */ /* 0x000fe20003f0e170 */
        /* <DEDUP_REMOVED lines=11> */
.L_x_595:
        /* <DEDUP_REMOVED lines=8> */
.L_x_593:
[----:B------:R-:W-:Y:S05]  /*1d210*/  BSYNC.RELIABLE B0 ;  /* 0x0000000000007941 */ /* 0x000fea0003800100 */
.L_x_591:
[----:B------:R-:W-:Y:S02]  /*1d220*/  LOP3.LUT P0, RZ, R3, 0x7, RZ, 0xc0, !PT ;  /* 0x0000000703ff7812 */ /* 0x000fe4000780c0ff */
[----:B------:R-:W-:-:S04]  /*1d230*/  LOP3.LUT P1, RZ, R4, 0x7, RZ, 0xc0, !PT ;  /* 0x0000000704ff7812 */ /* 0x000fc8000782c0ff */
[----:B------:R-:W-:-:S04]  /*1d240*/  PLOP3.LUT P0, PT, P0, P1, PT, 0x20, 0x2 ;  /* 0x000000000002781c */ /* 0x000fc80000702470 */
[----:B------:R-:W-:Y:S02]  /*1d250*/  SEL R28, R4, R3, P0 ;  /* 0x00000003041c7207 */ /* 0x000fe40000000000 */
[----:B------:R-:W-:Y:S02]  /*1d260*/  SEL R29, R3, R4, P0 ;  /* 0x00000004031d7207 */ /* 0x000fe40000000000 */
[----:B------:R-:W-:-:S13]  /*1d270*/  LOP3.LUT P1, RZ, R28, 0x7, RZ, 0xc0, !PT ;  /* 0x000000071cff7812 */ /* 0x000fda000782c0ff */
[----:B------:R-:W-:Y:S05]  /*1d280*/  @!P1 BRA `(.L_x_597) ;  /* 0xfffffff800b49947 */ /* 0x000fea000383ffff */
.L_x_584:
[----:B------:R-:W-:Y:S02]  /*1d290*/  IMAD.SHL.U32 R3, R28, 0x8, RZ ;  /* 0x000000081c037824 */ /* 0x000fe400078e00ff */
[----:B------:R-:W-:Y:S02]  /*1d2a0*/  IMAD.MOV.U32 R11, RZ, RZ, -0x203a400 ;  /* 0xfdfc5c00ff0b7424 */ /* 0x000fe400078e00ff */
[----:B-123--:R-:W-:Y:S01]  /*1d2b0*/  IMAD.MOV.U32 R13, RZ, RZ, -0x40000000 ;  /* 0xc0000000ff0d7424 */ /* 0x00efe200078e00ff */
[----:B------:R-:W-:Y:S01]  /*1d2c0*/  LOP3.LUT R4, R3, 0x38, RZ, 0xc0, !PT ;  /* 0x0000003803047812 */ /* 0x000fe200078ec0ff */
[----:B------:R-:W-:-:S03]  /*1d2d0*/  IMAD.MOV.U32 R3, RZ, RZ, -0x4f0f0efe ;  /* 0xb0f0f102ff037424 */ /* 0x000fc600078e00ff */
[----:B------:R-:W-:-:S04]  /*1d2e0*/  LOP3.LUT R4, R4, 0x7, R29, 0xf8, !PT ;  /* 0x0000000704047812 */ /* 0x000fc800078ef81d */
[-C--:B------:R-:W-:Y:S02]  /*1d2f0*/  SHF.R.U64 R3, R3, R4.reuse, 0x7eb6deee ;  /* 0x7eb6deee03037419 */ /* 0x080fe40000001204 */
[-C--:B----4-:R-:W-:Y:S02]  /*1d300*/  SHF.R.U64 R12, R11, R4.reuse, 0x18181c19 ;  /* 0x18181c190b0c7419 */ /* 0x090fe40000001204 */
        /* <DEDUP_REMOVED lines=25> */
.L_x_594:
[C---:B------:R-:W-:Y:S01]  /*1d4a0*/  IMAD.SHL.U32 R4, R0.reuse, 0x8, RZ ;  /* 0x0000000800047824 */ /* 0x040fe200078e00ff */
[----:B------:R-:W-:Y:S01]  /*1d4b0*/  PLOP3.LUT P0, PT, PT, PT, PT, 0x8, 0x80 ;  /* 0x000000000080781c */ /* 0x000fe20003f0e170 */
[----:B------:R-:W-:-:S03]  /*1d4c0*/  VIADD R0, R0, 0x1 ;  /* 0x0000000100007836 */ /* 0x000fc60000000000 */
[----:B------:R-:W-:Y:S02]  /*1d4d0*/  LOP3.LUT R4, R4, 0x7f8, RZ, 0xc0, !PT ;  /* 0x000007f804047812 */ /* 0x000fe400078ec0ff */
[----:B------:R3:W-:Y:S03]  /*1d4e0*/  STL [R1+0x118], R0 ;  /* 0x0001180001007387 */ /* 0x0007e60000100800 */
[----:B------:R-:W-:-:S05]  /*1d4f0*/  IMAD.IADD R3, R1, 0x1, R4 ;  /* 0x0000000101037824 */ /* 0x000fca00078e0204 */
[----:B------:R3:W-:Y:S01]  /*1d500*/  STL.64 [R3+0x120], R28 ;  /* 0x0001201c03007387 */ /* 0x0007e20000100a00 */
[----:B------:R-:W-:Y:S05]  /*1d510*/  BRA `(.L_x_596) ;  /* 0x0000000800407947 */ /* 0x000fea0003800000 */
.L_x_530:
[----:B------:R-:W-:Y:S01]  /*1d520*/  ISETP.GT.U32.AND P0, PT, R4, 0x1fff, PT ;  /* 0x00001fff0400780c */ /* 0x000fe20003f04070 */
[----:B------:R-:W-:Y:S01]  /*1d530*/  BSSY.RECONVERGENT B0, `(.L_x_598) ;  /* 0x0000010000007945 */ /* 0x000fe20003800200 */
[----:B------:R-:W-:-:S11]  /*1d540*/  LOP3.LUT R28, R14, 0x80000000, RZ, 0x3c, !PT ;  /* 0x800000000e1c7812 */ /* 0x000fd600078e3cff */
        /* <DEDUP_REMOVED lines=9> */
.L_x_599:
[----:B------:R-:W2:Y:S02]  /*1d5e0*/  LDC.64 R12, c[0x0][0x380] ;  /* 0x0000e000ff0c7b82 */ /* 0x000ea40000000a00 */
[----:B--2---:R-:W-:-:S03]  /*1d5f0*/  IMAD.WIDE.U32 R12, R4, 0x8, R12 ;  /* 0x00000008040c7825 */ /* 0x004fc600078e000c */
[----:B------:R-:W-:-:S05]  /*1d600*/  IADD3 R12, P0, PT, R12, 0x10000000, RZ ;  /* 0x100000000c0c7810 */ /* 0x000fca0007f1e0ff */
[----:B------:R-:W-:-:S05]  /*1d610*/  IMAD.X R13, RZ, RZ, R13, P0 ;  /* 0x000000ffff0d7224 */ /* 0x000fca00000e060d */
[----:B------:R2:W5:Y:S03]  /*1d620*/  ATOMG.E.EXCH.64.STRONG.GPU PT, RZ, desc[UR36][R12.64+0x8], R28 ;  /* 0x8000081c0cff79a8 */ /* 0x000566000c1ef524 */
.L_x_600:
[----:B------:R-:W-:Y:S05]  /*1d630*/  BSYNC.RECONVERGENT B0 ;  /* 0x0000000000007941 */ /* 0x000fea0003800200 */
.L_x_598:
[----:B------:R-:W-:Y:S02]  /*1d640*/  LOP3.LUT P0, RZ, R20, 0x7, RZ, 0xc0, !PT ;  /* 0x0000000714ff7812 */ /* 0x000fe4000780c0ff */
[----:B------:R-:W-:-:S11]  /*1d650*/  LEA R21, R4, 0x6, 0x3 ;  /* 0x0000000604157811 */ /* 0x000fd600078e18ff */
[----:B------:R-:W-:Y:S05]  /*1d660*/  @P0 BRA `(.L_x_601) ;  /* 0x00000004004c0947 */ /* 0x000fea0003800000 */
.L_x_613:
[----:B------:R-:W-:Y:S01]  /*1d670*/  LOP3.LUT P0, RZ, R21, 0x7, RZ, 0xc0, !PT ;  /* 0x0000000715ff7812 */ /* 0x000fe2000780c0ff */
[----:B------:R-:W-:Y:S05]  /*1d680*/  YIELD ;  /* 0x0000000000007946 */ /* 0x000fea0003800000 */
[----:B------:R-:W-:Y:S07]  /*1d690*/  BSSY B0, `(.L_x_602) ;  /* 0x0000020000007945 */ /* 0x000fee0003800000 */
[----:B---34-:R-:W-:Y:S05]  /*1d6a0*/  @P0 BRA `(.L_x_603) ;  /* 0x0000000000780947 */ /* 0x018fea0003800000 */
.L_x_607:
[----:B------:R-:W-:Y:S01]  /*1d6b0*/  ISETP.GT.U32.AND P0, PT, R21, 0xffff, PT ;  /* 0x0000ffff1500780c */ /* 0x000fe20003f04070 */
[----:B------:R-:W-:Y:S05]  /*1d6c0*/  YIELD ;  /* 0x0000000000007946 */ /* 0x000fea0003800000 */
[----:B------:R-:W-:Y:S01]  /*1d6d0*/  BSSY.RELIABLE B1, `(.L_x_604) ;  /* 0x0000019000017945 */ /* 0x000fe20003800100 */
[----:B--23--:R-:W-:-:S06]  /*1d6e0*/  SHF.R.U32.HI R13, RZ, 0x3, R21 ;  /* 0x00000003ff0d7819 */ /* 0x00cfcc0000011615 */
[----:B------:R-:W-:Y:S05]  /*1d6f0*/  @P0 BRA `(.L_x_605) ;  /* 0x0000000000380947 */ /* 0x000fea0003800000 */
[----:B------:R-:W2:Y:S01]  /*1d700*/  S2UR UR5, SR_CgaCtaId ;  /* 0x00000000000579c3 */ /* 0x000ea20000008800 */
[----:B------:R-:W-:Y:S01]  /*1d710*/  UMOV UR4, 0x400 ;  /* 0x0000040000047882 */ /* 0x000fe20000000000 */
[----:B------:R-:W-:Y:S01]  /*1d720*/  IMAD.MOV.U32 R4, RZ, RZ, -0x1 ;  /* 0xffffffffff047424 */ /* 0x000fe200078e00ff */
[----:B------:R-:W-:-:S04]  /*1d730*/  UIADD3 UR4, UPT, UPT, UR4, 0x810, URZ ;  /* 0x0000081004047890 */ /* 0x000fc8000fffe0ff */
[----:B--2---:R-:W-:-:S06]  /*1d740*/  ULEA UR4, UR5, UR4, 0x18 ;  /* 0x0000000405047291 */ /* 0x004fcc000f8ec0ff */
[----:B------:R-:W-:-:S05]  /*1d750*/  LEA R13, R13, UR4, 0x2 ;  /* 0x000000040d0d7c11 */ /* 0x000fca000f8e10ff */
[----:B---3--:R-:W2:Y:S02]  /*1d760*/  ATOMS.EXCH R3, [R13+0x10000], R4 ;  /* 0x010000040d03738c */ /* 0x008ea40004000000 */
[----:B--2---:R-:W-:-:S13]  /*1d770*/  ISETP.NE.AND P0, PT, R3, -0x1, PT ;  /* 0xffffffff0300780c */ /* 0x004fda0003f05270 */
[----:B------:R-:W-:Y:S05]  /*1d780*/  @!P0 BREAK.RELIABLE B1 ;  /* 0x0000000000018942 */ /* 0x000fea0003800100 */
[----:B------:R-:W-:Y:S05]  /*1d790*/  @!P0 BRA `(.L_x_603) ;  /* 0x00000000003c8947 */ /* 0x000fea0003800000 */
[----:B------:R3:W-:Y:S01]  /*1d7a0*/  ATOMS.EXCH RZ, [R13+0x10000], RZ ;  /* 0x010000ff0dff738c */ /* 0x0007e20004000000 */
[----:B------:R-:W-:Y:S02]  /*1d7b0*/  VIADD R17, R17, 0xffffffff ;  /* 0xffffffff11117836 */ /* 0x000fe40000000000 */
[----:B------:R-:W-:Y:S01]  /*1d7c0*/  IMAD.MOV.U32 R21, RZ, RZ, R3 ;  /* 0x000000ffff157224 */ /* 0x000fe200078e0003 */
[----:B------:R-:W-:Y:S06]  /*1d7d0*/  BRA `(.L_x_606) ;  /* 0x0000000000207947 */ /* 0x000fec0003800000 */
.L_x_605:
[----:B---3--:R-:W-:Y:S02]  /*1d7e0*/  IMAD.MOV.U32 R3, RZ, RZ, -0x1 ;  /* 0xffffffffff037424 */ /* 0x008fe400078e00ff */
[----:B------:R-:W-:-:S05]  /*1d7f0*/  IMAD.WIDE.U32 R12, R13, 0x4, R18 ;  /* 0x000000040d0c7825 */ /* 0x000fca00078e0012 */
[----:B------:R-:W2:Y:S02]  /*1d800*/  ATOMG.E.EXCH.STRONG.GPU PT, R3, desc[UR36][R12.64], R3 ;  /* 0x800000030c0379a8 */ /* 0x000ea4000c1ef124 */
[----:B--2---:R-:W-:-:S13]  /*1d810*/  ISETP.NE.AND P0, PT, R3, -0x1, PT ;  /* 0xffffffff0300780c */ /* 0x004fda0003f05270 */
[----:B------:R-:W-:Y:S05]  /*1d820*/  @!P0 BREAK.RELIABLE B1 ;  /* 0x0000000000018942 */ /* 0x000fea0003800100 */
[----:B------:R-:W-:Y:S05]  /*1d830*/  @!P0 BRA `(.L_x_603) ;  /* 0x0000000000148947 */ /* 0x000fea0003800000 */
[----:B------:R2:W5:Y:S01]  /*1d840*/  ATOMG.E.EXCH.STRONG.GPU PT, RZ, desc[UR36][R12.64], RZ ;  /* 0x800000ff0cff79a8 */ /* 0x000562000c1ef124 */
[----:B------:R-:W-:-:S07]  /*1d850*/  IMAD.MOV.U32 R21, RZ, RZ, R3 ;  /* 0x000000ffff157224 */ /* 0x000fce00078e0003 */
.L_x_606:
[----:B------:R-:W-:Y:S05]  /*1d860*/  BSYNC.RELIABLE B1 ;  /* 0x0000000000017941 */ /* 0x000fea0003800100 */
.L_x_604:
[----:B------:R-:W-:-:S13]  /*1d870*/  LOP3.LUT P0, RZ, R21, 0x7, RZ, 0xc0, !PT ;  /* 0x0000000715ff7812 */ /* 0x000fda000780c0ff */
[----:B------:R-:W-:Y:S05]  /*1d880*/  @!P0 BRA `(.L_x_607) ;  /* 0xfffffffc00888947 */ /* 0x000fea000383ffff */
.L_x_603:
[----:B------:R-:W-:Y:S05]  /*1d890*/  BSYNC B0 ;  /* 0x0000000000007941 */ /* 0x000fea0003800000 */
.L_x_602:
        /* <DEDUP_REMOVED lines=9> */
[----:B---3--:R-:W-:Y:S02]  /*1d930*/  IMAD.MOV.U32 R3, RZ, RZ, R21 ;  /* 0x000000ffff037224 */ /* 0x008fe400078e0015 */
[----:B------:R-:W-:-:S10]  /*1d940*/  IMAD.MOV.U32 R4, RZ, RZ, R20 ;  /* 0x000000ffff047224 */ /* 0x000fd400078e0014 */
[----:B------:R-:W-:Y:S05]  /*1d950*/  @!P0 BRA `(.L_x_610) ;  /* 0x0000000000708947 */ /* 0x000fea0003800000 */
[----:B------:R-:W-:-:S13]  /*1d960*/  ISETP.NE.AND P0, PT, R11, RZ, PT ;  /* 0x000000ff0b00720c */ /* 0x000fda0003f05270 */
[----:B------:R-:W-:Y:S05]  /*1d970*/  @P0 BREAK.RELIABLE B0 ;  /* 0x0000000000000942 */ /* 0x000fea0003800100 */
[----:B------:R-:W-:Y:S05]  /*1d980*/  @P0 BRA `(.L_x_611) ;  /* 0x0000000400080947 */ /* 0x000fea0003800000 */
.L_x_609:
        /* <DEDUP_REMOVED lines=17> */
.L_x_612:
        /* <DEDUP_REMOVED lines=8> */
.L_x_610:
[----:B------:R-:W-:Y:S05]  /*1db20*/  BSYNC.RELIABLE B0 ;  /* 0x0000000000007941 */ /* 0x000fea0003800100 */
.L_x_608:
[----:B------:R-:W-:Y:S02]  /*1db30*/  LOP3.LUT P0, RZ, R3, 0x7, RZ, 0xc0, !PT ;  /* 0x0000000703ff7812 */ /* 0x000fe4000780c0ff */
[----:B------:R-:W-:-:S04]  /*1db40*/  LOP3.LUT P1, RZ, R4, 0x7, RZ, 0xc0, !PT ;  /* 0x0000000704ff7812 */ /* 0x000fc8000782c0ff */
[----:B------:R-:W-:-:S04]  /*1db50*/  PLOP3.LUT P0, PT, P0, P1, PT, 0x20, 0x2 ;  /* 0x000000000002781c */ /* 0x000fc80000702470 */
[----:B------:R-:W-:Y:S02]  /*1db60*/  SEL R20, R4, R3, P0 ;  /* 0x0000000304147207 */ /* 0x000fe40000000000 */
[----:B------:R-:W-:Y:S02]  /*1db70*/  SEL R21, R3, R4, P0 ;  /* 0x0000000403157207 */ /* 0x000fe40000000000 */
[----:B------:R-:W-:-:S13]  /*1db80*/  LOP3.LUT P1, RZ, R20, 0x7, RZ, 0xc0, !PT ;  /* 0x0000000714ff7812 */ /* 0x000fda000782c0ff */
[----:B------:R-:W-:Y:S05]  /*1db90*/  @!P1 BRA `(.L_x_613) ;  /* 0xfffffff800b49947 */ /* 0x000fea000383ffff */
.L_x_601:
[----:B---3--:R-:W-:Y:S02]  /*1dba0*/  IMAD.SHL.U32 R3, R20, 0x8, RZ ;  /* 0x0000000814037824 */ /* 0x008fe400078e00ff */
[----:B------:R-:W-:Y:S02]  /*1dbb0*/  IMAD.MOV.U32 R11, RZ, RZ, -0x203a400 ;  /* 0xfdfc5c00ff0b7424 */ /* 0x000fe400078e00ff */
[----:B--2---:R-:W-:Y:S01]  /*1dbc0*/  IMAD.MOV.U32 R13, RZ, RZ, -0x40000000 ;  /* 0xc0000000ff0d7424 */ /* 0x004fe200078e00ff */
        /* <DEDUP_REMOVED lines=17> */
[----:B------:R-:W-:Y:S02]  /*1dce0*/  @!P0 IMAD.SHL.U32 R12, R5, 0x8, RZ ;  /* 0x00000008050c8824 */ /* 0x000fe400078e00ff */
[----:B------:R-:W-:Y:S01]  /*1dcf0*/  @P0 VIADD R0, R0, 0x1 ;  /* 0x0000000100000836 */ /* 0x000fe20000000000 */
[----:B------:R-:W-:Y:S02]  /*1dd00*/  @P0 LOP3.LUT R4, R4, 0x7f8, RZ, 0xc0, !PT ;  /* 0x000007f804040812 */ /* 0x000fe400078ec0ff */
[----:B------:R-:W-:Y:S02]  /*1dd10*/  @!P0 LOP3.LUT R12, R12, 0x7f8, RZ, 0xc0, !PT ;  /* 0x000007f80c0c8812 */ /* 0x000fe400078ec0ff */
[----:B------:R2:W-:Y:S01]  /*1dd20*/  @P0 STL [R1+0x118], R0 ;  /* 0x0001180001000387 */ /* 0x0005e20000100800 */
[----:B------:R-:W-:-:S02]  /*1dd30*/  @P0 IMAD.IADD R3, R1, 0x1, R4 ;  /* 0x0000000101030824 */ /* 0x000fc400078e0204 */
[----:B------:R-:W-:Y:S02]  /*1dd40*/  @!P0 VIADD R4, R5, 0x1 ;  /* 0x0000000105048836 */ /* 0x000fe40000000000 */
[----:B------:R-:W-:Y:S01]  /*1dd50*/  @!P0 IMAD.IADD R5, R1, 0x1, R12 ;  /* 0x0000000101058824 */ /* 0x000fe200078e020c */
[----:B------:R2:W-:Y:S04]  /*1dd60*/  @P0 STL.64 [R3+0x120], R20 ;  /* 0x0001201403000387 */ /* 0x0005e80000100a00 */
[----:B------:R2:W-:Y:S04]  /*1dd70*/  @!P0 STL [R1+0x924], R4 ;  /* 0x0009240401008387 */ /* 0x0005e80000100800 */
[----:B------:R2:W-:Y:S01]  /*1dd80*/  @!P0 STL.64 [R5+0x928], R20 ;  /* 0x0009281405008387 */ /* 0x0005e20000100a00 */
[----:B------:R-:W-:Y:S01]  /*1dd90*/  PLOP3.LUT P0, PT, PT, PT, PT, 0x8, 0x80 ;  /* 0x000000000080781c */ /* 0x000fe20003f0e170 */
[----:B------:R-:W-:-:S12]  /*1dda0*/  BRA `(.L_x_596) ;  /* 0x00000000001c7947 */ /* 0x000fd80003800000 */
.L_x_611:
[C---:B------:R-:W-:Y:S01]  /*1ddb0*/  IMAD.SHL.U32 R4, R0.reuse, 0x8, RZ ;  /* 0x0000000800047824 */ /* 0x040fe200078e00ff */
[----:B------:R-:W-:Y:S01]  /*1ddc0*/  PLOP3.LUT P0, PT, PT, PT, PT, 0x8, 0x80 ;  /* 0x000000000080781c */ /* 0x000fe20003f0e170 */
[----:B------:R-:W-:-:S03]  /*1ddd0*/  VIADD R0, R0, 0x1 ;  /* 0x0000000100007836 */ /* 0x000fc60000000000 */
[----:B------:R-:W-:Y:S02]  /*1dde0*/  LOP3.LUT R4, R4, 0x7f8, RZ, 0xc0, !PT ;  /* 0x000007f804047812 */ /* 0x000fe400078ec0ff */
[----:B------:R3:W-:Y:S03]  /*1ddf0*/  STL [R1+0x118], R0 ;  /* 0x0001180001007387 */ /* 0x0007e60000100800 */
[----:B------:R-:W-:-:S05]  /*1de00*/  IMAD.IADD R3, R1, 0x1, R4 ;  /* 0x0000000101037824 */ /* 0x000fca00078e0204 */
[----:B------:R3:W-:Y:S02]  /*1de10*/  STL.64 [R3+0x120], R20 ;  /* 0x0001201403007387 */ /* 0x0007e40000100a00 */
.L_x_596:
[----:B------:R-:W-:Y:S05]  /*1de20*/  BSYNC B6 ;  /* 0x0000000000067941 */ /* 0x000fea0003800000 */
.L_x_129:
[----:B------:R-:W-:Y:S05]  /*1de30*/  @P0 BRA `(.L_x_88) ;  /* 0x0000000000740947 */ /* 0x000fea0003800000 */
.L_x_292:
[----:B01234-:R-:W2:Y:S02]  /*1de40*/  LDL R0, [R1+0xc] ;  /* 0x00000c0001007983 */ /* 0x01fea40000100800 */
[----:B--2---:R-:W-:-:S05]  /*1de50*/  VIADD R0, R0, 0x1 ;  /* 0x0000000100007836 */ /* 0x004fca0000000000 */
[----:B------:R0:W-:Y:S01]  /*1de60*/  STL [R1+0xc], R0 ;  /* 0x00000c0001007387 */ /* 0x0001e20000100800 */
[----:B------:R-:W-:Y:S05]  /*1de70*/  BRA `(.L_x_88) ;  /* 0x0000000000647947 */ /* 0x000fea0003800000 */
.L_x_95:
[----:B------:R-:W-:Y:S05]  /*1de80*/  BSYNC.RELIABLE B3 ;  /* 0x0000000000037941 */ /* 0x000fea0003800100 */
.L_x_89:
[----:B------:R-:W-:Y:S01]  /*1de90*/  LOP3.LUT R15, R15, 0xffff, RZ, 0xc0, !PT ;  /* 0x0000ffff0f0f7812 */ /* 0x000fe200078ec0ff */
[----:B0-----:R-:W-:-:S03]  /*1dea0*/  IMAD.MOV.U32 R3, RZ, RZ, 0x1 ;  /* 0x00000001ff037424 */ /* 0x001fc600078e00ff */
        /* <DEDUP_REMOVED lines=14> */
[----:B------:R-:W2:Y:S01]  /*1df90*/  @!P0 LDL R3, [R1+0x924] ;  /* 0x0009240001038983 */ /* 0x000ea20000100800 */
[----:B------:R-:W-:Y:S01]  /*1dfa0*/  PLOP3.LUT P2, PT, PT, PT, PT, 0x80, 0x8 ;  /* 0x000000000008781c */ /* 0x000fe20003f4f070 */
[----:B--2---:R-:W-:-:S05]  /*1dfb0*/  @!P0 IMAD.SHL.U32 R4, R3, 0x8, RZ ;  /* 0x0000000803048824 */ /* 0x004fca00078e00ff */
[----:B------:R-:W-:Y:S01]  /*1dfc0*/  @!P0 LOP3.LUT R12, R4, 0x7f8, RZ, 0xc0, !PT ;  /* 0x000007f8040c8812 */ /* 0x000fe200078ec0ff */
[----:B------:R-:W-:-:S04]  /*1dfd0*/  @!P0 VIADD R4, R3, 0x1 ;  /* 0x0000000103048836 */ /* 0x000fc80000000000 */
[----:B------:R-:W-:Y:S01]  /*1dfe0*/  @!P0 IMAD.IADD R3, R1, 0x1, R12 ;  /* 0x0000000101038824 */ /* 0x000fe200078e020c */
[----:B------:R0:W-:Y:S04]  /*1dff0*/  @!P0 STL [R1+0x924], R4 ;  /* 0x0009240401008387 */ /* 0x0001e80000100800 */
[----:B------:R0:W-:Y:S02]  /*1e000*/  @!P0 STL.64 [R3+0x928], R14 ;  /* 0x0009280e03008387 */ /* 0x0001e40000100a00 */
.L_x_88:
[----:B------:R-:W-:Y:S05]  /*1e010*/  BSYNC B4 ;  /* 0x0000000000047941 */ /* 0x000fea0003800000 */
.L_x_87:
[----:B01234-:R-:W2:Y:S01]  /*1e020*/  LDL R0, [R1+0x118] ;  /* 0x0001180001007983 */ /* 0x01fea20000100800 */
[----:B------:R-:W-:Y:S01]  /*1e030*/  BSSY B5, `(.L_x_614) ;  /* 0x0001ced000057945 */ /* 0x000fe20003800000 */
[----:B--2---:R-:W-:-:S13]  /*1e040*/  ISETP.EQ.OR P2, PT, R0, RZ, P2 ;  /* 0x000000ff0000720c */ /* 0x004fda0001742670 */
[----:B------:R-:W-:Y:S05]  /*1e050*/  @P2 BRA `(.L_x_615) ;  /* 0x000001cc00a82947 */ /* 0x000fea0003800000 */
.L_x_1143:
[----:B------:R-:W-:-:S04]  /*1e060*/  VIADD R3, R0, 0xffffffff ;  /* 0xffffffff00037836 */ /* 0x000fc80000000000 */
[----:B------:R-:W-:Y:S01]  /*1e070*/  IMAD.SHL.U32 R26, R3, 0x8, RZ ;  /* 0x00000008031a7824 */ /* 0x000fe200078e00ff */
[----:B------:R0:W-:Y:S04]  /*1e080*/  STL [R1+0x118], R3 ;  /* 0x0001180301007387 */ /* 0x0001e80000100800 */
[----:B------:R-:W-:-:S05]  /*1e090*/  LOP3.LUT R26, R26, 0x7f8, RZ, 0xc0, !PT ;  /* 0x000007f81a1a7812 */ /* 0x000fca00078ec0ff */
[----:B------:R-:W-:-:S05]  /*1e0a0*/  IMAD.IADD R26, R1, 0x1, R26 ;  /* 0x00000001011a7824 */ /* 0x000fca00078e021a */
[----:B------:R-:W2:Y:S01]  /*1e0b0*/  LDL.64 R12, [R26+0x120] ;  /* 0x000120001a0c7983 */ /* 0x000ea20000100a00 */
[----:B------:R-:W-:Y:S01]  /*1e0c0*/  IMAD.MOV.U32 R4, RZ, RZ, -0x4f0f0efe ;  /* 0xb0f0f102ff047424 */ /* 0x000fe200078e00ff */
[----:B------:R-:W-:Y:S05]  /*1e0d0*/  YIELD ;  /* 0x0000000000007946 */ /* 0x000fea0003800000 */
[----:B------:R-:W-:Y:S01]  /*1e0e0*/  IMAD.MOV.U32 R14, RZ, RZ, -0x203a400 ;  /* 0xfdfc5c00ff0e7424 */ /* 0x000fe200078e00ff */
[----:B------:R-:W-:Y:S01]  /*1e0f0*/  BSSY B4, `(.L_x_616) ;  /* 0x0001cdd000047945 */ /* 0x000fe20003800000 */
[----:B------:R-:W-:Y:S01]  /*1e100*/  IMAD.MOV.U32 R20, RZ, RZ, -0x40000000 ;  /* 0xc0000000ff147424 */ /* 0x000fe200078e00ff */
[----:B------:R-:W-:Y:S01]  /*1e110*/  PLOP3.LUT P0, PT, PT, PT, PT, 0x8, 0x80 ;  /* 0x000000000080781c */ /* 0x000fe20003f0e170 */
[C---:B--2---:R-:W-:Y:S01]  /*1e120*/  IMAD.SHL.U32 R5, R12.reuse, 0x8, RZ ;  /* 0x000000080c057824 */ /* 0x044fe200078e00ff */
[----:B------:R-:W-:-:S04]  /*1e130*/  ISETP.NE.U32.AND P1, PT, R12, RZ, PT ;  /* 0x000000ff0c00720c */ /* 0x000fc80003f25070 */
[----:B------:R-:W-:Y:S02]  /*1e140*/  LOP3.LUT R5, R5, 0x38, RZ, 0xc0, !PT ;  /* 0x0000003805057812 */ /* 0x000fe400078ec0ff */
[----:B------:R-:W-:Y:S02]  /*1e150*/  ISETP.NE.AND.EX P1, PT, R13, RZ, PT, P1 ;  /* 0x000000ff0d00720c */ /* 0x000fe40003f25310 */
[----:B------:R-:W-:-:S04]  /*1e160*/  LOP3.LUT R5, R5, 0x7, R13, 0xf8, !PT ;  /* 0x0000000705057812 */ /* 0x000fc800078ef80d */
[-C--:B------:R-:W-:Y:S02]  /*1e170*/  SHF.R.U64 R11, R4, R5.reuse, 0x7eb6deee ;  /* 0x7eb6deee040b7419 */ /* 0x080fe40000001205 */
[-C--:B------:R-:W-:Y:S02]  /*1e180*/  SHF.R.U64 R4, R14, R5.reuse, 0x18181c19 ;  /* 0x18181c190e047419 */ /* 0x080fe40000001205 */
[----:B------:R-:W-:Y:S02]  /*1e190*/  SHF.R.U64 R5, R20, R5, 0xf8f8f0f0 ;  /* 0xf8f8f0f014057419 */ /* 0x000fe40000001205 */
[----:B------:R-:W-:-:S03]  /*1e1a0*/  LOP3.LUT R11, R11, 0x1, RZ, 0xc0, !PT ;  /* 0x000000010b0b7812 */ /* 0x000fc600078ec0ff */
[----:B------:R-:W-:Y:S01]  /*1e1b0*/  IMAD.SHL.U32 R5, R5, 0x4, RZ ;  /* 0x0000000405057824 */ /* 0x000fe200078e00ff */
[----:B------:R-:W-:-:S04]  /*1e1c0*/  LOP3.LUT R4, R11, 0x2, R4, 0xf8, !PT ;  /* 0x000000020b047812 */ /* 0x000fc800078ef804 */
[----:B------:R-:W-:-:S04]  /*1e1d0*/  LOP3.LUT R4, R4, 0x4, R5, 0xf8, !PT ;  /* 0x0000000404047812 */ /* 0x000fc800078ef805 */
[----:B------:R-:W-:Y:S01]  /*1e1e0*/  PRMT R27, R4, 0x7610, R27 ;  /* 0x00007610041b7816 */ /* 0x000fe2000000001b */
[----:B0-----:R-:W-:Y:S06]  /*1e1f0*/  @!P1 BRA `(.L_x_617) ;  /* 0x000001cc00309947 */ /* 0x001fec0003800000 */
[----:B------:R-:W-:Y:S01]  /*1e200*/  LOP3.LUT R4, R12, 0x7, RZ, 0xc0, !PT ;  /* 0x000000070c047812 */ /* 0x000fe200078ec0ff */
[----:B------:R-:W-:Y:S01]  /*1e210*/  BSSY.RELIABLE B3, `(.L_x_618) ;  /* 0x0001cb4000037945 */ /* 0x000fe20003800100 */
[----:B------:R-:W-:Y:S01]  /*1e220*/  ISETP.NE.U32.AND P1, PT, R13, -0x8, PT ;  /* 0xfffffff80d00780c */ /* 0x000fe20003f25070 */
[--C-:B------:R-:W-:Y:S01]  /*1e230*/  IMAD.MOV.U32 R28, RZ, RZ, R12.reuse ;  /* 0x000000ffff1c7224 */ /* 0x100fe200078e000c */
[----:B------:R-:W-:Y:S01]  /*1e240*/  ISETP.EQ.U32.AND P2, PT, R4, 0x1, PT ;  /* 0x000000010400780c */ /* 0x000fe20003f42070 */
[----:B------:R-:W-:Y:S01]  /*1e250*/  IMAD.MOV.U32 R4, RZ, RZ, R12 ;  /* 0x000000ffff047224 */ /* 0x000fe200078e000c */
[----:B------:R-:W-:Y:S01]  /*1e260*/  ISETP.NE.AND.EX P1, PT, RZ, RZ, PT, P1 ;  /* 0x000000ffff00720c */ /* 0x000fe20003f25310 */
[----:B------:R-:W-:Y:S01]  /*1e270*/  IMAD.MOV.U32 R11, RZ, RZ, -0x8 ;  /* 0xfffffff8ff0b7424 */ /* 0x000fe200078e00ff */
[----:B------:R-:W-:Y:S02]  /*1e280*/  ISETP.EQ.AND.EX P2, PT, RZ, RZ, PT, P2 ;  /* 0x000000ffff00720c */ /* 0x000fe40003f42320 */
[----:B------:R-:W-:-:S11]  /*1e290*/  PRMT R5, R4, 0x7610, R5 ;  /* 0x0000761004057816 */ /* 0x000fd60000000005 */
[----:B------:R-:W-:Y:S05]  /*1e2a0*/  @!P1 BRA P2, `(.L_x_619) ;  /* 0x0000000000349947 */ /* 0x000fea0001000000 */
[----:B------:R-:W-:Y:S01]  /*1e2b0*/  PRMT R14, R27, 0x9910, RZ ;  /* 0x000099101b0e7816 */ /* 0x000fe200000000ff */
[----:B------:R-:W-:Y:S01]  /*1e2c0*/  IMAD.MOV.U32 R4, RZ, RZ, R13 ;  /* 0x000000ffff047224 */ /* 0x000fe200078e000d */
        /* <DEDUP_REMOVED lines=11> */
.L_x_619:
        /* <DEDUP_REMOVED lines=19> */
[----:B------:R-:W-:Y:S01]  /*1e4b0*/  IMAD.MOV.U32 R4, RZ, RZ, R5 ;  /* 0x000000ffff047224 */ /* 0x000fe200078e0005 */
[----:B------:R-:W-:-:S10]  /*1e4c0*/  SHF.R.U32.HI R11, RZ, 0x3, R11 ;  /* 0x00000003ff0b7819 */ /* 0x000fd4000001160b */
        /* <DEDUP_REMOVED lines=9> */
.L_x_626:
[----:B------:R-:W0:Y:S02]  /*1e560*/  LDC.64 R12, c[0x0][0x380] ;  /* 0x0000e000ff0c7b82 */ /* 0x000e240000000a00 */
[----:B0-----:R-:W-:-:S03]  /*1e570*/  IMAD.WIDE.U32 R12, R11, 0x8, R12 ;  /* 0x000000080b0c7825 */ /* 0x001fc600078e000c */
[----:B------:R-:W-:-:S05]  /*1e580*/  IADD3 R20, P1, PT, R12, 0x10000000, RZ ;  /* 0x100000000c147810 */ /* 0x000fca0007f3e0ff */
[----:B------:R-:W-:-:S06]  /*1e590*/  IMAD.X R21, RZ, RZ, R13, P1 ;  /* 0x000000ffff157224 */ /* 0x000fcc00008e060d */
[----:B------:R-:W5:Y:S02]  /*1e5a0*/  ATOMG.E.EXCH.64.STRONG.GPU PT, R20, desc[UR36][R20.64+0x8], RZ ;  /* 0x800008ff141479a8 */ /* 0x000f64000c1ef524 */
.L_x_627:
[----:B------:R-:W-:Y:S05]  /*1e5b0*/  BSYNC.RECONVERGENT B0 ;  /* 0x0000000000007941 */ /* 0x000fea0003800200 */
.L_x_625:
        /* <DEDUP_REMOVED lines=8> */
.L_x_642:
[----:B------:R-:W-:Y:S01]  /*1e640*/  LOP3.LUT P1, RZ, R5, 0x7, RZ, 0xc0, !PT ;  /* 0x0000000705ff7812 */ /* 0x000fe2000782c0ff */
[----:B------:R-:W-:Y:S05]  /*1e650*/  YIELD ;  /* 0x0000000000007946 */ /* 0x000fea0003800000 */
[----:B------:R-:W-:Y:S07]  /*1e660*/  BSSY B1, `(.L_x_630) ;  /* 0x0000020000017945 */ /* 0x000fee0003800000 */
[----:B0123-5:R-:W-:Y:S05]  /*1e670*/  @P1 BRA `(.L_x_631) ;  /* 0x0000000000781947 */ /* 0x02ffea0003800000 */
.L_x_635:
        /* <DEDUP_REMOVED lines=19> */
.L_x_633:
        /* <DEDUP_REMOVED lines=8> */
.L_x_634:
[----:B------:R-:W-:Y:S05]  /*1e830*/  BSYNC.RELIABLE B6 ;  /* 0x0000000000067941 */ /* 0x000fea0003800100 */
.L_x_632:
[----:B------:R-:W-:-:S13]  /*1e840*/  LOP3.LUT P1, RZ, R5, 0x7, RZ, 0xc0, !PT ;  /* 0x0000000705ff7812 */ /* 0x000fda000782c0ff */
[----:B------:R-:W-:Y:S05]  /*1e850*/  @!P1 BRA `(.L_x_635) ;  /* 0xfffffffc00889947 */ /* 0x000fea000383ffff */
.L_x_631:
[----:B------:R-:W-:Y:S05]  /*1e860*/  BSYNC B1 ;  /* 0x0000000000017941 */ /* 0x000fea0003800000 */
.L_x_630:
        /* <DEDUP_REMOVED lines=14> */
.L_x_637:
        /* <DEDUP_REMOVED lines=16> */
.L_x_640:
[----:B------:R-:W-:-:S05]  /*1ea50*/  IMAD.WIDE.U32 R12, R13, 0x4, R18 ;  /* 0x000000040d0c7825 */ /* 0x000fca00078e0012 */
[----:B------:R-:W2:Y:S02]  /*1ea60*/  ATOMG.E.EXCH.STRONG.GPU PT, R11, desc[UR36][R12.64], R5 ;  /* 0x800000050c0b79a8 */ /* 0x000ea4000c1ef124 */
[----:B--2---:R-:W-:-:S13]  /*1ea70*/  ISETP.NE.AND P1, PT, R11, -0x1, PT ;  /* 0xffffffff0b00780c */ /* 0x004fda0003f25270 */
[----:B------:R-:W-:Y:S05]  /*1ea80*/  @!P1 BREAK.RELIABLE B1 ;  /* 0x0000000000019942 */ /* 0x000fea0003800100 */
[----:B------:R-:W-:Y:S05]  /*1ea90*/  @!P1 BRA `(.L_x_641) ;  /* 0x0000000000b89947 */ /* 0x000fea0003800000 */
[----:B------:R3:W5:Y:S01]  /*1eaa0*/  ATOMG.E.EXCH.STRONG.GPU PT, RZ, desc[UR36][R12.64], RZ ;  /* 0x800000ff0cff79a8 */ /* 0x000762000c1ef124 */
[----:B------:R-:W-:-:S07]  /*1eab0*/  IMAD.MOV.U32 R14, RZ, RZ, R5 ;  /* 0x000000ffff0e7224 */ /* 0x000fce00078e0005 */
.L_x_638:
[----:B------:R-:W-:Y:S05]  /*1eac0*/  BSYNC.RELIABLE B1 ;  /* 0x0000000000017941 */ /* 0x000fea0003800100 */
.L_x_636:
[----:B------:R-:W-:Y:S02]  /*1ead0*/  LOP3.LUT P1, RZ, R11, 0x7, RZ, 0xc0, !PT ;  /* 0x000000070bff7812 */ /* 0x000fe4000782c0ff */
[----:B------:R-:W-:-:S04]  /*1eae0*/  LOP3.LUT P2, RZ, R14, 0x7, RZ, 0xc0, !PT ;  /* 0x000000070eff7812 */ /* 0x000fc8000784c0ff */
[----:B------:R-:W-:-:S04]  /*1eaf0*/  PLOP3.LUT P1, PT, P1, P2, PT, 0x20, 0x2 ;  /* 0x000000000002781c */ /* 0x000fc80000f24470 */
[----:B------:R-:W-:Y:S02]  /*1eb00*/  SEL R30, R14, R11, P1 ;  /* 0x0000000b0e1e7207 */ /* 0x000fe40000800000 */
[----:B------:R-:W-:Y:S02]  /*1eb10*/  SEL R5, R11, R14, P1 ;  /* 0x0000000e0b057207 */ /* 0x000fe40000800000 */
[----:B------:R-:W-:-:S13]  /*1eb20*/  LOP3.LUT P2, RZ, R30, 0x7, RZ, 0xc0, !PT ;  /* 0x000000071eff7812 */ /* 0x000fda000784c0ff */
[----:B------:R-:W-:Y:S05]  /*1eb30*/  @!P2 BRA `(.L_x_642) ;  /* 0xfffffff800c0a947 */ /* 0x000fea000383ffff */
.L_x_629:
[----:B------:R-:W-:Y:S02]  /*1eb40*/  IMAD.SHL.U32 R11, R30, 0x8, RZ ;  /* 0x000000081e0b7824 */ /* 0x000fe400078e00ff */
[----:B01-3--:R-:W-:Y:S02]  /*1eb50*/  IMAD.MOV.U32 R13, RZ, RZ, -0x203a400 ;  /* 0xfdfc5c00ff0d7424 */ /* 0x00bfe400078e00ff */
[----:B------:R-:W-:Y:S01]  /*1eb60*/  IMAD.MOV.U32 R15, RZ, RZ, -0x40000000 ;  /* 0xc0000000ff0f7424 */ /* 0x000fe200078e00ff */
[----:B--2---:R-:W-:Y:S01]  /*1eb70*/  LOP3.LUT R12, R11, 0x38, RZ, 0xc0, !PT ;  /* 0x000000380b0c7812 */ /* 0x004fe200078ec0ff */
[----:B------:R-:W-:-:S03]  /*1eb80*/  IMAD.MOV.U32 R11, RZ, RZ, -0x4f0f0efe ;  /* 0xb0f0f102ff0b7424 */ /* 0x000fc600078e00ff */
[----:B------:R-:W-:-:S04]  /*1eb90*/  LOP3.LUT R12, R12, 0x7, R5, 0xf8, !PT ;  /* 0x000000070c0c7812 */ /* 0x000fc800078ef805 */
[-C--:B------:R-:W-:Y:S02]  /*1eba0*/  SHF.R.U64 R11, R11, R12.reuse, 0x7eb6deee ;  /* 0x7eb6deee0b0b7419 */ /* 0x080fe4000000120c */
[-C--:B------:R-:W-:Y:S02]  /*1ebb0*/  SHF.R.U64 R14, R13, R12.reuse, 0x18181c19 ;  /* 0x18181c190d0e7419 */ /* 0x080fe4000000120c */
[----:B------:R-:W-:Y:S01]  /*1ebc0*/  SHF.R.U64 R12, R15, R12, 0xf8f8f0f0 ;  /* 0xf8f8f0f00f0c7419 */ /* 0x000fe2000000120c */
[----:B------:R-:W-:Y:S01]  /*1ebd0*/  IMAD.MOV.U32 R15, RZ, RZ, R5 ;  /* 0x000000ffff0f7224 */ /* 0x000fe200078e0005 */
        /* <DEDUP_REMOVED lines=10> */
[C---:B------:R-:W-:Y:S01]  /*1ec80*/  @!P1 IMAD.SHL.U32 R14, R4.reuse, 0x8, RZ ;  /* 0x00000008040e9824 */ /* 0x040fe200078e00ff */
[----:B------:R3:W-:Y:S01]  /*1ec90*/  @P1 STL [R1+0x118], R0 ;  /* 0x0001180001001387 */ /* 0x0007e20000100800 */
[----:B------:R-:W-:Y:S02]  /*1eca0*/  @!P1 VIADD R12, R4, 0x1 ;  /* 0x00000001040c9836 */ /* 0x000fe40000000000 */
[----:B------:R-:W-:Y:S01]  /*1ecb0*/  @P1 IMAD.MOV.U32 R3, RZ, RZ, R0 ;  /* 0x000000ffff031224 */ /* 0x000fe200078e0000 */
[----:B------:R-:W-:Y:S01]  /*1ecc0*/  @!P1 LOP3.LUT R14, R14, 0x7f8, RZ, 0xc0, !PT ;  /* 0x000007f80e0e9812 */ /* 0x000fe200078ec0ff */
[----:B------:R-:W-:-:S04]  /*1ecd0*/  @!P1 IMAD.MOV.U32 R4, RZ, RZ, R12 ;  /* 0x000000ffff049224 */ /* 0x000fc800078e000c */
[----:B------:R-:W-:Y:S02]  /*1ece0*/  @!P1 IMAD.IADD R11, R1, 0x1, R14 ;  /* 0x00000001010b9824 */ /* 0x000fe400078e020e */
[----:B------:R-:W-:-:S05]  /*1ecf0*/  IMAD.MOV.U32 R14, RZ, RZ, R30 ;  /* 0x000000ffff0e7224 */ /* 0x000fca00078e001e */
[----:B------:R3:W-:Y:S04]  /*1ed00*/  @P1 STL.64 [R26+0x120], R14 ;  /* 0x0001200e1a001387 */ /* 0x0007e80000100a00 */
[----:B------:R3:W-:Y:S04]  /*1ed10*/  @!P1 STL [R1+0x924], R12 ;  /* 0x0009240c01009387 */ /* 0x0007e80000100800 */
[----:B------:R3:W-:Y:S01]  /*1ed20*/  @!P1 STL.64 [R11+0x928], R14 ;  /* 0x0009280e0b009387 */ /* 0x0007e20000100a00 */
[----:B------:R-:W-:Y:S05]  /*1ed30*/  BRA `(.L_x_641) ;  /* 0x0000000000107947 */ /* 0x000fea0003800000 */
.L_x_639:
[----:B------:R-:W-:Y:S01]  /*1ed40*/  IMAD.MOV.U32 R31, RZ, RZ, R5 ;  /* 0x000000ffff1f7224 */ /* 0x000fe200078e0005 */
[----:B------:R2:W-:Y:S01]  /*1ed50*/  STL [R1+0x118], R0 ;  /* 0x0001180001007387 */ /* 0x0005e20000100800 */
[----:B------:R-:W-:-:S03]  /*1ed60*/  IMAD.MOV.U32 R3, RZ, RZ, R0 ;  /* 0x000000ffff037224 */ /* 0x000fc600078e0000 */
[----:B------:R2:W-:Y:S04]  /*1ed70*/  STL.64 [R26+0x120], R30 ;  /* 0x0001201e1a007387 */ /* 0x0005e80000100a00 */
.L_x_641:
[----:B------:R-:W-:Y:S05]  /*1ed80*/  BSYNC B0 ;  /* 0x0000000000007941 */ /* 0x000fea0003800000 */
.L_x_628:
[----:B------:R-:W-:Y:S01]  /*1ed90*/  LOP3.LUT P1, RZ, R21, 0x7, RZ, 0xc0, !PT ;  /* 0x0000000715ff7812 */ /* 0x000fe2000782c0ff */
[----:B------:R-:W-:Y:S03]  /*1eda0*/  BSSY B0, `(.L_x_643) ;  /* 0x0000081000007945 */ /* 0x000fe60003800000 */
[----:B------:R-:W-:-:S04]  /*1edb0*/  ISETP.NE.AND P1, PT, R27, RZ, !P1 ;  /* 0x000000ff1b00720c */ /* 0x000fc80004f25270 */
[----:B------:R-:W-:Y:S02]  /*1edc0*/  SEL R20, R21, R28, P1 ;  /* 0x0000001c15147207 */ /* 0x000fe40000800000 */
[----:B------:R-:W-:Y:S02]  /*1edd0*/  SEL R21, R28, R21, P1 ;  /* 0x000000151c157207 */ /* 0x000fe40000800000 */
[----:B------:R-:W-:-:S13]  /*1ede0*/  LOP3.LUT P2, RZ, R20, 0x7, RZ, 0xc0, !PT ;  /* 0x0000000714ff7812 */ /* 0x000fda000784c0ff */
[----:B------:R-:W-:Y:S05]  /*1edf0*/  @P2 BRA `(.L_x_644) ;  /* 0x00000004004c2947 */ /* 0x000fea0003800000 */
.L_x_657:
[----:B------:R-:W-:Y:S01]  /*1ee00*/  LOP3.LUT P1, RZ, R21, 0x7, RZ, 0xc0, !PT ;  /* 0x0000000715ff7812 */ /* 0x000fe2000782c0ff */
[----:B------:R-:W-:Y:S05]  /*1ee10*/  YIELD ;  /* 0x0000000000007946 */ /* 0x000fea0003800000 */
[----:B------:R-:W-:Y:S07]  /*1ee20*/  BSSY B1, `(.L_x_645) ;  /* 0x0000020000017945 */ /* 0x000fee0003800000 */
[----:B--23--:R-:W-:Y:S05]  /*1ee30*/  @P1 BRA `(.L_x_646) ;  /* 0x0000000000781947 */ /* 0x00cfea0003800000 */
.L_x_650:
[----:B------:R-:W-:Y:S01]  /*1ee40*/  ISETP.GT.U32.AND P1, PT, R21, 0xffff, PT ;  /* 0x0000ffff1500780c */ /* 0x000fe20003f24070 */
[----:B------:R-:W-:Y:S05]  /*1ee50*/  YIELD ;  /* 0x0000000000007946 */ /* 0x000fea0003800000 */
[----:B------:R-:W-:Y:S01]  /*1ee60*/  BSSY.RELIABLE B6, `(.L_x_647) ;  /* 0x0000019000067945 */ /* 0x000fe20003800100 */
[----:B01----:R-:W-:-:S06]  /*1ee70*/  SHF.R.U32.HI R13, RZ, 0x3, R21 ;  /* 0x00000003ff0d7819 */ /* 0x003fcc0000011615 */
[----:B------:R-:W-:Y:S05]  /*1ee80*/  @P1 BRA `(.L_x_648) ;  /* 0x0000000000381947 */ /* 0x000fea0003800000 */
[----:B------:R-:W0:Y:S01]  /*1ee90*/  S2UR UR5, SR_CgaCtaId ;  /* 0x00000000000579c3 */ /* 0x000e220000008800 */
[----:B------:R-:W-:Y:S01]  /*1eea0*/  UMOV UR4, 0x400 ;  /* 0x0000040000047882 */ /* 0x000fe20000000000 */
[----:B--23--:R-:W-:Y:S01]  /*1eeb0*/  IMAD.MOV.U32 R0, RZ, RZ, -0x1 ;  /* 0xffffffffff007424 */ /* 0x00cfe200078e00ff */
        /* <DEDUP_REMOVED lines=11> */
.L_x_648:
[----:B---3--:R-:W-:-:S04]  /*1ef70*/  IMAD.WIDE.U32 R12, R13, 0x4, R18 ;  /* 0x000000040d0c7825 */ /* 0x008fc800078e0012 */
[----:B------:R-:W-:-:S05]  /*1ef80*/  IMAD.MOV.U32 R5, RZ, RZ, -0x1 ;  /* 0xffffffffff057424 */ /* 0x000fca00078e00ff */
[----:B--2---:R-:W2:Y:S02]  /*1ef90*/  ATOMG.E.EXCH.STRONG.GPU PT, R0, desc[UR36][R12.64], R5 ;  /* 0x800000050c0079a8 */ /* 0x004ea4000c1ef124 */
[----:B--2---:R-:W-:-:S13]  /*1efa0*/  ISETP.NE.AND P1, PT, R0, -0x1, PT ;  /* 0xffffffff0000780c */ /* 0x004fda0003f25270 */
[----:B------:R-:W-:Y:S05]  /*1efb0*/  @!P1 BREAK.RELIABLE B6 ;  /* 0x0000000000069942 */ /* 0x000fea0003800100 */
[----:B------:R-:W-:Y:S05]  /*1efc0*/  @!P1 BRA `(.L_x_646) ;  /* 0x0000000000149947 */ /* 0x000fea0003800000 */
[----:B------:R0:W5:Y:S01]  /*1efd0*/  ATOMG.E.EXCH.STRONG.GPU PT, RZ, desc[UR36][R12.64], RZ ;  /* 0x800000ff0cff79a8 */ /* 0x000162000c1ef124 */
[----:B------:R-:W-:-:S07]  /*1efe0*/  IMAD.MOV.U32 R21, RZ, RZ, R0 ;  /* 0x000000ffff157224 */ /* 0x000fce00078e0000 */
.L_x_649:
[----:B------:R-:W-:Y:S05]  /*1eff0*/  BSYNC.RELIABLE B6 ;  /* 0x0000000000067941 */ /* 0x000fea0003800100 */
.L_x_647:
[----:B------:R-:W-:-:S13]  /*1f000*/  LOP3.LUT P1, RZ, R21, 0x7, RZ, 0xc0, !PT ;  /* 0x0000000715ff7812 */ /* 0x000fda000782c0ff */
[----:B------:R-:W-:Y:S05]  /*1f010*/  @!P1 BRA `(.L_x_650) ;  /* 0xfffffffc00889947 */ /* 0x000fea000383ffff */
.L_x_646:
[----:B------:R-:W-:Y:S05]  /*1f020*/  BSYNC B1 ;  /* 0x0000000000017941 */ /* 0x000fea0003800000 */
.L_x_645:
[----:B------:R-:W-:Y:S01]  /*1f030*/  ISETP.GE.U32.AND P1, PT, R20, 0xfff9, PT ;  /* 0x0000fff91400780c */ /* 0x000fe20003f26070 */
[----:B------:R-:W-:-:S12]  /*1f040*/  BSSY.RELIABLE B1, `(.L_x_651) ;  /* 0x0000027000017945 */ /* 0x000fd80003800100 */
[----:B------:R-:W-:Y:S05]  /*1f050*/  @!P1 BRA `(.L_x_652) ;  /* 0x0000000000309947 */ /* 0x000fea0003800000 */
[C---:B------:R-:W-:Y:S02]  /*1f060*/  LOP3.LUT P1, RZ, R21.reuse, 0x3, RZ, 0xc0, !PT ;  /* 0x0000000315ff7812 */ /* 0x040fe4000782c0ff */
[----:B---3--:R-:W-:-:S04]  /*1f070*/  LOP3.LUT P2, R11, R21, 0x4, RZ, 0xc0, !PT ;  /* 0x00000004150b7812 */ /* 0x008fc8000784c0ff */
[----:B------:R-:W-:-:S04]  /*1f080*/  PLOP3.LUT P1, PT, P2, P1, PT, 0x8, 0x80 ;  /* 0x000000000080781c */ /* 0x000fc80001722170 */
[----:B------:R-:W-:-:S13]  /*1f090*/  ISETP.GT.U32.OR P1, PT, R21, 0xffff, P1 ;  /* 0x0000ffff1500780c */ /* 0x000fda0000f24470 */
[----:B------:R-:W-:Y:S05]  /*1f0a0*/  @P1 BRA `(.L_x_652) ;  /* 0x00000000001c1947 */ /* 0x000fea0003800000 */
[----:B------:R-:W-:Y:S01]  /*1f0b0*/  LOP3.LUT P1, RZ, R21, 0x7, RZ, 0xc0, !PT ;  /* 0x0000000715ff7812 */ /* 0x000fe2000782c0ff */
[----:B--2---:R-:W-:Y:S02]  /*1f0c0*/  IMAD.MOV.U32 R0, RZ, RZ, R21 ;  /* 0x000000ffff007224 */ /* 0x004fe400078e0015 */
[----:B------:R-:W-:-:S10]  /*1f0d0*/  IMAD.MOV.U32 R5, RZ, RZ, R20 ;  /* 0x000000ffff057224 */ /* 0x000fd400078e0014 */
[----:B------:R-:W-:Y:S05]  /*1f0e0*/  @!P1 BRA `(.L_x_653) ;  /* 0x0000000000709947 */ /* 0x000fea0003800000 */
[----:B------:R-:W-:-:S13]  /*1f0f0*/  ISETP.NE.AND P1, PT, R11, RZ, PT ;  /* 0x000000ff0b00720c */ /* 0x000fda0003f25270 */
[----:B------:R-:W-:Y:S05]  /*1f100*/  @P1 BREAK.RELIABLE B1 ;  /* 0x0000000000011942 */ /* 0x000fea0003800100 */
[----:B------:R-:W-:Y:S05]  /*1f110*/  @P1 BRA `(.L_x_654) ;  /* 0x0000000400081947 */ /* 0x000fea0003800000 */
.L_x_652:
        /* <DEDUP_REMOVED lines=8> */
[----:B---3--:R-:W-:-:S05]  /*1f1a0*/  LEA R12, R13, UR4, 0x2 ;  /* 0x000000040d0c7c11 */ /* 0x008fca000f8e10ff */
[----:B--2---:R-:W0:Y:S02]  /*1f1b0*/  ATOMS.EXCH R0, [R12+0x10000], R21 ;  /* 0x010000150c00738c */ /* 0x004e240004000000 */
[----:B0-----:R-:W-:-:S13]  /*1f1c0*/  ISETP.NE.AND P2, PT, R0, -0x1, PT ;  /* 0xffffffff0000780c */ /* 0x001fda0003f45270 */
[----:B------:R-:W-:Y:S05]  /*1f1d0*/  @!P2 BREAK.RELIABLE B1 ;  /* 0x000000000001a942 */ /* 0x000fea0003800100 */
[----:B------:R-:W-:Y:S05]  /*1f1e0*/  @!P2 BRA `(.L_x_656) ;  /* 0x0000000000f0a947 */ /* 0x000fea0003800000 */
[----:B------:R2:W-:Y:S01]  /*1f1f0*/  ATOMS.EXCH RZ, [R12+0x10000], RZ ;  /* 0x010000ff0cff738c */ /* 0x0005e20004000000 */
[----:B------:R-:W-:Y:S02]  /*1f200*/  VIADD R17, R17, 0xffffffff ;  /* 0xffffffff11117836 */ /* 0x000fe40000000000 */
[----:B------:R-:W-:Y:S01]  /*1f210*/  IMAD.MOV.U32 R5, RZ, RZ, R21 ;  /* 0x000000ffff057224 */ /* 0x000fe200078e0015 */
[----:B------:R-:W-:Y:S06]  /*1f220*/  BRA `(.L_x_653) ;  /* 0x0000000000207947 */ /* 0x000fec0003800000 */
.L_x_655:
[----:B---3--:R-:W-:-:S05]  /*1f230*/  IMAD.WIDE.U32 R12, R13, 0x4, R18 ;  /* 0x000000040d0c7825 */ /* 0x008fca00078e0012 */
[----:B--2---:R-:W2:Y:S01]  /*1f240*/  ATOMG.E.EXCH.STRONG.GPU PT, R0, desc[UR36][R12.64], R21 ;  /* 0x800000150c0079a8 */ /* 0x004ea2000c1ef124 */
[----:B------:R-:W-:Y:S02]  /*1f250*/  PLOP3.LUT P1, PT, PT, PT, PT, 0x8, 0x80 ;  /* 0x000000000080781c */ /* 0x000fe40003f2e170 */
[----:B--2---:R-:W-:-:S13]  /*1f260*/  ISETP.NE.AND P2, PT, R0, -0x1, PT ;  /* 0xffffffff0000780c */ /* 0x004fda0003f45270 */
[----:B------:R-:W-:Y:S05]  /*1f270*/  @!P2 BREAK.RELIABLE B1 ;  /* 0x000000000001a942 */ /* 0x000fea0003800100 */
[----:B------:R-:W-:Y:S05]  /*1f280*/  @!P2 BRA `(.L_x_656) ;  /* 0x0000000000c8a947 */ /* 0x000fea0003800000 */
[----:B------:R3:W5:Y:S01]  /*1f290*/  ATOMG.E.EXCH.STRONG.GPU PT, RZ, desc[UR36][R12.64], RZ ;  /* 0x800000ff0cff79a8 */ /* 0x000762000c1ef124 */
[----:B------:R-:W-:-:S07]  /*1f2a0*/  IMAD.MOV.U32 R5, RZ, RZ, R21 ;  /* 0x000000ffff057224 */ /* 0x000fce00078e0015 */
.L_x_653:
[----:B------:R-:W-:Y:S05]  /*1f2b0*/  BSYNC.RELIABLE B1 ;  /* 0x0000000000017941 */ /* 0x000fea0003800100 */
.L_x_651:
[----:B------:R-:W-:Y:S02]  /*1f2c0*/  LOP3.LUT P1, RZ, R0, 0x7, RZ, 0xc0, !PT ;  /* 0x0000000700ff7812 */ /* 0x000fe4000782c0ff */
[----:B------:R-:W-:-:S04]  /*1f2d0*/  LOP3.LUT P2, RZ, R5, 0x7, RZ, 0xc0, !PT ;  /* 0x0000000705ff7812 */ /* 0x000fc8000784c0ff */
[----:B------:R-:W-:-:S04]  /*1f2e0*/  PLOP3.LUT P1, PT, P1, P2, PT, 0x20, 0x2 ;  /* 0x000000000002781c */ /* 0x000fc80000f24470 */
[----:B------:R-:W-:Y:S02]  /*1f2f0*/  SEL R20, R5, R0, P1 ;  /* 0x0000000005147207 */ /* 0x000fe40000800000 */
[----:B------:R-:W-:Y:S02]  /*1f300*/  SEL R21, R0, R5, P1 ;  /* 0x0000000500157207 */ /* 0x000fe40000800000 */
[----:B------:R-:W-:-:S13]  /*1f310*/  LOP3.LUT P2, RZ, R20, 0x7, RZ, 0xc0, !PT ;  /* 0x0000000714ff7812 */ /* 0x000fda000784c0ff */
[----:B------:R-:W-:Y:S05]  /*1f320*/  @!P2 BRA `(.L_x_657) ;  /* 0xfffffff800b4a947 */ /* 0x000fea000383ffff */
.L_x_644:
[----:B--23--:R-:W-:Y:S02]  /*1f330*/  IMAD.SHL.U32 R0, R20, 0x8, RZ ;  /* 0x0000000814007824 */ /* 0x00cfe400078e00ff */
[----:B------:R-:W-:Y:S02]  /*1f340*/  IMAD.MOV.U32 R5, RZ, RZ, -0x4f0f0efe ;  /* 0xb0f0f102ff057424 */ /* 0x000fe400078e00ff */
[----:B01----:R-:W-:Y:S01]  /*1f350*/  IMAD.MOV.U32 R13, RZ, RZ, -0x40000000 ;  /* 0xc0000000ff0d7424 */ /* 0x003fe200078e00ff */
        /* <DEDUP_REMOVED lines=30> */
.L_x_654:
[C---:B------:R-:W-:Y:S01]  /*1f540*/  IMAD.SHL.U32 R4, R3.reuse, 0x8, RZ ;  /* 0x0000000803047824 */ /* 0x040fe200078e00ff */
[----:B------:R-:W-:Y:S01]  /*1f550*/  PLOP3.LUT P1, PT, PT, PT, PT, 0x8, 0x80 ;  /* 0x000000000080781c */ /* 0x000fe20003f2e170 */
[----:B------:R-:W-:-:S03]  /*1f560*/  VIADD R0, R3, 0x1 ;  /* 0x0000000103007836 */ /* 0x000fc60000000000 */
[----:B------:R-:W-:Y:S02]  /*1f570*/  LOP3.LUT R4, R4, 0x7f8, RZ, 0xc0, !PT ;  /* 0x000007f804047812 */ /* 0x000fe400078ec0ff */
[----:B------:R2:W-:Y:S03]  /*1f580*/  STL [R1+0x118], R0 ;  /* 0x0001180001007387 */ /* 0x0005e60000100800 */
[----:B------:R-:W-:-:S05]  /*1f590*/  IMAD.IADD R3, R1, 0x1, R4 ;  /* 0x0000000101037824 */ /* 0x000fca00078e0204 */
[----:B------:R2:W-:Y:S02]  /*1f5a0*/  STL.64 [R3+0x120], R20 ;  /* 0x0001201403007387 */ /* 0x0005e40000100a00 */
.L_x_656:
[----:B------:R-:W-:Y:S05]  /*1f5b0*/  BSYNC B0 ;  /* 0x0000000000007941 */ /* 0x000fea0003800000 */
.L_x_643:
[----:B------:R-:W-:Y:S05]  /*1f5c0*/  BRA `(.L_x_658) ;  /* 0x000001b400cc7947 */ /* 0x000fea0003800000 */
.L_x_623:
        /* <DEDUP_REMOVED lines=20> */
.L_x_663:
        /* <DEDUP_REMOVED lines=20> */
.L_x_662:
[----:B------:R-:W-:Y:S05]  /*1f850*/  BSYNC.RECONVERGENT B1 ;  /* 0x0000000000017941 */ /* 0x000fea0003800200 */
.L_x_661:
        /* <DEDUP_REMOVED lines=10> */
.L_x_666:
        /* <DEDUP_REMOVED lines=16> */
.L_x_665:
[----:B------:R-:W-:Y:S05]  /*1fa00*/  BSYNC.RECONVERGENT B1 ;  /* 0x0000000000017941 */ /* 0x000fea0003800200 */
.L_x_664:
[----:B------:R-:W-:Y:S05]  /*1fa10*/  BRA `(.L_x_667) ;  /* 0x00000040003c7947 */ /* 0x000fea0003800000 */
.L_x_660:
        /* <DEDUP_REMOVED lines=533> */
.L_x_671:
[----:B------:R-:W-:Y:S05]  /*21b70*/  BSYNC.RECONVERGENT B6 ;  /* 0x0000000000067941 */ /* 0x000fea0003800200 */
.L_x_670:
[----:B------:R0:W-:Y:S02]  /*21b80*/  STL [R1+0x4], R30 ;  /* 0x0000041e01007387 */ /* 0x0001e40000100800 */
.L_x_669:
[----:B------:R-:W-:Y:S05]  /*21b90*/  BSYNC.RECONVERGENT B1 ;  /* 0x0000000000017941 */ /* 0x000fea0003800200 */
.L_x_668:
        /* <DEDUP_REMOVED lines=501> */
.L_x_673:
[----:B------:R-:W-:Y:S05]  /*23af0*/  BSYNC.RECONVERGENT B1 ;  /* 0x0000000000017941 */ /* 0x000fea0003800200 */
.L_x_672:
[----:B------:R1:W-:Y:S02]  /*23b00*/  STL [R1+0x8], R28 ;  /* 0x0000081c01007387 */ /* 0x0003e40000100800 */
.L_x_667:
[----:B------:R-:W-:Y:S05]  /*23b10*/  BSYNC.RECONVERGENT B0 ;  /* 0x0000000000007941 */ /* 0x000fea0003800200 */
.L_x_659:
        /* <DEDUP_REMOVED lines=14> */
.L_x_679:
        /* <DEDUP_REMOVED lines=15> */
.L_x_677:
[----:B------:R-:W-:-:S04]  /*23cf0*/  IMAD.WIDE.U32 R4, R5, 0x4, R18 ;  /* 0x0000000405047825 */ /* 0x000fc800078e0012 */
[----:B------:R-:W-:-:S05]  /*23d00*/  IMAD.MOV.U32 R13, RZ, RZ, -0x1 ;  /* 0xffffffffff0d7424 */ /* 0x000fca00078e00ff */
[----:B------:R3:W5:Y:S04]  /*23d10*/  ATOMG.E.EXCH.STRONG.GPU PT, RZ, desc[UR36][R4.64], R13 ;  /* 0x8000000d04ff79a8 */ /* 0x000768000c1ef124 */
[----:B------:R3:W5:Y:S02]  /*23d20*/  LDG.E R0, desc[UR36][R14.64+0x34] ;  /* 0x000034240e007981 */ /* 0x000764000c1e1900 */
.L_x_678:
[----:B------:R-:W-:Y:S05]  /*23d30*/  BSYNC.RECONVERGENT B1 ;  /* 0x0000000000017941 */ /* 0x000fea0003800200 */
.L_x_676:
[----:B------:R-:W-:-:S05]  /*23d40*/  VIADD R3, R3, 0x1 ;  /* 0x0000000103037836 */ /* 0x000fca0000000000 */
[----:B-----5:R-:W-:-:S13]  /*23d50*/  ISETP.GE.U32.AND P1, PT, R3, R0, PT ;  /* 0x000000000300720c */ /* 0x020fda0003f26070 */
[----:B------:R-:W-:Y:S05]  /*23d60*/  @!P1 BRA `(.L_x_679) ;  /* 0xfffffffc00a49947 */ /* 0x000fea000383ffff */
.L_x_675:
[----:B------:R-:W-:Y:S05]  /*23d70*/  BSYNC B0 ;  /* 0x0000000000007941 */ /* 0x000fea0003800000 */
.L_x_674:
[----:B------:R-:W4:Y:S01]  /*23d80*/  LDG.E R0, desc[UR36][R14.64+0x30] ;  /* 0x000030240e007981 */ /* 0x000f22000c1e1900 */
[----:B------:R-:W-:Y:S01]  /*23d90*/  BSSY B0, `(.L_x_680) ;  /* 0x000003a000007945 */ /* 0x000fe20003800000 */
[----:B----4-:R-:W-:-:S13]  /*23da0*/  ISETP.NE.AND P1, PT, R0, RZ, PT ;  /* 0x000000ff0000720c */ /* 0x010fda0003f25270 */
[----:B------:R-:W-:Y:S05]  /*23db0*/  @!P1 BRA `(.L_x_681) ;  /* 0x0000000000dc9947 */ /* 0x000fea0003800000 */
[----:B------:R-:W-:Y:S02]  /*23dc0*/  IMAD.MOV.U32 R26, RZ, RZ, R0 ;  /* 0x000000ffff1a7224 */ /* 0x000fe400078e0000 */
[----:B------:R-:W-:-:S07]  /*23dd0*/  IMAD.MOV.U32 R3, RZ, RZ, RZ ;  /* 0x000000ffff037224 */ /* 0x000fce00078e00ff */
.L_x_690:
        /* <DEDUP_REMOVED lines=17> */
.L_x_683:
[----:B------:R-:W-:Y:S05]  /*23ef0*/  BSYNC.RECONVERGENT B1 ;  /* 0x0000000000017941 */ /* 0x000fea0003800200 */
.L_x_682:
[----:B------:R-:W-:Y:S01]  /*23f00*/  BSSY.RECONVERGENT B1, `(.L_x_684) ;  /* 0x000000b000017945 */ /* 0x000fe20003800200 */
[----:B-----5:R-:W-:Y:S01]  /*23f10*/  IMAD R4, R4, 0x8, R27 ;  /* 0x0000000804047824 */ /* 0x020fe200078e021b */
[----:B---3--:R-:W-:Y:S02]  /*23f20*/  SHF.R.U32.HI R0, RZ, 0x3, R13 ;  /* 0x00000003ff007819 */ /* 0x008fe4000001160d */
[----:B------:R-:W-:Y:S05]  /*23f30*/  @!P2 BRA `(.L_x_685) ;  /* 0x00000000000ca947 */ /* 0x000fea0003800000 */
[----:B------:R-:W-:-:S06]  /*23f40*/  IMAD.U32 R0, R0, 0x4, R1 ;  /* 0x0000000400007824 */ /* 0x000fcc00078e0001 */
[----:B------:R-:W5:Y:S01]  /*23f50*/  LDL R0, [R0+0x18] ;  /* 0x0000180000007983 */ /* 0x000f620000100800 */
[----:B------:R-:W-:Y:S05]  /*23f60*/  BRA `(.L_x_686) ;  /* 0x0000000000107947 */ /* 0x000fea0003800000 */
.L_x_685:
[----:B------:R-:W-:-:S13]  /*23f70*/  LOP3.LUT P1, RZ, R13, 0x3, RZ, 0xc0, !PT ;  /* 0x000000030dff7812 */ /* 0x000fda000782c0ff */
[----:B------:R-:W-:Y:S05]  /*23f80*/  @P1 BRA `(.L_x_686) ;  /* 0x0000000000081947 */ /* 0x000fea0003800000 */
[----:B------:R-:W-:-:S06]  /*23f90*/  IMAD.U32 R0, R0, 0x4, R1 ;  /* 0x0000000400007824 */ /* 0x000fcc00078e0001 */
[----:B------:R-:W5:Y:S02]  /*23fa0*/  LDL R0, [R0+0x98] ;  /* 0x0000980000007983 */ /* 0x000f640000100800 */
.L_x_686:
[----:B------:R-:W-:Y:S05]  /*23fb0*/  BSYNC.RECONVERGENT B1 ;  /* 0x0000000000017941 */ /* 0x000fea0003800200 */
.L_x_684:
        /* <DEDUP_REMOVED lines=13> */
.L_x_688:
[----:B------:R-:W2:Y:S02]  /*24090*/  LDC.64 R12, c[0x0][0x380] ;  /* 0x0000e000ff0c7b82 */ /* 0x000ea40000000a00 */
[----:B--2---:R-:W-:-:S03]  /*240a0*/  IMAD.WIDE.U32 R12, R29, 0x8, R12 ;  /* 0x000000081d0c7825 */ /* 0x004fc600078e000c */
[----:B------:R-:W-:-:S05]  /*240b0*/  IADD3 R12, P1, PT, R12, 0x10000000, RZ ;  /* 0x100000000c0c7810 */ /* 0x000fca0007f3e0ff */
[----:B------:R-:W-:-:S05]  /*240c0*/  IMAD.X R13, RZ, RZ, R13, P1 ;  /* 0x000000ffff0d7224 */ /* 0x000fca00008e060d */
[----:B------:R2:W5:Y:S04]  /*240d0*/  ATOMG.E.EXCH.64.STRONG.GPU PT, RZ, desc[UR36][R12.64+0x8], R4 ;  /* 0x800008040cff79a8 */ /* 0x000568000c1ef524 */
[----:B------:R2:W5:Y:S02]  /*240e0*/  LDG.E R26, desc[UR36][R14.64+0x30] ;  /* 0x000030240e1a7981 */ /* 0x000564000c1e1900 */
.L_x_689:
[----:B------:R-:W-:Y:S05]  /*240f0*/  BSYNC.RECONVERGENT B1 ;  /* 0x0000000000017941 */ /* 0x000fea0003800200 */
.L_x_687:
[----:B------:R-:W-:-:S05]  /*24100*/  VIADD R3, R3, 0x1 ;  /* 0x0000000103037836 */ /* 0x000fca0000000000 */
[----:B-----5:R-:W-:-:S13]  /*24110*/  ISETP.GE.U32.AND P1, PT, R3, R26, PT ;  /* 0x0000001a0300720c */ /* 0x020fda0003f26070 */
[----:B------:R-:W-:Y:S05]  /*24120*/  @!P1 BRA `(.L_x_690) ;  /* 0xfffffffc002c9947 */ /* 0x000fea000383ffff */
.L_x_681:
[----:B------:R-:W-:Y:S05]  /*24130*/  BSYNC B0 ;  /* 0x0000000000007941 */ /* 0x000fea0003800000 */
.L_x_680:
[----:B------:R-:W4:Y:S01]  /*24140*/  LDG.E R0, desc[UR36][R14.64+0x2c] ;  /* 0x00002c240e007981 */ /* 0x000f22000c1e1900 */
[----:B------:R-:W-:Y:S01]  /*24150*/  BSSY B0, `(.L_x_691) ;  /* 0x00000ac000007945 */ /* 0x000fe20003800000 */
[----:B----4-:R-:W-:-:S13]  /*24160*/  ISETP.NE.AND P1, PT, R0, RZ, PT ;  /* 0x000000ff0000720c */ /* 0x010fda0003f25270 */
[----:B------:R-:W-:Y:S05]  /*24170*/  @!P1 BRA `(.L_x_692) ;  /* 0x0000000800a49947 */ /* 0x000fea0003800000 */
[----:B--23--:R2:W5:Y:S04]  /*24180*/  LDL R4, [R1+0x118] ;  /* 0x0001180001047983 */ /* 0x00c5680000100800 */
[----:B------:R2:W5:Y:S01]  /*24190*/  LDL R0, [R1+0x924] ;  /* 0x0009240001007983 */ /* 0x0005620000100800 */
[----:B------:R-:W-:-:S07]  /*241a0*/  IMAD.MOV.U32 R3, RZ, RZ, RZ ;  /* 0x000000ffff037224 */ /* 0x000fce00078e00ff */
.L_x_714:
        /* <DEDUP_REMOVED lines=9> */
.L_x_694:
[----:B------:R-:W-:-:S13]  /*24240*/  LOP3.LUT P1, RZ, R26, 0x3, RZ, 0xc0, !PT ;  /* 0x000000031aff7812 */ /* 0x000fda000782c0ff */
[----:B------:R-:W-:Y:S05]  /*24250*/  @P1 BRA `(.L_x_695) ;  /* 0x0000000000081947 */ /* 0x000fea0003800000 */
[----:B------:R-:W-:-:S06]  /*24260*/  IMAD R28, R28, 0x4, R1 ;  /* 0x000000041c1c7824 */ /* 0x000fcc00078e0201 */
[----:B------:R-:W5:Y:S02]  /*24270*/  LDL R28, [R28+0x98] ;  /* 0x000098001c1c7983 */ /* 0x000f640000100800 */
.L_x_695:
[----:B------:R-:W-:Y:S05]  /*24280*/  BSYNC.RECONVERGENT B1 ;  /* 0x0000000000017941 */ /* 0x000fea0003800200 */
.L_x_693:
[----:B------:R-:W-:Y:S01]  /*24290*/  LOP3.LUT P1, RZ, R27, 0x4, RZ, 0xc0, !PT ;  /* 0x000000041bff7812 */ /* 0x000fe2000782c0ff */
[----:B------:R-:W-:Y:S01]  /*242a0*/  BSSY.RECONVERGENT B1, `(.L_x_696) ;  /* 0x000000a000017945 */ /* 0x000fe20003800200 */
[----:B------:R-:W-:-:S11]  /*242b0*/  SHF.R.U32.HI R12, RZ, 0x3, R27 ;  /* 0x00000003ff0c7819 */ /* 0x000fd6000001161b */
[----:B------:R-:W-:Y:S05]  /*242c0*/  @!P1 BRA `(.L_x_697) ;  /* 0x00000000000c9947 */ /* 0x000fea0003800000 */
[----:B------:R-:W-:-:S06]  /*242d0*/  IMAD.U32 R12, R12, 0x4, R1 ;  /* 0x000000040c0c7824 */ /* 0x000fcc00078e0001 */
[----:B------:R-:W5:Y:S01]  /*242e0*/  LDL R12, [R12+0x18] ;  /* 0x000018000c0c7983 */ /* 0x000f620000100800 */
[----:B------:R-:W-:Y:S05]  /*242f0*/  BRA `(.L_x_698) ;  /* 0x0000000000107947 */ /* 0x000fea0003800000 */
.L_x_697:
[----:B------:R-:W-:-:S13]  /*24300*/  LOP3.LUT P1, RZ, R27, 0x3, RZ, 0xc0, !PT ;  /* 0x000000031bff7812 */ /* 0x000fda000782c0ff */
[----:B------:R-:W-:Y:S05]  /*24310*/  @P1 BRA `(.L_x_698) ;  /* 0x0000000000081947 */ /* 0x000fea0003800000 */
[----:B------:R-:W-:-:S06]  /*24320*/  IMAD.U32 R12, R12, 0x4, R1 ;  /* 0x000000040c0c7824 */ /* 0x000fcc00078e0001 */
[----:B------:R-:W5:Y:S02]  /*24330*/  LDL R12, [R12+0x98] ;  /* 0x000098000c0c7983 */ /* 0x000f640000100800 */
.L_x_698:
[----:B------:R-:W-:Y:S05]  /*24340*/  BSYNC.RECONVERGENT B1 ;  /* 0x0000000000017941 */ /* 0x000fea0003800200 */
.L_x_696:
        /* <DEDUP_REMOVED lines=12> */
.L_x_713:
[----:B------:R-:W-:Y:S01]  /*24410*/  LOP3.LUT P1, RZ, R5, 0x7, RZ, 0xc0, !PT ;  /* 0x0000000705ff7812 */ /* 0x000fe2000782c0ff */
[----:B------:R-:W-:Y:S05]  /*24420*/  YIELD ;  /* 0x0000000000007946 */ /* 0x000fea0003800000 */
[----:B------:R-:W-:Y:S07]  /*24430*/  BSSY B6, `(.L_x_701) ;  /* 0x0000020000067945 */ /* 0x000fee0003800000 */
[----:B01-345:R-:W-:Y:S05]  /*24440*/  @P1 BRA `(.L_x_702) ;  /* 0x0000000000781947 */ /* 0x03bfea0003800000 */
.L_x_706:
        /* <DEDUP_REMOVED lines=19> */
.L_x_704:
        /* <DEDUP_REMOVED lines=8> */
.L_x_705:
[----:B------:R-:W-:Y:S05]  /*24600*/  BSYNC.RELIABLE B7 ;  /* 0x0000000000077941 */ /* 0x000fea0003800100 */
.L_x_703:
[----:B------:R-:W-:-:S13]  /*24610*/  LOP3.LUT P1, RZ, R5, 0x7, RZ, 0xc0, !PT ;  /* 0x0000000705ff7812 */ /* 0x000fda000782c0ff */
[----:B------:R-:W-:Y:S05]  /*24620*/  @!P1 BRA `(.L_x_706) ;  /* 0xfffffffc00889947 */ /* 0x000fea000383ffff */
.L_x_702:
[----:B------:R-:W-:Y:S05]  /*24630*/  BSYNC B6 ;  /* 0x0000000000067941 */ /* 0x000fea0003800000 */
.L_x_701:
        /* <DEDUP_REMOVED lines=14> */
.L_x_708:
        /* <DEDUP_REMOVED lines=16> */
.L_x_711:
[----:B------:R-:W-:-:S05]  /*24820*/  IMAD.WIDE.U32 R12, R13, 0x4, R18 ;  /* 0x000000040d0c7825 */ /* 0x000fca00078e0012 */
[----:B------:R-:W3:Y:S02]  /*24830*/  ATOMG.E.EXCH.STRONG.GPU PT, R26, desc[UR36][R12.64], R5 ;  /* 0x800000050c1a79a8 */ /* 0x000ee4000c1ef124 */
[----:B---3--:R-:W-:-:S13]  /*24840*/  ISETP.NE.AND P1, PT, R26, -0x1, PT ;  /* 0xffffffff1a00780c */ /* 0x008fda0003f25270 */
[----:B------:R-:W-:Y:S05]  /*24850*/  @!P1 BREAK.RELIABLE B6 ;  /* 0x0000000000069942 */ /* 0x000fea0003800100 */
[----:B------:R-:W-:Y:S05]  /*24860*/  @!P1 BRA `(.L_x_712) ;  /* 0x0000000000d49947 */ /* 0x000fea0003800000 */
[----:B------:R3:W5:Y:S01]  /*24870*/  ATOMG.E.EXCH.STRONG.GPU PT, RZ, desc[UR36][R12.64], RZ ;  /* 0x800000ff0cff79a8 */ /* 0x000762000c1ef124 */
[----:B------:R-:W-:-:S07]  /*24880*/  IMAD.MOV.U32 R27, RZ, RZ, R5 ;  /* 0x000000ffff1b7224 */ /* 0x000fce00078e0005 */
.L_x_709:
[----:B------:R-:W-:Y:S05]  /*24890*/  BSYNC.RELIABLE B6 ;  /* 0x0000000000067941 */ /* 0x000fea0003800100 */
.L_x_707:
[----:B------:R-:W-:Y:S02]  /*248a0*/  LOP3.LUT P1, RZ, R26, 0x7, RZ, 0xc0, !PT ;  /* 0x000000071aff7812 */ /* 0x000fe4000782c0ff */
[----:B------:R-:W-:-:S04]  /*248b0*/  LOP3.LUT P2, RZ, R27, 0x7, RZ, 0xc0, !PT ;  /* 0x000000071bff7812 */ /* 0x000fc8000784c0ff */
[----:B------:R-:W-:-:S04]  /*248c0*/  PLOP3.LUT P1, PT, P1, P2, PT, 0x20, 0x2 ;  /* 0x000000000002781c */ /* 0x000fc80000f24470 */
[----:B------:R-:W-:Y:S02]  /*248d0*/  SEL R30, R27, R26, P1 ;  /* 0x0000001a1b1e7207 */ /* 0x000fe40000800000 */
[----:B------:R-:W-:Y:S02]  /*248e0*/  SEL R5, R26, R27, P1 ;  /* 0x0000001b1a057207 */ /* 0x000fe40000800000 */
[----:B------:R-:W-:-:S13]  /*248f0*/  LOP3.LUT P2, RZ, R30, 0x7, RZ, 0xc0, !PT ;  /* 0x000000071eff7812 */ /* 0x000fda000784c0ff */
[----:B------:R-:W-:Y:S05]  /*24900*/  @!P2 BRA `(.L_x_713) ;  /* 0xfffffff800c0a947 */ /* 0x000fea000383ffff */
.L_x_700:
        /* <DEDUP_REMOVED lines=35> */
.L_x_710:
        /* <DEDUP_REMOVED lines=8> */
.L_x_712:
[----:B------:R-:W-:Y:S05]  /*24bc0*/  BSYNC B1 ;  /* 0x0000000000017941 */ /* 0x000fea0003800000 */
.L_x_699:
[----:B01----:R-:W3:Y:S01]  /*24bd0*/  LDG.E R12, desc[UR36][R14.64+0x2c] ;  /* 0x00002c240e0c7981 */ /* 0x003ee2000c1e1900 */
[----:B------:R-:W-:-:S05]  /*24be0*/  VIADD R3, R3, 0x1 ;  /* 0x0000000103037836 */ /* 0x000fca0000000000 */
[----:B---3--:R-:W-:-:S13]  /*24bf0*/  ISETP.GE.U32.AND P1, PT, R3, R12, PT ;  /* 0x0000000c0300720c */ /* 0x008fda0003f26070 */
[----:B------:R-:W-:Y:S05]  /*24c00*/  @!P1 BRA `(.L_x_714) ;  /* 0xfffffff400689947 */ /* 0x000fea000383ffff */
.L_x_692:
[----:B------:R-:W-:Y:S05]  /*24c10*/  BSYNC B0 ;  /* 0x0000000000007941 */ /* 0x000fea0003800000 */
.L_x_691:
        /* <DEDUP_REMOVED lines=8> */
.L_x_716:
[----:B------:R-:W-:-:S13]  /*24ca0*/  LOP3.LUT P1, RZ, R3, 0x3, RZ, 0xc0, !PT ;  /* 0x0000000303ff7812 */ /* 0x000fda000782c0ff */
[----:B------:R-:W-:Y:S05]  /*24cb0*/  @P1 BRA `(.L_x_717) ;  /* 0x0000000000081947 */ /* 0x000fea0003800000 */
[----:B------:R-:W-:-:S06]  /*24cc0*/  IMAD R0, R0, 0x4, R1 ;  /* 0x0000000400007824 */ /* 0x000fcc00078e0201 */
[----:B------:R-:W5:Y:S02]  /*24cd0*/  LDL R0, [R0+0x98] ;  /* 0x0000980000007983 */ /* 0x000f640000100800 */
.L_x_717:
[----:B------:R-:W-:Y:S05]  /*24ce0*/  BSYNC.RECONVERGENT B0 ;  /* 0x0000000000007941 */ /* 0x000fea0003800200 */
.L_x_715:
[----:B------:R-:W-:Y:S01]  /*24cf0*/  LOP3.LUT P1, R3, R3, 0x7, RZ, 0xc0, !PT ;  /* 0x0000000703037812 */ /* 0x000fe2000782c0ff */
[----:B------:R-:W-:Y:S01]  /*24d00*/  BSSY B0, `(.L_x_718) ;  /* 0x0000089000007945 */ /* 0x000fe20003800000 */
[----:B------:R-:W-:-:S03]  /*24d10*/  LOP3.LUT P2, RZ, R11, 0x7, RZ, 0xc0, !PT ;  /* 0x000000070bff7812 */ /* 0x000fc6000784c0ff */
[----:B-----5:R-:W-:Y:S01]  /*24d20*/  IMAD R0, R0, 0x8, R3 ;  /* 0x0000000800007824 */ /* 0x020fe200078e0203 */
[----:B------:R-:W-:-:S04]  /*24d30*/  PLOP3.LUT P1, PT, P1, P2, PT, 0x20, 0x2 ;  /* 0x000000000002781c */ /* 0x000fc80000f24470 */
[----:B--2---:R-:W-:Y:S02]  /*24d40*/  SEL R12, R11, R0, P1 ;  /* 0x000000000b0c7207 */ /* 0x004fe40000800000 */
[----:B------:R-:W-:Y:S02]  /*24d50*/  SEL R11, R0, R11, P1 ;  /* 0x0000000b000b7207 */ /* 0x000fe40000800000 */
[----:B------:R-:W-:-:S13]  /*24d60*/  LOP3.LUT P2, RZ, R12, 0x7, RZ, 0xc0, !PT ;  /* 0x000000070cff7812 */ /* 0x000fda000784c0ff */
[----:B------:R-:W-:Y:S05]  /*24d70*/  @P2 BRA `(.L_x_719) ;  /* 0x00000004004c2947 */ /* 0x000fea0003800000 */
.L_x_732:
[----:B------:R-:W-:Y:S01]  /*24d80*/  LOP3.LUT P1, RZ, R11, 0x7, RZ, 0xc0, !PT ;  /* 0x000000070bff7812 */ /* 0x000fe2000782c0ff */
[----:B------:R-:W-:Y:S05]  /*24d90*/  YIELD ;  /* 0x0000000000007946 */ /* 0x000fea0003800000 */
[----:B------:R-:W-:Y:S07]  /*24da0*/  BSSY B1, `(.L_x_720) ;  /* 0x0000020000017945 */ /* 0x000fee0003800000 */
[----:B--2-45:R-:W-:Y:S05]  /*24db0*/  @P1 BRA `(.L_x_721) ;  /* 0x0000000000781947 */ /* 0x034fea0003800000 */
.L_x_725:
        /* <DEDUP_REMOVED lines=19> */
.L_x_723:
        /* <DEDUP_REMOVED lines=8> */
.L_x_724:
[----:B------:R-:W-:Y:S05]  /*24f70*/  BSYNC.RELIABLE B6 ;  /* 0x0000000000067941 */ /* 0x000fea0003800100 */
.L_x_722:
[----:B------:R-:W-:-:S13]  /*24f80*/  LOP3.LUT P1, RZ, R11, 0x7, RZ, 0xc0, !PT ;  /* 0x000000070bff7812 */ /* 0x000fda000782c0ff */
[----:B------:R-:W-:Y:S05]  /*24f90*/  @!P1 BRA `(.L_x_725) ;  /* 0xfffffffc00889947 */ /* 0x000fea000383ffff */
.L_x_721:
[----:B------:R-:W-:Y:S05]  /*24fa0*/  BSYNC B1 ;  /* 0x0000000000017941 */ /* 0x000fea0003800000 */
.L_x_720:
        /* <DEDUP_REMOVED lines=15> */
.L_x_727:
        /* <DEDUP_REMOVED lines=17> */
.L_x_730:
        /* <DEDUP_REMOVED lines=8> */
.L_x_728:
[----:B------:R-:W-:Y:S05]  /*25230*/  BSYNC.RELIABLE B1 ;  /* 0x0000000000017941 */ /* 0x000fea0003800100 */
.L_x_726:
[----:B------:R-:W-:Y:S02]  /*25240*/  LOP3.LUT P1, RZ, R0, 0x7, RZ, 0xc0, !PT ;  /* 0x0000000700ff7812 */ /* 0x000fe4000782c0ff */
[----:B------:R-:W-:-:S04]  /*25250*/  LOP3.LUT P2, RZ, R3, 0x7, RZ, 0xc0, !PT ;  /* 0x0000000703ff7812 */ /* 0x000fc8000784c0ff */
[----:B------:R-:W-:-:S04]  /*25260*/  PLOP3.LUT P1, PT, P1, P2, PT, 0x20, 0x2 ;  /* 0x000000000002781c */ /* 0x000fc80000f24470 */
[----:B------:R-:W-:Y:S02]  /*25270*/  SEL R12, R3, R0, P1 ;  /* 0x00000000030c7207 */ /* 0x000fe40000800000 */
[----:B------:R-:W-:Y:S02]  /*25280*/  SEL R11, R0, R3, P1 ;  /* 0x00000003000b7207 */ /* 0x000fe40000800000 */
[----:B------:R-:W-:-:S13]  /*25290*/  LOP3.LUT P2, RZ, R12, 0x7, RZ, 0xc0, !PT ;  /* 0x000000070cff7812 */ /* 0x000fda000784c0ff */
[----:B------:R-:W-:Y:S05]  /*252a0*/  @!P2 BRA `(.L_x_732) ;  /* 0xfffffff800b4a947 */ /* 0x000fea000383ffff */
.L_x_719:
[----:B------:R-:W-:Y:S02]  /*252b0*/  IMAD.SHL.U32 R0, R12, 0x8, RZ ;  /* 0x000000080c007824 */ /* 0x000fe400078e00ff */
[----:B------:R-:W-:Y:S02]  /*252c0*/  IMAD.MOV.U32 R3, RZ, RZ, -0x4f0f0efe ;  /* 0xb0f0f102ff037424 */ /* 0x000fe400078e00ff */
[----:B---3--:R-:W-:Y:S01]  /*252d0*/  IMAD.MOV.U32 R13, RZ, RZ, -0x40000000 ;  /* 0xc0000000ff0d7424 */ /* 0x008fe200078e00ff */
[----:B------:R-:W-:Y:S01]  /*252e0*/  LOP3.LUT R0, R0, 0x38, RZ, 0xc0, !PT ;  /* 0x0000003800007812 */ /* 0x000fe200078ec0ff */
[----:B--2---:R-:W-:-:S03]  /*252f0*/  IMAD.MOV.U32 R5, RZ, RZ, -0x203a400 ;  /* 0xfdfc5c00ff057424 */ /* 0x004fc600078e00ff */
[----:B------:R-:W-:-:S04]  /*25300*/  LOP3.LUT R0, R0, 0x7, R11, 0xf8, !PT ;  /* 0x0000000700007812 */ /* 0x000fc800078ef80b */
[-C--:B----4-:R-:W-:Y:S02]  /*25310*/  SHF.R.U64 R4, R3, R0.reuse, 0x7eb6deee ;  /* 0x7eb6deee03047419 */ /* 0x090fe40000001200 */
        /* <DEDUP_REMOVED lines=30> */
.L_x_729:
[----:B------:R-:W3:Y:S01]  /*25500*/  LDL R3, [R1+0x118] ;  /* 0x0001180001037983 */ /* 0x000ee20000100800 */
[----:B------:R-:W-:Y:S01]  /*25510*/  IMAD.MOV.U32 R13, RZ, RZ, R11 ;  /* 0x000000ffff0d7224 */ /* 0x000fe200078e000b */
[----:B------:R-:W-:Y:S01]  /*25520*/  PLOP3.LUT P1, PT, PT, PT, PT, 0x8, 0x80 ;  /* 0x000000000080781c */ /* 0x000fe20003f2e170 */
[----:B---3--:R-:W-:-:S05]  /*25530*/  IMAD.SHL.U32 R0, R3, 0x8, RZ ;  /* 0x0000000803007824 */ /* 0x008fca00078e00ff */
[----:B------:R-:W-:Y:S01]  /*25540*/  LOP3.LUT R4, R0, 0x7f8, RZ, 0xc0, !PT ;  /* 0x000007f800047812 */ /* 0x000fe200078ec0ff */
[----:B------:R-:W-:-:S04]  /*25550*/  VIADD R0, R3, 0x1 ;  /* 0x0000000103007836 */ /* 0x000fc80000000000 */
[----:B------:R-:W-:Y:S01]  /*25560*/  IMAD.IADD R3, R1, 0x1, R4 ;  /* 0x0000000101037824 */ /* 0x000fe200078e0204 */
[----:B------:R3:W-:Y:S04]  /*25570*/  STL [R1+0x118], R0 ;  /* 0x0001180001007387 */ /* 0x0007e80000100800 */
[----:B------:R3:W-:Y:S02]  /*25580*/  STL.64 [R3+0x120], R12 ;  /* 0x0001200c03007387 */ /* 0x0007e40000100a00 */
.L_x_731:
[----:B------:R-:W-:Y:S05]  /*25590*/  BSYNC B0 ;  /* 0x0000000000007941 */ /* 0x000fea0003800000 */
.L_x_718:
[----:B------:R-:W-:Y:S05]  /*255a0*/  BRA `(.L_x_658) ;  /* 0x0000015400d47947 */ /* 0x000fea0003800000 */
.L_x_622:
[----:B------:R-:W-:Y:S02]  /*255b0*/  LOP3.LUT R4, R11, 0xffff0004, RZ, 0xc0, !PT ;  /* 0xffff00040b047812 */ /* 0x000fe400078ec0ff */
[----:B------:R-:W-:Y:S02]  /*255c0*/  LOP3.LUT P3, RZ, R28, 0x4, RZ, 0xc0, !PT ;  /* 0x000000041cff7812 */ /* 0x000fe4000786c0ff */
        /* <DEDUP_REMOVED lines=13> */
[----:B------:R-:W0:Y:S01]  /*256a0*/  S2UR UR5, SR_CgaCtaId ;  /* 0x00000000000579c3 */ /* 0x000e220000008800 */
[----:B------:R-:W-:Y:S01]  /*256b0*/  UMOV UR4, 0x400 ;  /* 0x0000040000047882 */ /* 0x000fe20000000000 */
[----:B------:R-:W-:Y:S01]  /*256c0*/  LOP3.LUT R4, R11, 0xfffffff8, RZ, 0xc0, !PT ;  /* 0xfffffff80b047812 */ /* 0x000fe200078ec0ff */
[----:B------:R-:W-:Y:S01]  /*256d0*/  UIADD3 UR4, UPT, UPT, UR4, 0x810, URZ ;  /* 0x0000081004047890 */ /* 0x000fe2000fffe0ff */
[----:B------:R-:W-:Y:S01]  /*256e0*/  BSSY B0, `(.L_x_734) ;  /* 0x0000027000007945 */ /* 0x000fe20003800000 */
[----:B------:R-:W-:Y:S02]  /*256f0*/  IMAD.MOV.U32 R12, RZ, RZ, R15 ;  /* 0x000000ffff0c7224 */ /* 0x000fe400078e000f */
[----:B0-----:R-:W-:-:S09]  /*25700*/  ULEA UR4, UR5, UR4, 0x18 ;  /* 0x0000000405047291 */ /* 0x001fd2000f8ec0ff */
[----:B------:R-:W0:Y:S02]  /*25710*/  ATOMS.EXCH.64 R4, [R4+UR4], RZ ;  /* 0x000000ff0404798c */ /* 0x000e24000c000404 */
[----:B0-----:R-:W-:Y:S01]  /*25720*/  LOP3.LUT P1, RZ, R4, 0x7, RZ, 0xc0, !PT ;  /* 0x0000000704ff7812 */ /* 0x001fe2000782c0ff */
[----:B------:R-:W-:Y:S02]  /*25730*/  IMAD.MOV.U32 R13, RZ, RZ, R4 ;  /* 0x000000ffff0d7224 */ /* 0x000fe400078e0004 */
[----:B--2---:R-:W-:-:S05]  /*25740*/  VIADD R14, R14, 0x1 ;  /* 0x000000010e0e7836 */ /* 0x004fca0000000000 */
[----:B------:R0:W-:Y:S05]  /*25750*/  STL [R1+0x10], R14 ;  /* 0x0000100e01007387 */ /* 0x0001ea0000100800 */
[----:B------:R-:W-:Y:S05]  /*25760*/  @P1 BRA `(.L_x_735) ;  /* 0x0000000000781947 */ /* 0x000fea0003800000 */
.L_x_739:
        /* <DEDUP_REMOVED lines=19> */
.L_x_737:
[----:B0-----:R-:W-:-:S04]  /*258a0*/  IMAD.WIDE.U32 R14, R15, 0x4, R18 ;  /* 0x000000040f0e7825 */ /* 0x001fc800078e0012 */
[----:B------:R-:W-:-:S05]  /*258b0*/  IMAD.MOV.U32 R21, RZ, RZ, -0x1 ;  /* 0xffffffffff157424 */ /* 0x000fca00078e00ff */
[----:B------:R-:W2:Y:S02]  /*258c0*/  ATOMG.E.EXCH.STRONG.GPU PT, R20, desc[UR36][R14.64], R21 ;  /* 0x800000150e1479a8 */ /* 0x000ea4000c1ef124 */
[----:B--2---:R-:W-:-:S13]  /*258d0*/  ISETP.NE.AND P1, PT, R20, -0x1, PT ;  /* 0xffffffff1400780c */ /* 0x004fda0003f25270 */
[----:B------:R-:W-:Y:S05]  /*258e0*/  @!P1 BREAK.RELIABLE B1 ;  /* 0x0000000000019942 */ /* 0x000fea0003800100 */
[----:B------:R-:W-:Y:S05]  /*258f0*/  @!P1 BRA `(.L_x_735) ;  /* 0x0000000000149947 */ /* 0x000fea0003800000 */
[----:B------:R0:W5:Y:S01]  /*25900*/  ATOMG.E.EXCH.STRONG.GPU PT, RZ, desc[UR36][R14.64], RZ ;  /* 0x800000ff0eff79a8 */ /* 0x000162000c1ef124 */
[----:B------:R-:W-:-:S07]  /*25910*/  IMAD.MOV.U32 R13, RZ, RZ, R20 ;  /* 0x000000ffff0d7224 */ /* 0x000fce00078e0014 */
.L_x_738:
[----:B------:R-:W-:Y:S05]  /*25920*/  BSYNC.RELIABLE B1 ;  /* 0x0000000000017941 */ /* 0x000fea0003800100 */
.L_x_736:
[----:B------:R-:W-:-:S13]  /*25930*/  LOP3.LUT P1, RZ, R13, 0x7, RZ, 0xc0, !PT ;  /* 0x000000070dff7812 */ /* 0x000fda000782c0ff */
[----:B------:R-:W-:Y:S05]  /*25940*/  @!P1 BRA `(.L_x_739) ;  /* 0xfffffffc00889947 */ /* 0x000fea000383ffff */
.L_x_735:
[----:B------:R-:W-:Y:S05]  /*25950*/  BSYNC B0 ;  /* 0x0000000000007941 */ /* 0x000fea0003800000 */
.L_x_734:
[----:B------:R-:W-:Y:S01]  /*25960*/  LOP3.LUT P1, RZ, R5, 0x7, RZ, 0xc0, !PT ;  /* 0x0000000705ff7812 */ /* 0x000fe2000782c0ff */
[----:B------:R-:W-:Y:S01]  /*25970*/  BSSY B0, `(.L_x_740) ;  /* 0x0000021000007945 */ /* 0x000fe20003800000 */
[----:B------:R-:W-:-:S11]  /*25980*/  IMAD.MOV.U32 R21, RZ, RZ, R5 ;  /* 0x000000ffff157224 */ /* 0x000fd600078e0005 */
[----:B------:R-:W-:Y:S05]  /*25990*/  @P1 BRA `(.L_x_741) ;  /* 0x0000000000781947 */ /* 0x000fea0003800000 */
.L_x_745:
[----:B------:R-:W-:Y:S01]  /*259a0*/  ISETP.GT.U32.AND P1, PT, R21, 0xffff, PT ;  /* 0x0000ffff1500780c */ /* 0x000fe20003f24070 */
[----:B------:R-:W-:Y:S05]  /*259b0*/  YIELD ;  /* 0x0000000000007946 */ /* 0x000fea0003800000 */
[----:B------:R-:W-:Y:S01]  /*259c0*/  BSSY.RELIABLE B1, `(.L_x_742) ;  /* 0x0000019000017945 */ /* 0x000fe20003800100 */
[----:B0-2---:R-:W-:-:S06]  /*259d0*/  SHF.R.U32.HI R5, RZ, 0x3, R21 ;  /* 0x00000003ff057819 */ /* 0x005fcc0000011615 */
[----:B------:R-:W-:Y:S05]  /*259e0*/  @P1 BRA `(.L_x_743) ;  /* 0x0000000000381947 */ /* 0x000fea0003800000 */
        /* <DEDUP_REMOVED lines=14> */
.L_x_743:
[----:B------:R-:W-:-:S04]  /*25ad0*/  IMAD.WIDE.U32 R4, R5, 0x4, R18 ;  /* 0x0000000405047825 */ /* 0x000fc800078e0012 */
[----:B01----:R-:W-:-:S05]  /*25ae0*/  IMAD.MOV.U32 R15, RZ, RZ, -0x1 ;  /* 0xffffffffff0f7424 */ /* 0x003fca00078e00ff */
[----:B------:R-:W2:Y:S02]  /*25af0*/  ATOMG.E.EXCH.STRONG.GPU PT, R14, desc[UR36][R4.64], R15 ;  /* 0x8000000f040e79a8 */ /* 0x000ea4000c1ef124 */
[----:B--2---:R-:W-:-:S13]  /*25b00*/  ISETP.NE.AND P1, PT, R14, -0x1, PT ;  /* 0xffffffff0e00780c */ /* 0x004fda0003f25270 */
[----:B------:R-:W-:Y:S05]  /*25b10*/  @!P1 BREAK.RELIABLE B1 ;  /* 0x0000000000019942 */ /* 0x000fea0003800100 */
[----:B------:R-:W-:Y:S05]  /*25b20*/  @!P1 BRA `(.L_x_741) ;  /* 0x0000000000149947 */ /* 0x000fea0003800000 */
[----:B------:R0:W5:Y:S01]  /*25b30*/  ATOMG.E.EXCH.STRONG.GPU PT, RZ, desc[UR36][R4.64], RZ ;  /* 0x800000ff04ff79a8 */ /* 0x000162000c1ef124 */
[----:B------:R-:W-:-:S07]  /*25b40*/  IMAD.MOV.U32 R21, RZ, RZ, R14 ;  /* 0x000000ffff157224 */ /* 0x000fce00078e000e */
.L_x_744:
[----:B------:R-:W-:Y:S05]  /*25b50*/  BSYNC.RELIABLE B1 ;  /* 0x0000000000017941 */ /* 0x000fea0003800100 */
.L_x_742:
[----:B------:R-:W-:-:S13]  /*25b60*/  LOP3.LUT P1, RZ, R21, 0x7, RZ, 0xc0, !PT ;  /* 0x0000000715ff7812 */ /* 0x000fda000782c0ff */
[----:B------:R-:W-:Y:S05]  /*25b70*/  @!P1 BRA `(.L_x_745) ;  /* 0xfffffffc00889947 */ /* 0x000fea000383ffff */
.L_x_741:
[----:B------:R-:W-:Y:S05]  /*25b80*/  BSYNC B0 ;  /* 0x0000000000007941 */ /* 0x000fea0003800000 */
.L_x_740:
[C---:B------:R-:W-:Y:S01]  /*25b90*/  LOP3.LUT P2, RZ, R13.reuse, 0x4, RZ, 0xc0, !PT ;  /* 0x000000040dff7812 */ /* 0x040fe2000784c0ff */
[----:B------:R-:W-:Y:S01]  /*25ba0*/  BSSY B0, `(.L_x_746) ;  /* 0x00000a2000007945 */ /* 0x000fe20003800000 */
[----:B------:R-:W-:Y:S01]  /*25bb0*/  LOP3.LUT P1, RZ, R13, 0x3, RZ, 0xc0, !PT ;  /* 0x000000030dff7812 */ /* 0x000fe2000782c0ff */
[----:B------:R-:W-:-:S03]  /*25bc0*/  IMAD.MOV.U32 R20, RZ, RZ, R13 ;  /* 0x000000ffff147224 */ /* 0x000fc600078e000d */
[----:B------:R-:W-:-:S04]  /*25bd0*/  PLOP3.LUT P1, PT, P2, P1, PT, 0x8, 0x80 ;  /* 0x000000000080781c */ /* 0x000fc80001722170 */
[----:B------:R-:W-:-:S13]  /*25be0*/  ISETP.GT.U32.OR P1, PT, R13, 0xffff, P1 ;  /* 0x0000ffff0d00780c */ /* 0x000fda0000f24470 */
[----:B------:R-:W-:Y:S05]  /*25bf0*/  @P1 BRA `(.L_x_747) ;  /* 0x0000000800701947 */ /* 0x000fea0003800000 */
[----:B0-----:R-:W-:-:S04]  /*25c00*/  IADD3 R4, P1, PT, R22, -0x80000000, RZ ;  /* 0x8000000016047810 */ /* 0x001fc80007f3e0ff */
[----:B------:R-:W-:Y:S02]  /*25c10*/  IADD3 R4, P2, PT, R4, 0x10000000, RZ ;  /* 0x1000000004047810 */ /* 0x000fe40007f5e0ff */
[----:B--2---:R-:W-:-:S05]  /*25c20*/  IADD3.X R5, PT, PT, R23, 0x1, RZ, P1, !PT ;  /* 0x0000000117057810 */ /* 0x004fca0000ffe4ff */
[----:B------:R-:W-:-:S05]  /*25c30*/  IMAD.X R5, RZ, RZ, R5, P2 ;  /* 0x000000ffff057224 */ /* 0x000fca00010e0605 */
[----:B------:R0:W5:Y:S01]  /*25c40*/  LDG.E R27, desc[UR36][R4.64+0x20008] ;  /* 0x02000824041b7981 */ /* 0x000162000c1e1900 */
[----:B------:R-:W-:Y:S01]  /*25c50*/  BSSY.RECONVERGENT B1, `(.L_x_748) ;  /* 0x000000a000017945 */ /* 0x000fe20003800200 */
.L_x_749:
[----:B-1---5:R-:W-:-:S05]  /*25c60*/  LOP3.LUT R15, R27, 0x3fff, RZ, 0xc0, !PT ;  /* 0x00003fff1b0f7812 */ /* 0x022fca00078ec0ff */
[----:B------:R-:W-:-:S04]  /*25c70*/  IMAD R29, R24, 0x4000, R15 ;  /* 0x00004000181d7824 */ /* 0x000fc800078e020f */
[----:B------:R-:W-:-:S06]  /*25c80*/  IMAD.WIDE.U32 R14, R29, 0x4, R18 ;  /* 0x000000041d0e7825 */ /* 0x000fcc00078e0012 */
[----:B------:R-:W2:Y:S01]  /*25c90*/  LDG.E R14, desc[UR36][R14.64] ;  /* 0x000000240e0e7981 */ /* 0x000ea2000c1e1900 */
[----:B------:R-:W-:-:S05]  /*25ca0*/  VIADD R27, R27, 0x1 ;  /* 0x000000011b1b7836 */ /* 0x000fca0000000000 */
[----:B------:R3:W-:Y:S01]  /*25cb0*/  STG.E desc[UR36][R4.64+0x20008], R27 ;  /* 0x0200081b04007986 */ /* 0x0007e2000c101924 */
[----:B--2---:R-:W-:-:S04]  /*25cc0*/  ISETP.NE.AND P1, PT, R14, RZ, PT ;  /* 0x000000ff0e00720c */ /* 0x004fc80003f25270 */
[----:B------:R-:W-:-:S13]  /*25cd0*/  ISETP.LT.U32.OR P1, PT, R29, 0x2000, P1 ;  /* 0x000020001d00780c */ /* 0x000fda0000f21470 */
[----:B---3--:R-:W-:Y:S05]  /*25ce0*/  @P1 BRA `(.L_x_749) ;  /* 0xfffffffc00dc1947 */ /* 0x008fea000383ffff */
[----:B------:R-:W-:Y:S05]  /*25cf0*/  BSYNC.RECONVERGENT B1 ;  /* 0x0000000000017941 */ /* 0x000fea0003800200 */
.L_x_748:
        /* <DEDUP_REMOVED lines=14> */
.L_x_751:
[----:B------:R-:W-:-:S04]  /*25de0*/  IMAD.WIDE.U32 R4, R5, 0x4, R18 ;  /* 0x0000000405047825 */ /* 0x000fc800078e0012 */
[----:B------:R-:W-:-:S05]  /*25df0*/  IMAD.MOV.U32 R15, RZ, RZ, -0x1 ;  /* 0xffffffffff0f7424 */ /* 0x000fca00078e00ff */
[----:B------:R0:W5:Y:S02]  /*25e00*/  ATOMG.E.EXCH.STRONG.GPU PT, RZ, desc[UR36][R4.64], R15 ;  /* 0x8000000f04ff79a8 */ /* 0x000164000c1ef124 */
.L_x_752:
[----:B------:R-:W-:Y:S05]  /*25e10*/  BSYNC.RECONVERGENT B1 ;  /* 0x0000000000017941 */ /* 0x000fea0003800200 */
.L_x_750:
[----:B------:R-:W-:Y:S01]  /*25e20*/  BSSY B1, `(.L_x_753) ;  /* 0x0000055000017945 */ /* 0x000fe20003800000 */
[----:B------:R-:W-:-:S07]  /*25e30*/  IMAD.MOV.U32 R30, RZ, RZ, R20 ;  /* 0x000000ffff1e7224 */ /* 0x000fce00078e0014 */
.L_x_765:
[----:B------:R-:W-:Y:S01]  /*25e40*/  LOP3.LUT P1, RZ, R13, 0x7, RZ, 0xc0, !PT ;  /* 0x000000070dff7812 */ /* 0x000fe2000782c0ff */
[----:B------:R-:W-:Y:S05]  /*25e50*/  YIELD ;  /* 0x0000000000007946 */ /* 0x000fea0003800000 */
[----:B------:R-:W-:Y:S07]  /*25e60*/  BSSY B6, `(.L_x_754) ;  /* 0x0000020000067945 */ /* 0x000fee0003800000 */
[----:B------:R-:W-:Y:S05]  /*25e70*/  @P1 BRA `(.L_x_755) ;  /* 0x0000000000781947 */ /* 0x000fea0003800000 */
.L_x_759:
        /* <DEDUP_REMOVED lines=19> */
.L_x_757:
[----:B-1----:R-:W-:-:S04]  /*25fb0*/  IMAD.WIDE.U32 R4, R5, 0x4, R18 ;  /* 0x0000000405047825 */ /* 0x002fc800078e0012 */
[----:B------:R-:W-:-:S05]  /*25fc0*/  IMAD.MOV.U32 R15, RZ, RZ, -0x1 ;  /* 0xffffffffff0f7424 */ /* 0x000fca00078e00ff */
[----:B------:R-:W2:Y:S02]  /*25fd0*/  ATOMG.E.EXCH.STRONG.GPU PT, R14, desc[UR36][R4.64], R15 ;  /* 0x8000000f040e79a8 */ /* 0x000ea4000c1ef124 */
[----:B--2---:R-:W-:-:S13]  /*25fe0*/  ISETP.NE.AND P1, PT, R14, -0x1, PT ;  /* 0xffffffff0e00780c */ /* 0x004fda0003f25270 */
[----:B------:R-:W-:Y:S05]  /*25ff0*/  @!P1 BREAK.RELIABLE B7 ;  /* 0x0000000000079942 */ /* 0x000fea0003800100 */
[----:B------:R-:W-:Y:S05]  /*26000*/  @!P1 BRA `(.L_x_755) ;  /* 0x0000000000149947 */ /* 0x000fea0003800000 */
[----:B------:R1:W5:Y:S01]  /*26010*/  ATOMG.E.EXCH.STRONG.GPU PT, RZ, desc[UR36][R4.64], RZ ;  /* 0x800000ff04ff79a8 */ /* 0x000362000c1ef124 */
[----:B------:R-:W-:-:S07]  /*26020*/  IMAD.MOV.U32 R13, RZ, RZ, R14 ;  /* 0x000000ffff0d7224 */ /* 0x000fce00078e000e */
.L_x_758:
[----:B------:R-:W-:Y:S05]  /*26030*/  BSYNC.RELIABLE B7 ;  /* 0x0000000000077941 */ /* 0x000fea0003800100 */
.L_x_756:
[----:B------:R-:W-:-:S13]  /*26040*/  LOP3.LUT P1, RZ, R13, 0x7, RZ, 0xc0, !PT ;  /* 0x000000070dff7812 */ /* 0x000fda000782c0ff */
[----:B------:R-:W-:Y:S05]  /*26050*/  @!P1 BRA `(.L_x_759) ;  /* 0xfffffffc00889947 */ /* 0x000fea000383ffff */
.L_x_755:
[----:B------:R-:W-:Y:S05]  /*26060*/  BSYNC B6 ;  /* 0x0000000000067941 */ /* 0x000fea0003800000 */
.L_x_754:
        /* <DEDUP_REMOVED lines=10> */
[----:B01----:R-:W-:-:S10]  /*26110*/  IMAD.MOV.U32 R15, RZ, RZ, R30 ;  /* 0x000000ffff0f7224 */ /* 0x003fd400078e001e */
[----:B------:R-:W-:Y:S05]  /*26120*/  @!P1 BRA `(.L_x_762) ;  /* 0x0000000000709947 */ /* 0x000fea0003800000 */
[----:B------:R-:W-:Y:S05]  /*26130*/  @P2 BREAK.RELIABLE B6 ;  /* 0x0000000000062942 */ /* 0x000fea0003800100 */
[----:B------:R-:W-:Y:S05]  /*26140*/  @P2 BREAK B1 ;  /* 0x0000000000012942 */ /* 0x000fea0003800000 */
[----:B------:R-:W-:Y:S05]  /*26150*/  @P2 BRA `(.L_x_763) ;  /* 0x0000000400082947 */ /* 0x000fea0003800000 */
.L_x_761:
        /* <DEDUP_REMOVED lines=17> */
.L_x_764:
        /* <DEDUP_REMOVED lines=8> */
.L_x_762:
[----:B------:R-:W-:Y:S05]  /*262f0*/  BSYNC.RELIABLE B6 ;  /* 0x0000000000067941 */ /* 0x000fea0003800100 */
.L_x_760:
        /* <DEDUP_REMOVED lines=8> */
.L_x_753:
        /* <DEDUP_REMOVED lines=11> */
[----:B------:R-:W-:Y:S01]  /*26430*/  LOP3.LUT R4, R4, 0x2, R15, 0xf8, !PT ;  /* 0x0000000204047812 */ /* 0x000fe200078ef80f */
[----:B------:R-:W-:-:S03]  /*26440*/  IMAD.MOV.U32 R15, RZ, RZ, R13 ;  /* 0x000000ffff0f7224 */ /* 0x000fc600078e000d */
        /* <DEDUP_REMOVED lines=19> */
.L_x_763:
[----:B------:R-:W-:Y:S01]  /*26580*/  IMAD.MOV.U32 R31, RZ, RZ, R13 ;  /* 0x000000ffff1f7224 */ /* 0x000fe200078e000d */
[----:B------:R3:W-:Y:S01]  /*26590*/  STL [R1+0x118], R0 ;  /* 0x0001180001007387 */ /* 0x0007e20000100800 */
[----:B------:R-:W-:-:S03]  /*265a0*/  IMAD.MOV.U32 R3, RZ, RZ, R0 ;  /* 0x000000ffff037224 */ /* 0x000fc600078e0000 */
[----:B------:R3:W-:Y:S04]  /*265b0*/  STL.64 [R26+0x120], R30 ;  /* 0x0001201e1a007387 */ /* 0x0007e80000100a00 */
.L_x_747:
[----:B------:R-:W-:Y:S05]  /*265c0*/  BSYNC B0 ;  /* 0x0000000000007941 */ /* 0x000fea0003800000 */
.L_x_746:
[C---:B------:R-:W-:Y:S01]  /*265d0*/  LOP3.LUT P2, RZ, R21.reuse, 0x4, RZ, 0xc0, !PT ;  /* 0x0000000415ff7812 */ /* 0x040fe2000784c0ff */
[----:B------:R-:W-:Y:S01]  /*265e0*/  BSSY B0, `(.L_x_766) ;  /* 0x00000aa000007945 */ /* 0x000fe20003800000 */
[----:B------:R-:W-:Y:S01]  /*265f0*/  LOP3.LUT P1, RZ, R21, 0x3, RZ, 0xc0, !PT ;  /* 0x0000000315ff7812 */ /* 0x000fe2000782c0ff */
[----:B------:R-:W-:-:S03]  /*26600*/  IMAD.MOV.U32 R13, RZ, RZ, R21 ;  /* 0x000000ffff0d7224 */ /* 0x000fc600078e0015 */
[----:B------:R-:W-:-:S04]  /*26610*/  PLOP3.LUT P1, PT, P2, P1, PT, 0x8, 0x80 ;  /* 0x000000000080781c */ /* 0x000fc80001722170 */
[----:B------:R-:W-:-:S13]  /*26620*/  ISETP.GT.U32.OR P1, PT, R21, 0xffff, P1 ;  /* 0x0000ffff1500780c */ /* 0x000fda0000f24470 */
[----:B------:R-:W-:Y:S05]  /*26630*/  @P1 BRA `(.L_x_767) ;  /* 0x0000000800901947 */ /* 0x000fea0003800000 */
[----:B0---4-:R-:W-:-:S04]  /*26640*/  IADD3 R4, P1, PT, R22, -0x80000000, RZ ;  /* 0x8000000016047810 */ /* 0x011fc80007f3e0ff */
[----:B------:R-:W-:Y:S02]  /*26650*/  IADD3 R4, P2, PT, R4, 0x10000000, RZ ;  /* 0x1000000004047810 */ /* 0x000fe40007f5e0ff */
[----:B---3--:R-:W-:-:S05]  /*26660*/  IADD3.X R0, PT, PT, R23, 0x1, RZ, P1, !PT ;  /* 0x0000000117007810 */ /* 0x008fca0000ffe4ff */
[----:B--2---:R-:W-:-:S05]  /*26670*/  IMAD.X R5, RZ, RZ, R0, P2 ;  /* 0x000000ffff057224 */ /* 0x004fca00010e0600 */
[----:B------:R0:W5:Y:S01]  /*26680*/  LDG.E R13, desc[UR36][R4.64+0x20008] ;  /* 0x02000824040d7981 */ /* 0x000162000c1e1900 */
[----:B------:R-:W-:Y:S01]  /*26690*/  BSSY.RECONVERGENT B1, `(.L_x_768) ;  /* 0x000000a000017945 */ /* 0x000fe20003800200 */
.L_x_769:
        /* <DEDUP_REMOVED lines=10> */
.L_x_768:
        /* <DEDUP_REMOVED lines=14> */
.L_x_771:
[----:B------:R-:W-:-:S04]  /*26820*/  IMAD.WIDE.U32 R4, R5, 0x4, R18 ;  /* 0x0000000405047825 */ /* 0x000fc800078e0012 */
[----:B------:R-:W-:-:S05]  /*26830*/  IMAD.MOV.U32 R15, RZ, RZ, -0x1 ;  /* 0xffffffffff0f7424 */ /* 0x000fca00078e00ff */
[----:B------:R1:W5:Y:S02]  /*26840*/  ATOMG.E.EXCH.STRONG.GPU PT, RZ, desc[UR36][R4.64], R15 ;  /* 0x8000000f04ff79a8 */ /* 0x000364000c1ef124 */
.L_x_772:
[----:B------:R-:W-:Y:S05]  /*26850*/  BSYNC.RECONVERGENT B1 ;  /* 0x0000000000017941 */ /* 0x000fea0003800200 */
.L_x_770:
[----:B------:R-:W-:Y:S01]  /*26860*/  BSSY B1, `(.L_x_773) ;  /* 0x0000055000017945 */ /* 0x000fe20003800000 */
[----:B------:R-:W-:-:S07]  /*26870*/  IMAD.MOV.U32 R26, RZ, RZ, R13 ;  /* 0x000000ffff1a7224 */ /* 0x000fce00078e000d */
.L_x_785:
[----:B------:R-:W-:Y:S01]  /*26880*/  LOP3.LUT P1, RZ, R21, 0x7, RZ, 0xc0, !PT ;  /* 0x0000000715ff7812 */ /* 0x000fe2000782c0ff */
[----:B------:R-:W-:Y:S05]  /*26890*/  YIELD ;  /* 0x0000000000007946 */ /* 0x000fea0003800000 */
[----:B------:R-:W-:Y:S07]  /*268a0*/  BSSY B6, `(.L_x_774) ;  /* 0x0000020000067945 */ /* 0x000fee0003800000 */
[----:B0-----:R-:W-:Y:S05]  /*268b0*/  @P1 BRA `(.L_x_775) ;  /* 0x0000000000781947 */ /* 0x001fea0003800000 */
.L_x_779:
        /* <DEDUP_REMOVED lines=19> */
.L_x_777:
[----:B------:R-:W-:-:S04]  /*269f0*/  IMAD.WIDE.U32 R4, R5, 0x4, R18 ;  /* 0x0000000405047825 */ /* 0x000fc800078e0012 */
[----:B0-----:R-:W-:-:S05]  /*26a00*/  IMAD.MOV.U32 R15, RZ, RZ, -0x1 ;  /* 0xffffffffff0f7424 */ /* 0x001fca00078e00ff */
[----:B------:R-:W2:Y:S02]  /*26a10*/  ATOMG.E.EXCH.STRONG.GPU PT, R0, desc[UR36][R4.64], R15 ;  /* 0x8000000f040079a8 */ /* 0x000ea4000c1ef124 */
[----:B--2---:R-:W-:-:S13]  /*26a20*/  ISETP.NE.AND P1, PT, R0, -0x1, PT ;  /* 0xffffffff0000780c */ /* 0x004fda0003f25270 */
[----:B------:R-:W-:Y:S05]  /*26a30*/  @!P1 BREAK.RELIABLE B7 ;  /* 0x0000000000079942 */ /* 0x000fea0003800100 */
[----:B------:R-:W-:Y:S05]  /*26a40*/  @!P1 BRA `(.L_x_775) ;  /* 0x0000000000149947 */ /* 0x000fea0003800000 */
[----:B------:R0:W5:Y:S01]  /*26a50*/  ATOMG.E.EXCH.STRONG.GPU PT, RZ, desc[UR36][R4.64], RZ ;  /* 0x800000ff04ff79a8 */ /* 0x000162000c1ef124 */
[----:B------:R-:W-:-:S07]  /*26a60*/  IMAD.MOV.U32 R21, RZ, RZ, R0 ;  /* 0x000000ffff157224 */ /* 0x000fce00078e0000 */
.L_x_778:
[----:B------:R-:W-:Y:S05]  /*26a70*/  BSYNC.RELIABLE B7 ;  /* 0x0000000000077941 */ /* 0x000fea0003800100 */
.L_x_776:
[----:B------:R-:W-:-:S13]  /*26a80*/  LOP3.LUT P1, RZ, R21, 0x7, RZ, 0xc0, !PT ;  /* 0x0000000715ff7812 */ /* 0x000fda000782c0ff */
[----:B------:R-:W-:Y:S05]  /*26a90*/  @!P1 BRA `(.L_x_779) ;  /* 0xfffffffc00889947 */ /* 0x000fea000383ffff */
.L_x_775:
[----:B------:R-:W-:Y:S05]  /*26aa0*/  BSYNC B6 ;  /* 0x0000000000067941 */ /* 0x000fea0003800000 */
.L_x_774:
        /* <DEDUP_REMOVED lines=15> */
.L_x_781:
        /* <DEDUP_REMOVED lines=17> */
.L_x_784:
        /* <DEDUP_REMOVED lines=8> */
.L_x_782:
[----:B------:R-:W-:Y:S05]  /*26d30*/  BSYNC.RELIABLE B6 ;  /* 0x0000000000067941 */ /* 0x000fea0003800100 */
.L_x_780:
        /* <DEDUP_REMOVED lines=8> */
.L_x_773:
[----:B------:R-:W-:Y:S02]  /*26dc0*/  IMAD.SHL.U32 R0, R26, 0x8, RZ ;  /* 0x000000081a007824 */ /* 0x000fe400078e00ff */
[----:B0-----:R-:W-:Y:S02]  /*26dd0*/  IMAD.MOV.U32 R5, RZ, RZ, -0x4f0f0efe ;  /* 0xb0f0f102ff057424 */ /* 0x001fe400078e00ff */
[----:B------:R-:W-:Y:S01]  /*26de0*/  IMAD.MOV.U32 R27, RZ, RZ, -0x40000000 ;  /* 0xc0000000ff1b7424 */ /* 0x000fe200078e00ff */
[----:B------:R-:W-:Y:S01]  /*26df0*/  LOP3.LUT R0, R0, 0x38, RZ, 0xc0, !PT ;  /* 0x0000003800007812 */ /* 0x000fe200078ec0ff */
[----:B------:R-:W-:-:S03]  /*26e00*/  IMAD.MOV.U32 R15, RZ, RZ, -0x203a400 ;  /* 0xfdfc5c00ff0f7424 */ /* 0x000fc600078e00ff */
[----:B------:R-:W-:-:S04]  /*26e10*/  LOP3.LUT R0, R0, 0x7, R21, 0xf8, !PT ;  /* 0x0000000700007812 */ /* 0x000fc800078ef815 */
[-C--:B-1----:R-:W-:Y:S02]  /*26e20*/  SHF.R.U64 R4, R5, R0.reuse, 0x7eb6deee ;  /* 0x7eb6deee05047419 */ /* 0x082fe40000001200 */
        /* <DEDUP_REMOVED lines=25> */
[----:B------:R-:W-:-:S03]  /*26fc0*/  @!P1 IMAD.MOV.U32 R12, RZ, RZ, R4 ;  /* 0x000000ffff0c9224 */ /* 0x000fc600078e0004 */
[----:B------:R0:W-:Y:S04]  /*26fd0*/  @!P1 STL [R1+0x924], R4 ;  /* 0x0009240401009387 */ /* 0x0001e80000100800 */
[----:B------:R0:W-:Y:S01]  /*26fe0*/  @!P1 STL.64 [R27+0x928], R14 ;  /* 0x0009280e1b009387 */ /* 0x0001e20000100a00 */
[----:B------:R-:W-:Y:S05]  /*26ff0*/  BRA `(.L_x_767) ;  /* 0x0000000000207947 */ /* 0x000fea0003800000 */
.L_x_783:
        /* <DEDUP_REMOVED lines=8> */
.L_x_767:
[----:B------:R-:W-:Y:S05]  /*27080*/  BSYNC B0 ;  /* 0x0000000000007941 */ /* 0x000fea0003800000 */
.L_x_766:
[----:B0---4-:R-:W-:-:S04]  /*27090*/  IADD3 R4, P1, PT, R22, -0x80000000, RZ ;  /* 0x8000000016047810 */ /* 0x011fc80007f3e0ff */
[----:B------:R-:W-:Y:S02]  /*270a0*/  IADD3 R4, P2, PT, R4, 0x10000000, RZ ;  /* 0x1000000004047810 */ /* 0x000fe40007f5e0ff */
[----:B---3--:R-:W-:-:S05]  /*270b0*/  IADD3.X R0, PT, PT, R23, 0x1, RZ, P1, !PT ;  /* 0x0000000117007810 */ /* 0x008fca0000ffe4ff */
[----:B--2---:R-:W-:-:S05]  /*270c0*/  IMAD.X R5, RZ, RZ, R0, P2 ;  /* 0x000000ffff057224 */ /* 0x004fca00010e0600 */
[----:B------:R0:W5:Y:S01]  /*270d0*/  LDG.E R21, desc[UR36][R4.64+0x8] ;  /* 0x0000082404157981 */ /* 0x000162000c1e1900 */
[----:B------:R-:W-:Y:S01]  /*270e0*/  BSSY.RECONVERGENT B0, `(.L_x_786) ;  /* 0x000000e000007945 */ /* 0x000fe20003800200 */
.L_x_787:
        /* <DEDUP_REMOVED lines=14> */
.L_x_786:
[----:B0-----:R-:W-:Y:S01]  /*271d0*/  LOP3.LUT R5, R29, 0x1fffffff, RZ, 0xc0, !PT ;  /* 0x1fffffff1d057812 */ /* 0x001fe200078ec0ff */
[----:B------:R-:W-:Y:S01]  /*271e0*/  BSSY.RECONVERGENT B0, `(.L_x_788) ;  /* 0x0000012000007945 */ /* 0x000fe20003800200 */
[----:B------:R-:W-:Y:S01]  /*271f0*/  LOP3.LUT R11, R11, 0x7, RZ, 0xc0, !PT ;  /* 0x000000070b0b7812 */ /* 0x000fe200078ec0ff */
[----:B------:R-:W-:Y:S01]  /*27200*/  IMAD.MOV.U32 R21, RZ, RZ, R13 ;  /* 0x000000ffff157224 */ /* 0x000fe200078e000d */
[----:B------:R-:W-:-:S03]  /*27210*/  ISETP.GT.U32.AND P1, PT, R5, 0x1fff, PT ;  /* 0x00001fff0500780c */ /* 0x000fc60003f24070 */
[----:B------:R-:W-:-:S10]  /*27220*/  IMAD R29, R29, 0x8, R11 ;  /* 0x000000081d1d7824 */ /* 0x000fd400078e020b */
[----:B------:R-:W-:Y:S05]  /*27230*/  @P1 BRA `(.L_x_789) ;  /* 0x00000000001c1947 */ /* 0x000fea0003800000 */
[----:B------:R-:W0:Y:S01]  /*27240*/  S2UR UR5, SR_CgaCtaId ;  /* 0x00000000000579c3 */ /* 0x000e220000008800 */
[----:B------:R-:W-:Y:S02]  /*27250*/  UMOV UR4, 0x400 ;  /* 0x0000040000047882 */ /* 0x000fe40000000000 */
[----:B------:R-:W-:-:S04]  /*27260*/  UIADD3 UR4, UPT, UPT, UR4, 0x810, URZ ;  /* 0x0000081004047890 */ /* 0x000fc8000fffe0ff */
[----:B0-----:R-:W-:-:S06]  /*27270*/  ULEA UR4, UR5, UR4, 0x18 ;  /* 0x0000000405047291 */ /* 0x001fcc000f8ec0ff */
[----:B------:R-:W-:-:S05]  /*27280*/  LEA R5, R5, UR4, 0x3 ;  /* 0x0000000405057c11 */ /* 0x000fca000f8e18ff */
[----:B------:R0:W-:Y:S01]  /*27290*/  ATOMS.EXCH.64 RZ, [R5], R20 ;  /* 0x0000001405ff738c */ /* 0x0001e20004000400 */
[----:B------:R-:W-:Y:S05]  /*272a0*/  BRA `(.L_x_790) ;  /* 0x0000000000147947 */ /* 0x000fea0003800000 */
.L_x_789:
[----:B------:R-:W-:-:S03]  /*272b0*/  IMAD.WIDE.U32 R14, R5, 0x8, R14 ;  /* 0x00000008050e7825 */ /* 0x000fc600078e000e */
[----:B------:R-:W-:-:S05]  /*272c0*/  IADD3 R4, P1, PT, R14, 0x10000000, RZ ;  /* 0x100000000e047810 */ /* 0x000fca0007f3e0ff */
[----:B------:R-:W-:-:S05]  /*272d0*/  IMAD.X R5, RZ, RZ, R15, P1 ;  /* 0x000000ffff057224 */ /* 0x000fca00008e060f */
[----:B------:R1:W5:Y:S01]  /*272e0*/  ATOMG.E.EXCH.64.STRONG.GPU PT, RZ, desc[UR36][R4.64+0x8], R20 ;  /* 0x8000081404ff79a8 */ /* 0x000362000c1ef524 */
[----:B------:R-:W-:-:S07]  /*272f0*/  VIADD R7, R7, 0xffffffff ;  /* 0xffffffff07077836 */ /* 0x000fce0000000000 */
.L_x_790:
[----:B------:R-:W-:Y:S05]  /*27300*/  BSYNC.RECONVERGENT B0 ;  /* 0x0000000000007941 */ /* 0x000fea0003800200 */
.L_x_788:
[----:B------:R-:W-:Y:S01]  /*27310*/  LOP3.LUT P1, RZ, R28, 0x7, RZ, 0xc0, !PT ;  /* 0x000000071cff7812 */ /* 0x000fe2000782c0ff */
[----:B------:R-:W-:-:S12]  /*27320*/  BSSY B0, `(.L_x_791) ;  /* 0x000007d000007945 */ /* 0x000fd80003800000 */
[----:B------:R-:W-:Y:S05]  /*27330*/  @P1 BRA `(.L_x_792) ;  /* 0x00000004004c1947 */ /* 0x000fea0003800000 */
.L_x_805:
[----:B------:R-:W-:Y:S01]  /*27340*/  LOP3.LUT P1, RZ, R29, 0x7, RZ, 0xc0, !PT ;  /* 0x000000071dff7812 */ /* 0x000fe2000782c0ff */
[----:B------:R-:W-:Y:S05]  /*27350*/  YIELD ;  /* 0x0000000000007946 */ /* 0x000fea0003800000 */
[----:B------:R-:W-:Y:S07]  /*27360*/  BSSY B1, `(.L_x_793) ;  /* 0x0000020000017945 */ /* 0x000fee0003800000 */
[----:B0-----:R-:W-:Y:S05]  /*27370*/  @P1 BRA `(.L_x_794) ;  /* 0x0000000000781947 */ /* 0x001fea0003800000 */
.L_x_798:
        /* <DEDUP_REMOVED lines=19> */
.L_x_796:
        /* <DEDUP_REMOVED lines=8> */
.L_x_797:
[----:B------:R-:W-:Y:S05]  /*27530*/  BSYNC.RELIABLE B6 ;  /* 0x0000000000067941 */ /* 0x000fea0003800100 */
.L_x_795:
[----:B------:R-:W-:-:S13]  /*27540*/  LOP3.LUT P1, RZ, R29, 0x7, RZ, 0xc0, !PT ;  /* 0x000000071dff7812 */ /* 0x000fda000782c0ff */
[----:B------:R-:W-:Y:S05]  /*27550*/  @!P1 BRA `(.L_x_798) ;  /* 0xfffffffc00889947 */ /* 0x000fea000383ffff */
.L_x_794:
[----:B------:R-:W-:Y:S05]  /*27560*/  BSYNC B1 ;  /* 0x0000000000017941 */ /* 0x000fea0003800000 */
.L_x_793:
        /* <DEDUP_REMOVED lines=15> */
.L_x_800:
        /* <DEDUP_REMOVED lines=17> */
.L_x_803:
        /* <DEDUP_REMOVED lines=8> */
.L_x_801:
[----:B------:R-:W-:Y:S05]  /*277f0*/  BSYNC.RELIABLE B1 ;  /* 0x0000000000017941 */ /* 0x000fea0003800100 */
.L_x_799:
[----:B------:R-:W-:Y:S02]  /*27800*/  LOP3.LUT P1, RZ, R0, 0x7, RZ, 0xc0, !PT ;  /* 0x0000000700ff7812 */ /* 0x000fe4000782c0ff */
[----:B------:R-:W-:-:S04]  /*27810*/  LOP3.LUT P2, RZ, R11, 0x7, RZ, 0xc0, !PT ;  /* 0x000000070bff7812 */ /* 0x000fc8000784c0ff */
[----:B------:R-:W-:-:S04]  /*27820*/  PLOP3.LUT P1, PT, P1, P2, PT, 0x20, 0x2 ;  /* 0x000000000002781c */ /* 0x000fc80000f24470 */
[----:B------:R-:W-:Y:S02]  /*27830*/  SEL R28, R11, R0, P1 ;  /* 0x000000000b1c7207 */ /* 0x000fe40000800000 */
[----:B------:R-:W-:Y:S02]  /*27840*/  SEL R29, R0, R11, P1 ;  /* 0x0000000b001d7207 */ /* 0x000fe40000800000 */
[----:B------:R-:W-:-:S13]  /*27850*/  LOP3.LUT P2, RZ, R28, 0x7, RZ, 0xc0, !PT ;  /* 0x000000071cff7812 */ /* 0x000fda000784c0ff */
[----:B------:R-:W-:Y:S05]  /*27860*/  @!P2 BRA `(.L_x_805) ;  /* 0xfffffff800b4a947 */ /* 0x000fea000383ffff */
.L_x_792:
[----:B------:R-:W-:Y:S02]  /*27870*/  IMAD.SHL.U32 R0, R28, 0x8, RZ ;  /* 0x000000081c007824 */ /* 0x000fe400078e00ff */
[----:B01----:R-:W-:Y:S02]  /*27880*/  IMAD.MOV.U32 R5, RZ, RZ, -0x4f0f0efe ;  /* 0xb0f0f102ff057424 */ /* 0x003fe400078e00ff */
        /* <DEDUP_REMOVED lines=31> */
.L_x_802:
[C---:B------:R-:W-:Y:S01]  /*27a80*/  IMAD.SHL.U32 R4, R3.reuse, 0x8, RZ ;  /* 0x0000000803047824 */ /* 0x040fe200078e00ff */
[----:B------:R-:W-:Y:S01]  /*27a90*/  PLOP3.LUT P1, PT, PT, PT, PT, 0x80, 0x8 ;  /* 0x000000000008781c */ /* 0x000fe20003f2f070 */
[----:B------:R-:W-:-:S03]  /*27aa0*/  VIADD R0, R3, 0x1 ;  /* 0x0000000103007836 */ /* 0x000fc60000000000 */
[----:B------:R-:W-:Y:S02]  /*27ab0*/  LOP3.LUT R4, R4, 0x7f8, RZ, 0xc0, !PT ;  /* 0x000007f804047812 */ /* 0x000fe400078ec0ff */
[----:B------:R0:W-:Y:S03]  /*27ac0*/  STL [R1+0x118], R0 ;  /* 0x0001180001007387 */ /* 0x0001e60000100800 */
[----:B------:R-:W-:-:S05]  /*27ad0*/  IMAD.IADD R3, R1, 0x1, R4 ;  /* 0x0000000101037824 */ /* 0x000fca00078e0204 */
[----:B------:R0:W-:Y:S02]  /*27ae0*/  STL.64 [R3+0x120], R28 ;  /* 0x0001201c03007387 */ /* 0x0001e40000100a00 */
.L_x_804:
[----:B------:R-:W-:Y:S05]  /*27af0*/  BSYNC B0 ;  /* 0x0000000000007941 */ /* 0x000fea0003800000 */
.L_x_791:
[----:B------:R-:W-:Y:S05]  /*27b00*/  BRA `(.L_x_658) ;  /* 0x00000130007c7947 */ /* 0x000fea0003800000 */
.L_x_733:
        /* <DEDUP_REMOVED lines=15> */
.L_x_820:
[----:B------:R-:W-:Y:S01]  /*27c00*/  LOP3.LUT P1, RZ, R11, 0x7, RZ, 0xc0, !PT ;  /* 0x000000070bff7812 */ /* 0x000fe2000782c0ff */
[----:B------:R-:W-:Y:S05]  /*27c10*/  YIELD ;  /* 0x0000000000007946 */ /* 0x000fea0003800000 */
[----:B------:R-:W-:Y:S07]  /*27c20*/  BSSY B1, `(.L_x_808) ;  /* 0x0000020000017945 */ /* 0x000fee0003800000 */
[----:B012---:R-:W-:Y:S05]  /*27c30*/  @P1 BRA `(.L_x_809) ;  /* 0x0000000000781947 */ /* 0x007fea0003800000 */
.L_x_813:
        /* <DEDUP_REMOVED lines=19> */
.L_x_811:
        /* <DEDUP_REMOVED lines=8> */
.L_x_812:
[----:B------:R-:W-:Y:S05]  /*27df0*/  BSYNC.RELIABLE B6 ;  /* 0x0000000000067941 */ /* 0x000fea0003800100 */
.L_x_810:
[----:B------:R-:W-:-:S13]  /*27e00*/  LOP3.LUT P1, RZ, R11, 0x7, RZ, 0xc0, !PT ;  /* 0x000000070bff7812 */ /* 0x000fda000782c0ff */
[----:B------:R-:W-:Y:S05]  /*27e10*/  @!P1 BRA `(.L_x_813) ;  /* 0xfffffffc00889947 */ /* 0x000fea000383ffff */
.L_x_809:
[----:B------:R-:W-:Y:S05]  /*27e20*/  BSYNC B1 ;  /* 0x0000000000017941 */ /* 0x000fea0003800000 */
.L_x_808:
[----:B------:R-:W-:Y:S01]  /*27e30*/  ISETP.GE.U32.AND P1, PT, R14, 0xfff9, PT ;  /* 0x0000fff90e00780c */ /* 0x000fe20003f26070 */
[----:B------:R-:W-:-:S12]  /*27e40*/  BSSY.RELIABLE B1, `(.L_x_814) ;  /* 0x0000027000017945 */ /* 0x000fd80003800100 */
[----:B------:R-:W-:Y:S05]  /*27e50*/  @!P1 BRA `(.L_x_815) ;  /* 0x0000000000309947 */ /* 0x000fea0003800000 */
[C---:B------:R-:W-:Y:S02]  /*27e60*/  LOP3.LUT P1, RZ, R11.reuse, 0x3, RZ, 0xc0, !PT ;  /* 0x000000030bff7812 */ /* 0x040fe4000782c0ff */
[----:B-1----:R-:W-:-:S04]  /*27e70*/  LOP3.LUT P2, R12, R11, 0x4, RZ, 0xc0, !PT ;  /* 0x000000040b0c7812 */ /* 0x002fc8000784c0ff */
        /* <DEDUP_REMOVED lines=10> */
.L_x_815:
        /* <DEDUP_REMOVED lines=17> */
.L_x_818:
        /* <DEDUP_REMOVED lines=8> */
.L_x_816:
[----:B------:R-:W-:Y:S05]  /*280b0*/  BSYNC.RELIABLE B1 ;  /* 0x0000000000017941 */ /* 0x000fea0003800100 */
.L_x_814:
[----:B------:R-:W-:Y:S02]  /*280c0*/  LOP3.LUT P1, RZ, R3, 0x7, RZ, 0xc0, !PT ;  /* 0x0000000703ff7812 */ /* 0x000fe4000782c0ff */
[----:B------:R-:W-:-:S04]  /*280d0*/  LOP3.LUT P2, RZ, R4, 0x7, RZ, 0xc0, !PT ;  /* 0x0000000704ff7812 */ /* 0x000fc8000784c0ff */
[----:B------:R-:W-:-:S04]  /*280e0*/  PLOP3.LUT P1, PT, P1, P2, PT, 0x20, 0x2 ;  /* 0x000000000002781c */ /* 0x000fc80000f24470 */
[----:B------:R-:W-:Y:S02]  /*280f0*/  SEL R14, R4, R3, P1 ;  /* 0x00000003040e7207 */ /* 0x000fe40000800000 */
[----:B------:R-:W-:Y:S02]  /*28100*/  SEL R11, R3, R4, P1 ;  /* 0x00000004030b7207 */ /* 0x000fe40000800000 */
[----:B------:R-:W-:-:S13]  /*28110*/  LOP3.LUT P2, RZ, R14, 0x7, RZ, 0xc0, !PT ;  /* 0x000000070eff7812 */ /* 0x000fda000784c0ff */
[----:B------:R-:W-:Y:S05]  /*28120*/  @!P2 BRA `(.L_x_820) ;  /* 0xfffffff800b4a947 */ /* 0x000fea000383ffff */
.L_x_807:
[----:B------:R-:W-:Y:S02]  /*28130*/  IMAD.SHL.U32 R3, R14, 0x8, RZ ;  /* 0x000000080e037824 */ /* 0x000fe400078e00ff */
[----:B01----:R-:W-:Y:S02]  /*28140*/  IMAD.MOV.U32 R13, RZ, RZ, -0x203a400 ;  /* 0xfdfc5c00ff0d7424 */ /* 0x003fe400078e00ff */
[----:B------:R-:W-:Y:S01]  /*28150*/  IMAD.MOV.U32 R15, RZ, RZ, -0x40000000 ;  /* 0xc0000000ff0f7424 */ /* 0x000fe200078e00ff */
[----:B------:R-:W-:Y:S01]  /*28160*/  LOP3.LUT R4, R3, 0x38, RZ, 0xc0, !PT ;  /* 0x0000003803047812 */ /* 0x000fe200078ec0ff */
[----:B------:R-:W-:-:S03]  /*28170*/  IMAD.MOV.U32 R3, RZ, RZ, -0x4f0f0efe ;  /* 0xb0f0f102ff037424 */ /* 0x000fc600078e00ff */
[----:B------:R-:W-:-:S04]  /*28180*/  LOP3.LUT R4, R4, 0x7, R11, 0xf8, !PT ;  /* 0x0000000704047812 */ /* 0x000fc800078ef80b */
[-C--:B------:R-:W-:Y:S02]  /*28190*/  SHF.R.U64 R3, R3, R4.reuse, 0x7eb6deee ;  /* 0x7eb6deee03037419 */ /* 0x080fe40000001204 */
[-C--:B--2---:R-:W-:Y:S02]  /*281a0*/  SHF.R.U64 R12, R13, R4.reuse, 0x18181c19 ;  /* 0x18181c190d0c7419 */ /* 0x084fe40000001204 */
        /* <DEDUP_REMOVED lines=14> */
[----:B------:R-:W-:-:S03]  /*28290*/  @!P1 VIADD R4, R5, 0x1 ;  /* 0x0000000105049836 */ /* 0x000fc60000000000 */
[----:B------:R-:W-:Y:S01]  /*282a0*/  @!P1 LOP3.LUT R12, R12, 0x7f8, RZ, 0xc0, !PT ;  /* 0x000007f80c0c9812 */ /* 0x000fe200078ec0ff */
[----:B------:R2:W-:Y:S04]  /*282b0*/  @P1 STL.64 [R26+0x120], R14 ;  /* 0x0001200e1a001387 */ /* 0x0005e80000100a00 */
[----:B------:R-:W-:Y:S01]  /*282c0*/  @!P1 IMAD.IADD R3, R1, 0x1, R12 ;  /* 0x0000000101039824 */ /* 0x000fe200078e020c */
[----:B------:R2:W-:Y:S04]  /*282d0*/  @!P1 STL [R1+0x924], R4 ;  /* 0x0009240401009387 */ /* 0x0005e80000100800 */
[----:B------:R2:W-:Y:S01]  /*282e0*/  @!P1 STL.64 [R3+0x928], R14 ;  /* 0x0009280e03009387 */ /* 0x0005e20000100a00 */
[----:B------:R-:W-:Y:S01]  /*282f0*/  PLOP3.LUT P1, PT, PT, PT, PT, 0x80, 0x8 ;  /* 0x000000000008781c */ /* 0x000fe20003f2f070 */
[----:B------:R-:W-:-:S12]  /*28300*/  BRA `(.L_x_819) ;  /* 0x0000000000107947 */ /* 0x000fd80003800000 */
.L_x_817:
[----:B------:R-:W-:Y:S01]  /*28310*/  IMAD.MOV.U32 R15, RZ, RZ, R11 ;  /* 0x000000ffff0f7224 */ /* 0x000fe200078e000b */
[----:B------:R1:W-:Y:S01]  /*28320*/  STL [R1+0x118], R0 ;  /* 0x0001180001007387 */ /* 0x0003e20000100800 */
[----:B------:R-:W-:-:S03]  /*28330*/  PLOP3.LUT P1, PT, PT, PT, PT, 0x80, 0x8 ;  /* 0x000000000008781c */ /* 0x000fc60003f2f070 */
[----:B------:R1:W-:Y:S10]  /*28340*/  STL.64 [R26+0x120], R14 ;  /* 0x0001200e1a007387 */ /* 0x0003f40000100a00 */
.L_x_819:
[----:B------:R-:W-:Y:S05]  /*28350*/  BSYNC B0 ;  /* 0x0000000000007941 */ /* 0x000fea0003800000 */
.L_x_806:
[----:B------:R-:W-:Y:S05]  /*28360*/  BRA `(.L_x_658) ;  /* 0x0000012800647947 */ /* 0x000fea0003800000 */
.L_x_621:
        /* <DEDUP_REMOVED lines=23> */
.L_x_823:
[----:B------:R-:W0:Y:S02]  /*284e0*/  LDC.64 R12, c[0x0][0x380] ;  /* 0x0000e000ff0c7b82 */ /* 0x000e240000000a00 */
[----:B0-----:R-:W-:-:S03]  /*284f0*/  IMAD.WIDE.U32 R12, R11, 0x8, R12 ;  /* 0x000000080b0c7825 */ /* 0x001fc600078e000c */
[----:B------:R-:W-:-:S05]  /*28500*/  IADD3 R20, P1, PT, R12, 0x10000000, RZ ;  /* 0x100000000c147810 */ /* 0x000fca0007f3e0ff */
[----:B------:R-:W-:-:S06]  /*28510*/  IMAD.X R21, RZ, RZ, R13, P1 ;  /* 0x000000ffff157224 */ /* 0x000fcc00008e060d */
[----:B------:R-:W5:Y:S02]  /*28520*/  ATOMG.E.EXCH.64.STRONG.GPU PT, R20, desc[UR36][R20.64+0x8], RZ ;  /* 0x800008ff141479a8 */ /* 0x000f64000c1ef524 */
.L_x_824:
[----:B------:R-:W-:Y:S05]  /*28530*/  BSYNC.RECONVERGENT B0 ;  /* 0x0000000000007941 */ /* 0x000fea0003800200 */
.L_x_822:
        /* <DEDUP_REMOVED lines=8> */
.L_x_839:
[----:B------:R-:W-:Y:S01]  /*285c0*/  LOP3.LUT P1, RZ, R5, 0x7, RZ, 0xc0, !PT ;  /* 0x0000000705ff7812 */ /* 0x000fe2000782c0ff */
[----:B------:R-:W-:Y:S05]  /*285d0*/  YIELD ;  /* 0x0000000000007946 */ /* 0x000fea0003800000 */
[----:B------:R-:W-:Y:S07]  /*285e0*/  BSSY B1, `(.L_x_827) ;  /* 0x0000020000017945 */ /* 0x000fee0003800000 */
[----:B0123-5:R-:W-:Y:S05]  /*285f0*/  @P1 BRA `(.L_x_828) ;  /* 0x0000000000781947 */ /* 0x02ffea0003800000 */
.L_x_832:
        /* <DEDUP_REMOVED lines=19> */
.L_x_830:
        /* <DEDUP_REMOVED lines=8> */
.L_x_831:
[----:B------:R-:W-:Y:S05]  /*287b0*/  BSYNC.RELIABLE B6 ;  /* 0x0000000000067941 */ /* 0x000fea0003800100 */
.L_x_829:
[----:B------:R-:W-:-:S13]  /*287c0*/  LOP3.LUT P1, RZ, R5, 0x7, RZ, 0xc0, !PT ;  /* 0x0000000705ff7812 */ /* 0x000fda000782c0ff */
[----:B------:R-:W-:Y:S05]  /*287d0*/  @!P1 BRA `(.L_x_832) ;  /* 0xfffffffc00889947 */ /* 0x000fea000383ffff */
.L_x_828:
[----:B------:R-:W-:Y:S05]  /*287e0*/  BSYNC B1 ;  /* 0x0000000000017941 */ /* 0x000fea0003800000 */
.L_x_827:
        /* <DEDUP_REMOVED lines=14> */
.L_x_834:
        /* <DEDUP_REMOVED lines=16> */
.L_x_837:
[----:B------:R-:W-:-:S05]  /*289d0*/  IMAD.WIDE.U32 R12, R13, 0x4, R18 ;  /* 0x000000040d0c7825 */ /* 0x000fca00078e0012 */
[----:B------:R-:W2:Y:S02]  /*289e0*/  ATOMG.E.EXCH.STRONG.GPU PT, R11, desc[UR36][R12.64], R5 ;  /* 0x800000050c0b79a8 */ /* 0x000ea4000c1ef124 */
[----:B--2---:R-:W-:-:S13]  /*289f0*/  ISETP.NE.AND P1, PT, R11, -0x1, PT ;  /* 0xffffffff0b00780c */ /* 0x004fda0003f25270 */
[----:B------:R-:W-:Y:S05]  /*28a00*/  @!P1 BREAK.RELIABLE B1 ;  /* 0x0000000000019942 */ /* 0x000fea0003800100 */
[----:B------:R-:W-:Y:S05]  /*28a10*/  @!P1 BRA `(.L_x_838) ;  /* 0x0000000000b89947 */ /* 0x000fea0003800000 */
[----:B------:R2:W5:Y:S01]  /*28a20*/  ATOMG.E.EXCH.STRONG.GPU PT, RZ, desc[UR36][R12.64], RZ ;  /* 0x800000ff0cff79a8 */ /* 0x000562000c1ef124 */
[----:B------:R-:W-:-:S07]  /*28a30*/  IMAD.MOV.U32 R14, RZ, RZ, R5 ;  /* 0x000000ffff0e7224 */ /* 0x000fce00078e0005 */
.L_x_835:
[----:B------:R-:W-:Y:S05]  /*28a40*/  BSYNC.RELIABLE B1 ;  /* 0x0000000000017941 */ /* 0x000fea0003800100 */
.L_x_833:
[----:B------:R-:W-:Y:S02]  /*28a50*/  LOP3.LUT P1, RZ, R11, 0x7, RZ, 0xc0, !PT ;  /* 0x000000070bff7812 */ /* 0x000fe4000782c0ff */
[----:B------:R-:W-:-:S04]  /*28a60*/  LOP3.LUT P2, RZ, R14, 0x7, RZ, 0xc0, !PT ;  /* 0x000000070eff7812 */ /* 0x000fc8000784c0ff */
[----:B------:R-:W-:-:S04]  /*28a70*/  PLOP3.LUT P1, PT, P1, P2, PT, 0x20, 0x2 ;  /* 0x000000000002781c */ /* 0x000fc80000f24470 */
[----:B------:R-:W-:Y:S02]  /*28a80*/  SEL R30, R14, R11, P1 ;  /* 0x0000000b0e1e7207 */ /* 0x000fe40000800000 */
[----:B------:R-:W-:Y:S02]  /*28a90*/  SEL R5, R11, R14, P1 ;  /* 0x0000000e0b057207 */ /* 0x000fe40000800000 */
[----:B------:R-:W-:-:S13]  /*28aa0*/  LOP3.LUT P2, RZ, R30, 0x7, RZ, 0xc0, !PT ;  /* 0x000000071eff7812 */ /* 0x000fda000784c0ff */
[----:B------:R-:W-:Y:S05]  /*28ab0*/  @!P2 BRA `(.L_x_839) ;  /* 0xfffffff800c0a947 */ /* 0x000fea000383ffff */
.L_x_826:
[----:B------:R-:W-:Y:S02]  /*28ac0*/  IMAD.SHL.U32 R11, R30, 0x8, RZ ;  /* 0x000000081e0b7824 */ /* 0x000fe400078e00ff */
[----:B012---:R-:W-:Y:S02]  /*28ad0*/  IMAD.MOV.U32 R13, RZ, RZ, -0x203a400 ;  /* 0xfdfc5c00ff0d7424 */ /* 0x007fe400078e00ff */
[----:B------:R-:W-:Y:S01]  /*28ae0*/  IMAD.MOV.U32 R15, RZ, RZ, -0x40000000 ;  /* 0xc0000000ff0f7424 */ /* 0x000fe200078e00ff */
[----:B---3--:R-:W-:Y:S01]  /*28af0*/  LOP3.LUT R12, R11, 0x38, RZ, 0xc0, !PT ;  /* 0x000000380b0c7812 */ /* 0x008fe200078ec0ff */
        /* <DEDUP_REMOVED lines=28> */
.L_x_836:
[----:B------:R-:W-:Y:S01]  /*28cc0*/  IMAD.MOV.U32 R31, RZ, RZ, R5 ;  /* 0x000000ffff1f7224 */ /* 0x000fe200078e0005 */
[----:B------:R2:W-:Y:S01]  /*28cd0*/  STL [R1+0x118], R0 ;  /* 0x0001180001007387 */ /* 0x0005e20000100800 */
[----:B------:R-:W-:-:S03]  /*28ce0*/  IMAD.MOV.U32 R3, RZ, RZ, R0 ;  /* 0x000000ffff037224 */ /* 0x000fc600078e0000 */
[----:B------:R2:W-:Y:S04]  /*28cf0*/  STL.64 [R26+0x120], R30 ;  /* 0x0001201e1a007387 */ /* 0x0005e80000100a00 */
.L_x_838:
[----:B------:R-:W-:Y:S05]  /*28d00*/  BSYNC B0 ;  /* 0x0000000000007941 */ /* 0x000fea0003800000 */
.L_x_825:
[----:B------:R-:W-:Y:S01]  /*28d10*/  LOP3.LUT P1, RZ, R21, 0x7, RZ, 0xc0, !PT ;  /* 0x0000000715ff7812 */ /* 0x000fe2000782c0ff */
[----:B------:R-:W-:Y:S03]  /*28d20*/  BSSY B0, `(.L_x_840) ;  /* 0x0000081000007945 */ /* 0x000fe60003800000 */
[----:B------:R-:W-:-:S04]  /*28d30*/  ISETP.NE.AND P1, PT, R27, RZ, !P1 ;  /* 0x000000ff1b00720c */ /* 0x000fc80004f25270 */
[----:B------:R-:W-:Y:S02]  /*28d40*/  SEL R20, R21, R28, P1 ;  /* 0x0000001c15147207 */ /* 0x000fe40000800000 */
[----:B------:R-:W-:Y:S02]  /*28d50*/  SEL R21, R28, R21, P1 ;  /* 0x000000151c157207 */ /* 0x000fe40000800000 */
[----:B------:R-:W-:-:S13]  /*28d60*/  LOP3.LUT P2, RZ, R20, 0x7, RZ, 0xc0, !PT ;  /* 0x0000000714ff7812 */ /* 0x000fda000784c0ff */
[----:B------:R-:W-:Y:S05]  /*28d70*/  @P2 BRA `(.L_x_841) ;  /* 0x00000004004c2947 */ /* 0x000fea0003800000 */
.L_x_854:
[----:B------:R-:W-:Y:S01]  /*28d80*/  LOP3.LUT P1, RZ, R21, 0x7, RZ, 0xc0, !PT ;  /* 0x0000000715ff7812 */ /* 0x000fe2000782c0ff */
[----:B------:R-:W-:Y:S05]  /*28d90*/  YIELD ;  /* 0x0000000000007946 */ /* 0x000fea0003800000 */
[----:B------:R-:W-:Y:S07]  /*28da0*/  BSSY B1, `(.L_x_842) ;  /* 0x0000020000017945 */ /* 0x000fee0003800000 */
[----:B--2---:R-:W-:Y:S05]  /*28db0*/  @P1 BRA `(.L_x_843) ;  /* 0x0000000000781947 */ /* 0x004fea0003800000 */
.L_x_847:
        /* <DEDUP_REMOVED lines=19> */
.L_x_845:
        /* <DEDUP_REMOVED lines=8> */
.L_x_846:
[----:B------:R-:W-:Y:S05]  /*28f70*/  BSYNC.RELIABLE B6 ;  /* 0x0000000000067941 */ /* 0x000fea0003800100 */
.L_x_844:
[----:B------:R-:W-:-:S13]  /*28f80*/  LOP3.LUT P1, RZ, R21, 0x7, RZ, 0xc0, !PT ;  /* 0x0000000715ff7812 */ /* 0x000fda000782c0ff */
[----:B------:R-:W-:Y:S05]  /*28f90*/  @!P1 BRA `(.L_x_847) ;  /* 0xfffffffc00889947 */ /* 0x000fea000383ffff */
.L_x_843:
[----:B------:R-:W-:Y:S05]  /*28fa0*/  BSYNC B1 ;  /* 0x0000000000017941 */ /* 0x000fea0003800000 */
.L_x_842:
        /* <DEDUP_REMOVED lines=15> */
.L_x_849:
        /* <DEDUP_REMOVED lines=17> */
.L_x_852:
        /* <DEDUP_REMOVED lines=8> */
.L_x_850:
[----:B------:R-:W-:Y:S05]  /*29230*/  BSYNC.RELIABLE B1 ;  /* 0x0000000000017941 */ /* 0x000fea0003800100 */
.L_x_848:
[----:B------:R-:W-:Y:S02]  /*29240*/  LOP3.LUT P1, RZ, R0, 0x7, RZ, 0xc0, !PT ;  /* 0x0000000700ff7812 */ /* 0x000fe4000782c0ff */
[----:B------:R-:W-:-:S04]  /*29250*/  LOP3.LUT P2, RZ, R5, 0x7, RZ, 0xc0, !PT ;  /* 0x0000000705ff7812 */ /* 0x000fc8000784c0ff */
[----:B------:R-:W-:-:S04]  /*29260*/  PLOP3.LUT P1, PT, P1, P2, PT, 0x20, 0x2 ;  /* 0x000000000002781c */ /* 0x000fc80000f24470 */
[----:B------:R-:W-:Y:S02]  /*29270*/  SEL R20, R5, R0, P1 ;  /* 0x0000000005147207 */ /* 0x000fe40000800000 */
[----:B------:R-:W-:Y:S02]  /*29280*/  SEL R21, R0, R5, P1 ;  /* 0x0000000500157207 */ /* 0x000fe40000800000 */
[----:B------:R-:W-:-:S13]  /*29290*/  LOP3.LUT P2, RZ, R20, 0x7, RZ, 0xc0, !PT ;  /* 0x0000000714ff7812 */ /* 0x000fda000784c0ff */
[----:B------:R-:W-:Y:S05]  /*292a0*/  @!P2 BRA `(.L_x_854) ;  /* 0xfffffff800b4a947 */ /* 0x000fea000383ffff */
.L_x_841:
        /* <DEDUP_REMOVED lines=33> */
.L_x_851:
[C---:B------:R-:W-:Y:S01]  /*294c0*/  IMAD.SHL.U32 R4, R3.reuse, 0x8, RZ ;  /* 0x0000000803047824 */ /* 0x040fe200078e00ff */
[----:B------:R-:W-:Y:S01]  /*294d0*/  PLOP3.LUT P1, PT, PT, PT, PT, 0x8, 0x80 ;  /* 0x000000000080781c */ /* 0x000fe20003f2e170 */
[----:B------:R-:W-:-:S03]  /*294e0*/  VIADD R0, R3, 0x1 ;  /* 0x0000000103007836 */ /* 0x000fc60000000000 */
[----:B------:R-:W-:Y:S02]  /*294f0*/  LOP3.LUT R4, R4, 0x7f8, RZ, 0xc0, !PT ;  /* 0x000007f804047812 */ /* 0x000fe400078ec0ff */
[----:B------:R2:W-:Y:S03]  /*29500*/  STL [R1+0x118], R0 ;  /* 0x0001180001007387 */ /* 0x0005e60000100800 */
[----:B------:R-:W-:-:S05]  /*29510*/  IMAD.IADD R3, R1, 0x1, R4 ;  /* 0x0000000101037824 */ /* 0x000fca00078e0204 */
[----:B------:R2:W-:Y:S02]  /*29520*/  STL.64 [R3+0x120], R20 ;  /* 0x0001201403007387 */ /* 0x0005e40000100a00 */
.L_x_853:
[----:B------:R-:W-:Y:S05]  /*29530*/  BSYNC B0 ;  /* 0x0000000000007941 */ /* 0x000fea0003800000 */
.L_x_840:
[----:B------:R-:W-:Y:S05]  /*29540*/  BRA `(.L_x_658) ;  /* 0x0000011400ec7947 */ /* 0x000fea0003800000 */
.L_x_620:
        /* <DEDUP_REMOVED lines=19> */
.L_x_860:
        /* <DEDUP_REMOVED lines=21> */
.L_x_859:
[----:B------:R0:W5:Y:S01]  /*297d0*/  LDG.E R21, desc[UR36][R4.64+0x20008] ;  /* 0x0200082404157981 */ /* 0x000162000c1e1900 */
[----:B------:R-:W-:Y:S01]  /*297e0*/  IADD3 R31, P1, PT, R22, -0x80000000, RZ ;  /* 0x80000000161f7810 */ /* 0x000fe20007f3e0ff */
[----:B------:R-:W-:Y:S01]  /*297f0*/  BSSY.RECONVERGENT B1, `(.L_x_861) ;  /* 0x0000013000017945 */ /* 0x000fe20003800200 */
[----:B------:R-:W-:Y:S02]  /*29800*/  IMAD.MOV.U32 R20, RZ, RZ, RZ ;  /* 0x000000ffff147224 */ /* 0x000fe400078e00ff */
[----:B------:R-:W-:-:S09]  /*29810*/  IADD3.X R32, PT, PT, R23, 0x1, RZ, P1, !PT ;  /* 0x0000000117207810 */ /* 0x000fd20000ffe4ff */
.L_x_862:
        /* <DEDUP_REMOVED lines=17> */
.L_x_861:
[----:B------:R-:W-:Y:S01]  /*29930*/  PLOP3.LUT P1, PT, PT, PT, PT, 0x8, 0x80 ;  /* 0x000000000080781c */ /* 0x000fe20003f2e170 */
[----:B------:R-:W-:-:S12]  /*29940*/  BRA `(.L_x_863) ;  /* 0x0000004000047947 */ /* 0x000fd80003800000 */
.L_x_858:
        /* <DEDUP_REMOVED lines=21> */
[----:B------:R-:W-:Y:S01]  /*29aa0*/  IMAD.IADD R15, R16, 0x1, R15 ;  /* 0x00000001100f7824 */ /* 0x000fe200078e020f */
[----:B------:R-:W2:Y:S05]  /*29ab0*/  LDS.64 R30, [R30] ;  /* 0x000000001e1e7984 */ /* 0x000eaa0000000a00 */
        /* <DEDUP_REMOVED lines=10> */
[----:B------:R-:W-:Y:S01]  /*29b60*/  ISETP.EQ.OR P2, PT, R21, RZ, P2 ;  /* 0x000000ff1500720c */ /* 0x000fe20001742670 */
[----:B------:R-:W-:Y:S01]  /*29b70*/  IMAD.IADD R30, R4, 0x1, R25 ;  /* 0x00000001041e7824 */ /* 0x000fe200078e0219 */
[----:B------:R-:W-:Y:S01]  /*29b80*/  ISETP.NE.AND.EX P3, PT, R31, RZ, PT, P3 ;  /* 0x000000ff1f00720c */ /* 0x000fe20003f65330 */
[----:B------:R-:W-:Y:S01]  /*29b90*/  IMAD.MOV.U32 R4, RZ, RZ, RZ ;  /* 0x000000ffff047224 */ /* 0x000fe200078e00ff */
[----:B---3--:R-:W-:-:S02]  /*29ba0*/  ISETP.NE.U32.AND P4, PT, R14, RZ, PT ;  /* 0x000000ff0e00720c */ /* 0x008fc40003f85070 */
[----:B------:R-:W-:Y:S01]  /*29bb0*/  LOP3.LUT R14, R29, 0x1f00, RZ, 0xc0, !PT ;  /* 0x00001f001d0e7812 */ /* 0x000fe200078ec0ff */
[----:B------:R-:W-:Y:S01]  /*29bc0*/  @!P1 IMAD.MOV.U32 R4, RZ, RZ, 0x1 ;  /* 0x00000001ff049424 */ /* 0x000fe200078e00ff */
[----:B------:R-:W-:Y:S01]  /*29bd0*/  ISETP.EQ.OR P3, PT, R30, RZ, P3 ;  /* 0x000000ff1e00720c */ /* 0x000fe20001f62670 */
[----:B------:R0:W-:Y:S01]  /*29be0*/  @!P1 STL [R1+0x18], R20 ;  /* 0x0000181401009387 */ /* 0x0001e20000100800 */
[----:B------:R-:W-:Y:S01]  /*29bf0*/  ISETP.NE.AND.EX P4, PT, R15, RZ, PT, P4 ;  /* 0x000000ff0f00720c */ /* 0x000fe20003f85340 */
[----:B------:R-:W-:Y:S02]  /*29c00*/  IMAD.IADD R15, R14, 0x1, R25 ;  /* 0x000000010e0f7824 */ /* 0x000fe400078e0219 */
[C---:B------:R-:W-:Y:S02]  /*29c10*/  @!P2 VIADD R3, R4.reuse, 0x1 ;  /* 0x000000010403a836 */ /* 0x040fe40000000000 */
[----:B------:R-:W-:Y:S01]  /*29c20*/  @!P2 IMAD R26, R4, 0x4, R1 ;  /* 0x00000004041aa824 */ /* 0x000fe200078e0201 */
[----:B------:R-:W-:Y:S01]  /*29c30*/  ISETP.EQ.OR P4, PT, R15, RZ, P4 ;  /* 0x000000ff0f00720c */ /* 0x000fe20002782670 */
[----:B------:R-:W-:-:S02]  /*29c40*/  @!P2 IMAD.MOV.U32 R4, RZ, RZ, R3 ;  /* 0x000000ffff04a224 */ /* 0x000fc400078e0003 */
[----:B------:R-:W-:Y:S01]  /*29c50*/  VIADD R14, R5, 0x4 ;  /* 0x00000004050e7836 */ /* 0x000fe20000000000 */
        /* <DEDUP_REMOVED lines=485> */
.L_x_865:
[----:B------:R-:W-:Y:S05]  /*2bab0*/  BSYNC.RECONVERGENT B1 ;  /* 0x0000000000017941 */ /* 0x000fea0003800200 */
.L_x_864:
        /* <DEDUP_REMOVED lines=488> */
.L_x_867:
[----:B------:R-:W-:Y:S05]  /*2d940*/  BSYNC.RECONVERGENT B1 ;  /* 0x0000000000017941 */ /* 0x000fea0003800200 */
.L_x_866:
[----:B------:R0:W-:Y:S02]  /*2d950*/  STL [R1+0x8], R20 ;  /* 0x0000081401007387 */ /* 0x0001e40000100800 */
.L_x_863:
[----:B------:R-:W-:Y:S05]  /*2d960*/  BSYNC.RECONVERGENT B0 ;  /* 0x0000000000007941 */ /* 0x000fea0003800200 */
.L_x_857:
        /* <DEDUP_REMOVED lines=16> */
.L_x_869:
[----:B------:R-:W1:Y:S02]  /*2da70*/  LDC.64 R4, c[0x0][0x380] ;  /* 0x0000e000ff047b82 */ /* 0x000e640000000a00 */
[----:B-1----:R-:W-:-:S03]  /*2da80*/  IMAD.WIDE.U32 R4, R3, 0x8, R4 ;  /* 0x0000000803047825 */ /* 0x002fc600078e0004 */
[----:B------:R-:W-:-:S05]  /*2da90*/  IADD3 R12, P1, PT, R4, 0x10000000, RZ ;  /* 0x10000000040c7810 */ /* 0x000fca0007f3e0ff */
[----:B------:R-:W-:-:S06]  /*2daa0*/  IMAD.X R13, RZ, RZ, R5, P1 ;  /* 0x000000ffff0d7224 */ /* 0x000fcc00008e0605 */
[----:B------:R-:W5:Y:S02]  /*2dab0*/  ATOMG.E.EXCH.64.STRONG.GPU PT, R12, desc[UR36][R12.64+0x8], RZ ;  /* 0x800008ff0c0c79a8 */ /* 0x000f64000c1ef524 */
.L_x_870:
[----:B------:R-:W-:Y:S05]  /*2dac0*/  BSYNC.RECONVERGENT B0 ;  /* 0x0000000000007941 */ /* 0x000fea0003800200 */
.L_x_868:
        /* <DEDUP_REMOVED lines=12> */
.L_x_872:
[----:B------:R-:W2:Y:S02]  /*2db90*/  LDC.64 R4, c[0x0][0x380] ;  /* 0x0000e000ff047b82 */ /* 0x000ea40000000a00 */
[----:B--2---:R-:W-:-:S03]  /*2dba0*/  IMAD.WIDE.U32 R4, R3, 0x8, R4 ;  /* 0x0000000803047825 */ /* 0x004fc600078e0004 */
[----:B------:R-:W-:-:S05]  /*2dbb0*/  IADD3 R14, P1, PT, R4, 0x10000000, RZ ;  /* 0x10000000040e7810 */ /* 0x000fca0007f3e0ff */
[----:B------:R-:W-:-:S06]  /*2dbc0*/  IMAD.X R15, RZ, RZ, R5, P1 ;  /* 0x000000ffff0f7224 */ /* 0x000fcc00008e0605 */
[----:B------:R-:W5:Y:S02]  /*2dbd0*/  ATOMG.E.EXCH.64.STRONG.GPU PT, R14, desc[UR36][R14.64+0x8], RZ ;  /* 0x800008ff0e0e79a8 */ /* 0x000f64000c1ef524 */
.L_x_873:
[----:B------:R-:W-:Y:S05]  /*2dbe0*/  BSYNC.RECONVERGENT B0 ;  /* 0x0000000000007941 */ /* 0x000fea0003800200 */
.L_x_871:
        /* <DEDUP_REMOVED lines=13> */
.L_x_875:
[----:B------:R-:W-:-:S05]  /*2dcc0*/  IMAD.WIDE.U32 R4, R26, 0x4, R18 ;  /* 0x000000041a047825 */ /* 0x000fca00078e0012 */
[----:B------:R3:W5:Y:S02]  /*2dcd0*/  ATOMG.E.EXCH.STRONG.GPU PT, RZ, desc[UR36][R4.64], R0 ;  /* 0x8000000004ff79a8 */ /* 0x000764000c1ef124 */
.L_x_876:
[----:B------:R-:W-:Y:S05]  /*2dce0*/  BSYNC.RECONVERGENT B0 ;  /* 0x0000000000007941 */ /* 0x000fea0003800200 */
.L_x_874:
        /* <DEDUP_REMOVED lines=8> */
[----:B----4-:R-:W-:-:S05]  /*2dd70*/  LEA R3, R27, UR4, 0x2 ;  /* 0x000000041b037c11 */ /* 0x010fca000f8e10ff */
[----:B------:R0:W-:Y:S01]  /*2dd80*/  ATOMS.EXCH RZ, [R3+0x10000], R0 ;  /* 0x0100000003ff738c */ /* 0x0001e20004000000 */
[----:B------:R-:W-:Y:S05]  /*2dd90*/  BRA `(.L_x_879) ;  /* 0x0000000000087947 */ /* 0x000fea0003800000 */
.L_x_878:
[----:B---3--:R-:W-:-:S05]  /*2dda0*/  IMAD.WIDE.U32 R4, R27, 0x4, R18 ;  /* 0x000000041b047825 */ /* 0x008fca00078e0012 */
[----:B------:R3:W5:Y:S02]  /*2ddb0*/  ATOMG.E.EXCH.STRONG.GPU PT, RZ, desc[UR36][R4.64], R0 ;  /* 0x8000000004ff79a8 */ /* 0x000764000c1ef124 */
.L_x_879:
[----:B------:R-:W-:Y:S05]  /*2ddc0*/  BSYNC.RECONVERGENT B0 ;  /* 0x0000000000007941 */ /* 0x000fea0003800200 */
.L_x_877:
        /* <DEDUP_REMOVED lines=9> */
[----:B0---4-:R-:W-:-:S05]  /*2de60*/  LEA R3, R30, UR4, 0x2 ;  /* 0x000000041e037c11 */ /* 0x011fca000f8e10ff */
[----:B------:R0:W-:Y:S01]  /*2de70*/  ATOMS.EXCH RZ, [R3+0x10000], R0 ;  /* 0x0100000003ff738c */ /* 0x0001e20004000000 */
[----:B------:R-:W-:Y:S05]  /*2de80*/  BRA `(.L_x_882) ;  /* 0x0000000000087947 */ /* 0x000fea0003800000 */
.L_x_881:
[----:B---3--:R-:W-:-:S05]  /*2de90*/  IMAD.WIDE.U32 R4, R30, 0x4, R18 ;  /* 0x000000041e047825 */ /* 0x008fca00078e0012 */
[----:B------:R2:W5:Y:S02]  /*2dea0*/  ATOMG.E.EXCH.STRONG.GPU PT, RZ, desc[UR36][R4.64], R0 ;  /* 0x8000000004ff79a8 */ /* 0x000564000c1ef124 */
.L_x_882:
[----:B------:R-:W-:Y:S05]  /*2deb0*/  BSYNC.RECONVERGENT B0 ;  /* 0x0000000000007941 */ /* 0x000fea0003800200 */
.L_x_880:
        /* <DEDUP_REMOVED lines=11> */
.L_x_884:
[----:B--23--:R-:W-:-:S05]  /*2df70*/  IMAD.WIDE.U32 R4, R31, 0x4, R18 ;  /* 0x000000041f047825 */ /* 0x00cfca00078e0012 */
[----:B------:R2:W5:Y:S02]  /*2df80*/  ATOMG.E.EXCH.STRONG.GPU PT, RZ, desc[UR36][R4.64], R0 ;  /* 0x8000000004ff79a8 */ /* 0x000564000c1ef124 */
.L_x_885:
[----:B------:R-:W-:Y:S05]  /*2df90*/  BSYNC.RECONVERGENT B0 ;  /* 0x0000000000007941 */ /* 0x000fea0003800200 */
.L_x_883:
[----:B0-----:R-:W4:Y:S01]  /*2dfa0*/  LDL.64 R20, [R1+0x18] ;  /* 0x0000180001147983 */ /* 0x001f220000100a00 */
[----:B------:R-:W-:Y:S01]  /*2dfb0*/  BSSY.RECONVERGENT B0, `(.L_x_886) ;  /* 0x0000013000007945 */ /* 0x000fe20003800200 */
[----:B--23--:R-:W-:Y:S02]  /*2dfc0*/  IMAD.SHL.U32 R4, R26, 0x8, RZ ;  /* 0x000000081a047824 */ /* 0x00cfe400078e00ff */
[C---:B------:R-:W-:Y:S02]  /*2dfd0*/  IMAD.SHL.U32 R5, R27.reuse, 0x8, RZ ;  /* 0x000000081b057824 */ /* 0x040fe400078e00ff */
[----:B----4-:R-:W-:Y:S01]  /*2dfe0*/  IMAD.SHL.U32 R0, R27, 0x8, RZ ;  /* 0x000000081b007824 */ /* 0x010fe200078e00ff */
        /* <DEDUP_REMOVED lines=10> */
.L_x_887:
[----:B------:R-:W0:Y:S02]  /*2e090*/  LDC.64 R26, c[0x0][0x380] ;  /* 0x0000e000ff1a7b82 */ /* 0x000e240000000a00 */
[----:B0-----:R-:W-:-:S03]  /*2e0a0*/  IMAD.WIDE.U32 R26, R20, 0x8, R26 ;  /* 0x00000008141a7825 */ /* 0x001fc600078e001a */
[----:B------:R-:W-:-:S05]  /*2e0b0*/  IADD3 R26, P1, PT, R26, 0x10000000, RZ ;  /* 0x100000001a1a7810 */ /* 0x000fca0007f3e0ff */
[----:B------:R-:W-:-:S05]  /*2e0c0*/  IMAD.X R27, RZ, RZ, R27, P1 ;  /* 0x000000ffff1b7224 */ /* 0x000fca00008e061b */
[----:B------:R0:W5:Y:S03]  /*2e0d0*/  ATOMG.E.EXCH.64.STRONG.GPU PT, RZ, desc[UR36][R26.64+0x8], R4 ;  /* 0x800008041aff79a8 */ /* 0x000166000c1ef524 */
.L_x_888:
[----:B------:R-:W-:Y:S05]  /*2e0e0*/  BSYNC.RECONVERGENT B0 ;  /* 0x0000000000007941 */ /* 0x000fea0003800200 */
.L_x_886:
[----:B------:R-:W-:Y:S01]  /*2e0f0*/  ISETP.GT.U32.AND P1, PT, R21, 0x1fff, PT ;  /* 0x00001fff1500780c */ /* 0x000fe20003f24070 */
[----:B--2---:R-:W-:Y:S01]  /*2e100*/  IMAD.SHL.U32 R3, R31, 0x8, RZ ;  /* 0x000000081f037824 */ /* 0x004fe200078e00ff */
[----:B------:R-:W-:Y:S01]  /*2e110*/  BSSY.RECONVERGENT B0, `(.L_x_889) ;  /* 0x0000011000007945 */ /* 0x000fe20003800200 */
[----:B------:R-:W-:Y:S02]  /*2e120*/  IMAD.SHL.U32 R30, R30, 0x8, RZ ;  /* 0x000000081e1e7824 */ /* 0x000fe400078e00ff */
[----:B------:R-:W-:-:S08]  /*2e130*/  IMAD.MOV.U32 R31, RZ, RZ, R3 ;  /* 0x000000ffff1f7224 */ /* 0x000fd000078e0003 */
[----:B------:R-:W-:Y:S05]  /*2e140*/  @P1 BRA `(.L_x_890) ;  /* 0x0000000000201947 */ /* 0x000fea0003800000 */
[----:B------:R-:W2:Y:S01]  /*2e150*/  S2UR UR5, SR_CgaCtaId ;  /* 0x00000000000579c3 */ /* 0x000ea20000008800 */
[----:B------:R-:W-:Y:S01]  /*2e160*/  UMOV UR4, 0x400 ;  /* 0x0000040000047882 */ /* 0x000fe20000000000 */
[----:B------:R-:W-:Y:S01]  /*2e170*/  VIADD R7, R7, 0x1 ;  /* 0x0000000107077836 */ /* 0x000fe20000000000 */
[----:B------:R-:W-:-:S04]  /*2e180*/  UIADD3 UR4, UPT, UPT, UR4, 0x810, URZ ;  /* 0x0000081004047890 */ /* 0x000fc8000fffe0ff */
[----:B--2---:R-:W-:-:S06]  /*2e190*/  ULEA UR4, UR5, UR4, 0x18 ;  /* 0x0000000405047291 */ /* 0x004fcc000f8ec0ff */
[----:B0-----:R-:W-:-:S05]  /*2e1a0*/  LEA R27, R21, UR4, 0x3 ;  /* 0x00000004151b7c11 */ /* 0x001fca000f8e18ff */
[----:B------:R0:W-:Y:S01]  /*2e1b0*/  ATOMS.EXCH.64 RZ, [R27], R30 ;  /* 0x0000001e1bff738c */ /* 0x0001e20004000400 */
[----:B------:R-:W-:Y:S05]  /*2e1c0*/  BRA `(.L_x_891) ;  /* 0x0000000000147947 */ /* 0x000fea0003800000 */
.L_x_890:
[----:B0-----:R-:W0:Y:S02]  /*2e1d0*/  LDC.64 R26, c[0x0][0x380] ;  /* 0x0000e000ff1a7b82 */ /* 0x001e240000000a00 */
[----:B0-----:R-:W-:-:S03]  /*2e1e0*/  IMAD.WIDE.U32 R26, R21, 0x8, R26 ;  /* 0x00000008151a7825 */ /* 0x001fc600078e001a */
[----:B------:R-:W-:-:S05]  /*2e1f0*/  IADD3 R26, P1, PT, R26, 0x10000000, RZ ;  /* 0x100000001a1a7810 */ /* 0x000fca0007f3e0ff */
[----:B------:R-:W-:-:S05]  /*2e200*/  IMAD.X R27, RZ, RZ, R27, P1 ;  /* 0x000000ffff1b7224 */ /* 0x000fca00008e061b */
[----:B------:R2:W5:Y:S03]  /*2e210*/  ATOMG.E.EXCH.64.STRONG.GPU PT, RZ, desc[UR36][R26.64+0x8], R30 ;  /* 0x8000081e1aff79a8 */ /* 0x000566000c1ef524 */
.L_x_891:
[----:B------:R-:W-:Y:S05]  /*2e220*/  BSYNC.RECONVERGENT B0 ;  /* 0x0000000000007941 */ /* 0x000fea0003800200 */
.L_x_889:
        /* <DEDUP_REMOVED lines=13> */
.L_x_893:
[----:B------:R-:W0:Y:S02]  /*2e300*/  LDC.64 R30, c[0x0][0x380] ;  /* 0x0000e000ff1e7b82 */ /* 0x000e240000000a00 */
[----:B0-----:R-:W-:-:S03]  /*2e310*/  IMAD.WIDE.U32 R30, R26, 0x8, R30 ;  /* 0x000000081a1e7825 */ /* 0x001fc600078e001e */
[----:B------:R-:W-:-:S05]  /*2e320*/  IADD3 R30, P1, PT, R30, 0x10000000, RZ ;  /* 0x100000001e1e7810 */ /* 0x000fca0007f3e0ff */
[----:B------:R-:W-:-:S05]  /*2e330*/  IMAD.X R31, RZ, RZ, R31, P1 ;  /* 0x000000ffff1f7224 */ /* 0x000fca00008e061f */
[----:B------:R0:W5:Y:S03]  /*2e340*/  ATOMG.E.EXCH.64.STRONG.GPU PT, RZ, desc[UR36][R30.64+0x8], R4 ;  /* 0x800008041eff79a8 */ /* 0x000166000c1ef524 */
.L_x_894:
[----:B------:R-:W-:Y:S05]  /*2e350*/  BSYNC.RECONVERGENT B0 ;  /* 0x0000000000007941 */ /* 0x000fea0003800200 */
.L_x_892:
        /* <DEDUP_REMOVED lines=13> */
.L_x_896:
[----:B------:R-:W0:Y:S02]  /*2e430*/  LDC.64 R30, c[0x0][0x380] ;  /* 0x0000e000ff1e7b82 */ /* 0x000e240000000a00 */
[----:B0-----:R-:W-:-:S03]  /*2e440*/  IMAD.WIDE.U32 R30, R27, 0x8, R30 ;  /* 0x000000081b1e7825 */ /* 0x001fc600078e001e */
[----:B------:R-:W-:-:S05]  /*2e450*/  IADD3 R30, P1, PT, R30, 0x10000000, RZ ;  /* 0x100000001e1e7810 */ /* 0x000fca0007f3e0ff */
[----:B------:R-:W-:-:S05]  /*2e460*/  IMAD.X R31, RZ, RZ, R31, P1 ;  /* 0x000000ffff1f7224 */ /* 0x000fca00008e061f */
[----:B------:R2:W5:Y:S03]  /*2e470*/  ATOMG.E.EXCH.64.STRONG.GPU PT, RZ, desc[UR36][R30.64+0x8], R4 ;  /* 0x800008041eff79a8 */ /* 0x000566000c1ef524 */
.L_x_897:
[----:B------:R-:W-:Y:S05]  /*2e480*/  BSYNC.RECONVERGENT B0 ;  /* 0x0000000000007941 */ /* 0x000fea0003800200 */
.L_x_895:
[----:B------:R-:W-:Y:S01]  /*2e490*/  LOP3.LUT P1, R11, R11, 0x7, RZ, 0xc0, !PT ;  /* 0x000000070b0b7812 */ /* 0x000fe2000782c0ff */
[----:B------:R-:W-:Y:S01]  /*2e4a0*/  BSSY B0, `(.L_x_898) ;  /* 0x0000081000007945 */ /* 0x000fe20003800000 */
[----:B-1---5:R-:W-:-:S03]  /*2e4b0*/  LOP3.LUT P2, RZ, R12, 0x7, RZ, 0xc0, !PT ;  /* 0x000000070cff7812 */ /* 0x022fc6000784c0ff */
[----:B--2---:R-:W-:Y:S01]  /*2e4c0*/  IMAD R31, R20, 0x8, R11 ;  /* 0x00000008141f7824 */ /* 0x004fe200078e020b */
[----:B------:R-:W-:-:S04]  /*2e4d0*/  PLOP3.LUT P2, PT, P1, P2, PT, 0x20, 0x2 ;  /* 0x000000000002781c */ /* 0x000fc80000f44470 */
[----:B------:R-:W-:Y:S02]  /*2e4e0*/  SEL R30, R12, R31, P2 ;  /* 0x0000001f0c1e7207 */ /* 0x000fe40001000000 */
[----:B------:R-:W-:Y:S02]  /*2e4f0*/  SEL R31, R31, R12, P2 ;  /* 0x0000000c1f1f7207 */ /* 0x000fe40001000000 */
[----:B------:R-:W-:-:S13]  /*2e500*/  LOP3.LUT P3, RZ, R30, 0x7, RZ, 0xc0, !PT ;  /* 0x000000071eff7812 */ /* 0x000fda000786c0ff */
[----:B------:R-:W-:Y:S05]  /*2e510*/  @P3 BRA `(.L_x_899) ;  /* 0x0000000400403947 */ /* 0x000fea0003800000 */
.L_x_912:
[----:B------:R-:W-:Y:S01]  /*2e520*/  LOP3.LUT P2, RZ, R31, 0x7, RZ, 0xc0, !PT ;  /* 0x000000071fff7812 */ /* 0x000fe2000784c0ff */
[----:B------:R-:W-:Y:S05]  /*2e530*/  YIELD ;  /* 0x0000000000007946 */ /* 0x000fea0003800000 */
[----:B------:R-:W-:Y:S07]  /*2e540*/  BSSY B1, `(.L_x_900) ;  /* 0x0000020000017945 */ /* 0x000fee0003800000 */
[----:B-12--5:R-:W-:Y:S05]  /*2e550*/  @P2 BRA `(.L_x_901) ;  /* 0x0000000000782947 */ /* 0x026fea0003800000 */
.L_x_905:
        /* <DEDUP_REMOVED lines=19> */
.L_x_903:
        /* <DEDUP_REMOVED lines=8> */
.L_x_904:
[----:B------:R-:W-:Y:S05]  /*2e710*/  BSYNC.RELIABLE B6 ;  /* 0x0000000000067941 */ /* 0x000fea0003800100 */
.L_x_902:
[----:B------:R-:W-:-:S13]  /*2e720*/  LOP3.LUT P2, RZ, R31, 0x7, RZ, 0xc0, !PT ;  /* 0x000000071fff7812 */ /* 0x000fda000784c0ff */
[----:B------:R-:W-:Y:S05]  /*2e730*/  @!P2 BRA `(.L_x_905) ;  /* 0xfffffffc0088a947 */ /* 0x000fea000383ffff */
.L_x_901:
[----:B------:R-:W-:Y:S05]  /*2e740*/  BSYNC B1 ;  /* 0x0000000000017941 */ /* 0x000fea0003800000 */
.L_x_900:
        /* <DEDUP_REMOVED lines=10> */
[----:B0-----:R-:W-:-:S10]  /*2e7f0*/  IMAD.MOV.U32 R3, RZ, RZ, R30 ;  /* 0x000000ffff037224 */ /* 0x001fd400078e001e */
[----:B------:R-:W-:Y:S05]  /*2e800*/  @!P2 BRA `(.L_x_908) ;  /* 0x000000000064a947 */ /* 0x000fea0003800000 */
[----:B------:R-:W-:Y:S05]  /*2e810*/  @P3 BREAK.RELIABLE B1 ;  /* 0x0000000000013942 */ /* 0x000fea0003800100 */
[----:B------:R-:W-:Y:S05]  /*2e820*/  @P3 BRA `(.L_x_909) ;  /* 0x0000000400043947 */ /* 0x000fea0003800000 */
.L_x_907:
        /* <DEDUP_REMOVED lines=16> */
.L_x_910:
[----:B------:R-:W-:-:S05]  /*2e930*/  IMAD.WIDE.U32 R4, R5, 0x4, R18 ;  /* 0x0000000405047825 */ /* 0x000fca00078e0012 */
[----:B------:R-:W2:Y:S02]  /*2e940*/  ATOMG.E.EXCH.STRONG.GPU PT, R0, desc[UR36][R4.64], R31 ;  /* 0x8000001f040079a8 */ /* 0x000ea4000c1ef124 */
[----:B--2---:R-:W-:-:S13]  /*2e950*/  ISETP.NE.AND P2, PT, R0, -0x1, PT ;  /* 0xffffffff0000780c */ /* 0x004fda0003f45270 */
[----:B------:R-:W-:Y:S05]  /*2e960*/  @!P2 BREAK.RELIABLE B1 ;  /* 0x000000000001a942 */ /* 0x000fea0003800100 */
[----:B------:R-:W-:Y:S05]  /*2e970*/  @!P2 BRA `(.L_x_911) ;  /* 0x0000000000cca947 */ /* 0x000fea0003800000 */
[----:B------:R2:W5:Y:S01]  /*2e980*/  ATOMG.E.EXCH.STRONG.GPU PT, RZ, desc[UR36][R4.64], RZ ;  /* 0x800000ff04ff79a8 */ /* 0x000562000c1ef124 */
[----:B------:R-:W-:-:S07]  /*2e990*/  IMAD.MOV.U32 R3, RZ, RZ, R31 ;  /* 0x000000ffff037224 */ /* 0x000fce00078e001f */
.L_x_908:
[----:B------:R-:W-:Y:S05]  /*2e9a0*/  BSYNC.RELIABLE B1 ;  /* 0x0000000000017941 */ /* 0x000fea0003800100 */
.L_x_906:
[----:B------:R-:W-:Y:S02]  /*2e9b0*/  LOP3.LUT P2, RZ, R0, 0x7, RZ, 0xc0, !PT ;  /* 0x0000000700ff7812 */ /* 0x000fe4000784c0ff */
[----:B------:R-:W-:-:S04]  /*2e9c0*/  LOP3.LUT P3, RZ, R3, 0x7, RZ, 0xc0, !PT ;  /* 0x0000000703ff7812 */ /* 0x000fc8000786c0ff */
[----:B------:R-:W-:-:S04]  /*2e9d0*/  PLOP3.LUT P2, PT, P2, P3, PT, 0x20, 0x2 ;  /* 0x000000000002781c */ /* 0x000fc80001746470 */
[----:B------:R-:W-:Y:S02]  /*2e9e0*/  SEL R30, R3, R0, P2 ;  /* 0x00000000031e7207 */ /* 0x000fe40001000000 */
[----:B------:R-:W-:Y:S02]  /*2e9f0*/  SEL R31, R0, R3, P2 ;  /* 0x00000003001f7207 */ /* 0x000fe40001000000 */
[----:B------:R-:W-:-:S13]  /*2ea00*/  LOP3.LUT P3, RZ, R30, 0x7, RZ, 0xc0, !PT ;  /* 0x000000071eff7812 */ /* 0x000fda000786c0ff */
[----:B------:R-:W-:Y:S05]  /*2ea10*/  @!P3 BRA `(.L_x_912) ;  /* 0xfffffff800c0b947 */ /* 0x000fea000383ffff */
.L_x_899:
[----:B------:R-:W-:Y:S02]  /*2ea20*/  IMAD.SHL.U32 R0, R30, 0x8, RZ ;  /* 0x000000081e007824 */ /* 0x000fe400078e00ff */
[----:B0-----:R-:W-:Y:S02]  /*2ea30*/  IMAD.MOV.U32 R3, RZ, RZ, -0x4f0f0efe ;  /* 0xb0f0f102ff037424 */ /* 0x001fe400078e00ff */
[----:B------:R-:W-:Y:S01]  /*2ea40*/  IMAD.MOV.U32 R29, RZ, RZ, -0x40000000 ;  /* 0xc0000000ff1d7424 */ /* 0x000fe200078e00ff */
[----:B------:R-:W-:Y:S01]  /*2ea50*/  LOP3.LUT R0, R0, 0x38, RZ, 0xc0, !PT ;  /* 0x0000003800007812 */ /* 0x000fe200078ec0ff */
[----:B-12---:R-:W-:-:S03]  /*2ea60*/  IMAD.MOV.U32 R5, RZ, RZ, -0x203a400 ;  /* 0xfdfc5c00ff057424 */ /* 0x006fc600078e00ff */
        /* <DEDUP_REMOVED lines=29> */
.L_x_909:
[----:B------:R-:W2:Y:S02]  /*2ec40*/  LDL R3, [R1+0x118] ;  /* 0x0001180001037983 */ /* 0x000ea40000100800 */
[----:B--2---:R-:W-:-:S05]  /*2ec50*/  IMAD.SHL.U32 R0, R3, 0x8, RZ ;  /* 0x0000000803007824 */ /* 0x004fca00078e00ff */
[----:B------:R-:W-:Y:S01]  /*2ec60*/  LOP3.LUT R4, R0, 0x7f8, RZ, 0xc0, !PT ;  /* 0x000007f800047812 */ /* 0x000fe200078ec0ff */
[----:B------:R-:W-:-:S04]  /*2ec70*/  VIADD R0, R3, 0x1 ;  /* 0x0000000103007836 */ /* 0x000fc80000000000 */
[----:B------:R-:W-:Y:S01]  /*2ec80*/  IMAD.IADD R3, R1, 0x1, R4 ;  /* 0x0000000101037824 */ /* 0x000fe200078e0204 */
[----:B------:R0:W-:Y:S04]  /*2ec90*/  STL [R1+0x118], R0 ;  /* 0x0001180001007387 */ /* 0x0001e80000100800 */
[----:B------:R0:W-:Y:S02]  /*2eca0*/  STL.64 [R3+0x120], R30 ;  /* 0x0001201e03007387 */ /* 0x0001e40000100a00 */
.L_x_911:
[----:B------:R-:W-:Y:S05]  /*2ecb0*/  BSYNC B0 ;  /* 0x0000000000007941 */ /* 0x000fea0003800000 */
.L_x_898:
        /* <DEDUP_REMOVED lines=8> */
.L_x_927:
[----:B------:R-:W-:Y:S01]  /*2ed40*/  LOP3.LUT P1, RZ, R13, 0x7, RZ, 0xc0, !PT ;  /* 0x000000070dff7812 */ /* 0x000fe2000782c0ff */
[----:B------:R-:W-:Y:S05]  /*2ed50*/  YIELD ;  /* 0x0000000000007946 */ /* 0x000fea0003800000 */
[----:B------:R-:W-:Y:S07]  /*2ed60*/  BSSY B1, `(.L_x_915) ;  /* 0x0000020000017945 */ /* 0x000fee0003800000 */
[----:B0-----:R-:W-:Y:S05]  /*2ed70*/  @P1 BRA `(.L_x_916) ;  /* 0x0000000000781947 */ /* 0x001fea0003800000 */
.L_x_920:
[----:B------:R-:W-:Y:S01]  /*2ed80*/  ISETP.GT.U32.AND P1, PT, R13, 0xffff, PT ;  /* 0x0000ffff0d00780c */ /* 0x000fe20003f24070 */
[----:B------:R-:W-:Y:S05]  /*2ed90*/  YIELD ;  /* 0x0000000000007946 */ /* 0x000fea0003800000 */
[----:B------:R-:W-:Y:S01]  /*2eda0*/  BSSY.RELIABLE B6, `(.L_x_917) ;  /* 0x0000019000067945 */ /* 0x000fe20003800100 */
[----:B012---:R-:W-:-:S06]  /*2edb0*/  SHF.R.U32.HI R5, RZ, 0x3, R13 ;  /* 0x00000003ff057819 */ /* 0x007fcc000001160d */
        /* <DEDUP_REMOVED lines=15> */
.L_x_918:
        /* <DEDUP_REMOVED lines=8> */
.L_x_919:
[----:B------:R-:W-:Y:S05]  /*2ef30*/  BSYNC.RELIABLE B6 ;  /* 0x0000000000067941 */ /* 0x000fea0003800100 */
.L_x_917:
[----:B------:R-:W-:-:S13]  /*2ef40*/  LOP3.LUT P1, RZ, R13, 0x7, RZ, 0xc0, !PT ;  /* 0x000000070dff7812 */ /* 0x000fda000782c0ff */
[----:B------:R-:W-:Y:S05]  /*2ef50*/  @!P1 BRA `(.L_x_920) ;  /* 0xfffffffc00889947 */ /* 0x000fea000383ffff */
.L_x_916:
[----:B------:R-:W-:Y:S05]  /*2ef60*/  BSYNC B1 ;  /* 0x0000000000017941 */ /* 0x000fea0003800000 */
.L_x_915:
        /* <DEDUP_REMOVED lines=9> */
[----:B0-2---:R-:W-:Y:S02]  /*2f000*/  IMAD.MOV.U32 R0, RZ, RZ, R13 ;  /* 0x000000ffff007224 */ /* 0x005fe400078e000d */
[----:B------:R-:W-:-:S10]  /*2f010*/  IMAD.MOV.U32 R3, RZ, RZ, R12 ;  /* 0x000000ffff037224 */ /* 0x000fd400078e000c */
[----:B------:R-:W-:Y:S05]  /*2f020*/  @!P1 BRA `(.L_x_923) ;  /* 0x0000000000649947 */ /* 0x000fea0003800000 */
[----:B------:R-:W-:Y:S05]  /*2f030*/  @P2 BREAK.RELIABLE B1 ;  /* 0x0000000000012942 */ /* 0x000fea0003800100 */
[----:B------:R-:W-:Y:S05]  /*2f040*/  @P2 BRA `(.L_x_924) ;  /* 0x0000000400042947 */ /* 0x000fea0003800000 */
.L_x_922:
        /* <DEDUP_REMOVED lines=16> */
.L_x_925:
[----:B------:R-:W-:-:S05]  /*2f150*/  IMAD.WIDE.U32 R4, R5, 0x4, R18 ;  /* 0x0000000405047825 */ /* 0x000fca00078e0012 */
[----:B------:R-:W2:Y:S02]  /*2f160*/  ATOMG.E.EXCH.STRONG.GPU PT, R0, desc[UR36][R4.64], R13 ;  /* 0x8000000d040079a8 */ /* 0x000ea4000c1ef124 */
[----:B--2---:R-:W-:-:S13]  /*2f170*/  ISETP.NE.AND P1, PT, R0, -0x1, PT ;  /* 0xffffffff0000780c */ /* 0x004fda0003f25270 */
[----:B------:R-:W-:Y:S05]  /*2f180*/  @!P1 BREAK.RELIABLE B1 ;  /* 0x0000000000019942 */ /* 0x000fea0003800100 */
[----:B------:R-:W-:Y:S05]  /*2f190*/  @!P1 BRA `(.L_x_926) ;  /* 0x0000000000cc9947 */ /* 0x000fea0003800000 */
[----:B------:R2:W5:Y:S01]  /*2f1a0*/  ATOMG.E.EXCH.STRONG.GPU PT, RZ, desc[UR36][R4.64], RZ ;  /* 0x800000ff04ff79a8 */ /* 0x000562000c1ef124 */
[----:B------:R-:W-:-:S07]  /*2f1b0*/  IMAD.MOV.U32 R3, RZ, RZ, R13 ;  /* 0x000000ffff037224 */ /* 0x000fce00078e000d */
.L_x_923:
[----:B------:R-:W-:Y:S05]  /*2f1c0*/  BSYNC.RELIABLE B1 ;  /* 0x0000000000017941 */ /* 0x000fea0003800100 */
.L_x_921:
[----:B------:R-:W-:Y:S02]  /*2f1d0*/  LOP3.LUT P1, RZ, R0, 0x7, RZ, 0xc0, !PT ;  /* 0x0000000700ff7812 */ /* 0x000fe4000782c0ff */
[----:B------:R-:W-:-:S04]  /*2f1e0*/  LOP3.LUT P2, RZ, R3, 0x7, RZ, 0xc0, !PT ;  /* 0x0000000703ff7812 */ /* 0x000fc8000784c0ff */
[----:B------:R-:W-:-:S04]  /*2f1f0*/  PLOP3.LUT P1, PT, P1, P2, PT, 0x20, 0x2 ;  /* 0x000000000002781c */ /* 0x000fc80000f24470 */
[----:B------:R-:W-:Y:S02]  /*2f200*/  SEL R12, R3, R0, P1 ;  /* 0x00000000030c7207 */ /* 0x000fe40000800000 */
[----:B------:R-:W-:Y:S02]  /*2f210*/  SEL R13, R0, R3, P1 ;  /* 0x00000003000d7207 */ /* 0x000fe40000800000 */
[----:B------:R-:W-:-:S13]  /*2f220*/  LOP3.LUT P2, RZ, R12, 0x7, RZ, 0xc0, !PT ;  /* 0x000000070cff7812 */ /* 0x000fda000784c0ff */
[----:B------:R-:W-:Y:S05]  /*2f230*/  @!P2 BRA `(.L_x_927) ;  /* 0xfffffff800c0a947 */ /* 0x000fea000383ffff */
.L_x_914:
[----:B0-2---:R-:W-:Y:S02]  /*2f240*/  IMAD.SHL.U32 R0, R12, 0x8, RZ ;  /* 0x000000080c007824 */ /* 0x005fe400078e00ff */
[----:B------:R-:W-:Y:S02]  /*2f250*/  IMAD.MOV.U32 R3, RZ, RZ, -0x4f0f0efe ;  /* 0xb0f0f102ff037424 */ /* 0x000fe400078e00ff */
        /* <DEDUP_REMOVED lines=32> */
.L_x_924:
[----:B------:R-:W2:Y:S02]  /*2f460*/  LDL R3, [R1+0x118] ;  /* 0x0001180001037983 */ /* 0x000ea40000100800 */
[----:B--2---:R-:W-:-:S05]  /*2f470*/  IMAD.SHL.U32 R0, R3, 0x8, RZ ;  /* 0x0000000803007824 */ /* 0x004fca00078e00ff */
[----:B------:R-:W-:Y:S01]  /*2f480*/  LOP3.LUT R4, R0, 0x7f8, RZ, 0xc0, !PT ;  /* 0x000007f800047812 */ /* 0x000fe200078ec0ff */
[----:B------:R-:W-:-:S04]  /*2f490*/  VIADD R0, R3, 0x1 ;  /* 0x0000000103007836 */ /* 0x000fc80000000000 */
[----:B------:R-:W-:Y:S01]  /*2f4a0*/  IMAD.IADD R3, R1, 0x1, R4 ;  /* 0x0000000101037824 */ /* 0x000fe200078e0204 */
[----:B------:R0:W-:Y:S04]  /*2f4b0*/  STL [R1+0x118], R0 ;  /* 0x0001180001007387 */ /* 0x0001e80000100800 */
[----:B------:R0:W-:Y:S02]  /*2f4c0*/  STL.64 [R3+0x120], R12 ;  /* 0x0001200c03007387 */ /* 0x0001e40000100a00 */
.L_x_926:
[----:B------:R-:W-:Y:S05]  /*2f4d0*/  BSYNC B0 ;  /* 0x0000000000007941 */ /* 0x000fea0003800000 */
.L_x_913:
        /* <DEDUP_REMOVED lines=9> */
.L_x_942:
[----:B------:R-:W-:Y:S01]  /*2f570*/  LOP3.LUT P1, RZ, R21, 0x7, RZ, 0xc0, !PT ;  /* 0x0000000715ff7812 */ /* 0x000fe2000782c0ff */
[----:B------:R-:W-:Y:S05]  /*2f580*/  YIELD ;  /* 0x0000000000007946 */ /* 0x000fea0003800000 */
[----:B------:R-:W-:Y:S07]  /*2f590*/  BSSY B1, `(.L_x_930) ;  /* 0x0000020000017945 */ /* 0x000fee0003800000 */
[----:B0-----:R-:W-:Y:S05]  /*2f5a0*/  @P1 BRA `(.L_x_931) ;  /* 0x0000000000781947 */ /* 0x001fea0003800000 */
.L_x_935:
        /* <DEDUP_REMOVED lines=19> */
.L_x_933:
        /* <DEDUP_REMOVED lines=8> */
.L_x_934:
[----:B------:R-:W-:Y:S05]  /*2f760*/  BSYNC.RELIABLE B6 ;  /* 0x0000000000067941 */ /* 0x000fea0003800100 */
.L_x_932:
[----:B------:R-:W-:-:S13]  /*2f770*/  LOP3.LUT P1, RZ, R21, 0x7, RZ, 0xc0, !PT ;  /* 0x0000000715ff7812 */ /* 0x000fda000782c0ff */
[----:B------:R-:W-:Y:S05]  /*2f780*/  @!P1 BRA `(.L_x_935) ;  /* 0xfffffffc00889947 */ /* 0x000fea000383ffff */
.L_x_931:
[----:B------:R-:W-:Y:S05]  /*2f790*/  BSYNC B1 ;  /* 0x0000000000017941 */ /* 0x000fea0003800000 */
.L_x_930:
        /* <DEDUP_REMOVED lines=15> */
.L_x_937:
        /* <DEDUP_REMOVED lines=16> */
.L_x_940:
[----:B------:R-:W-:-:S05]  /*2f990*/  IMAD.WIDE.U32 R4, R5, 0x4, R18 ;  /* 0x0000000405047825 */ /* 0x000fca00078e0012 */
[----:B------:R-:W2:Y:S02]  /*2f9a0*/  ATOMG.E.EXCH.STRONG.GPU PT, R0, desc[UR36][R4.64], R21 ;  /* 0x80000015040079a8 */ /* 0x000ea4000c1ef124 */
[----:B--2---:R-:W-:-:S13]  /*2f9b0*/  ISETP.NE.AND P1, PT, R0, -0x1, PT ;  /* 0xffffffff0000780c */ /* 0x004fda0003f25270 */
[----:B------:R-:W-:Y:S05]  /*2f9c0*/  @!P1 BREAK.RELIABLE B1 ;  /* 0x0000000000019942 */ /* 0x000fea0003800100 */
[----:B------:R-:W-:Y:S05]  /*2f9d0*/  @!P1 BRA `(.L_x_941) ;  /* 0x0000000000cc9947 */ /* 0x000fea0003800000 */
[----:B------:R2:W5:Y:S01]  /*2f9e0*/  ATOMG.E.EXCH.STRONG.GPU PT, RZ, desc[UR36][R4.64], RZ ;  /* 0x800000ff04ff79a8 */ /* 0x000562000c1ef124 */
[----:B------:R-:W-:-:S07]  /*2f9f0*/  IMAD.MOV.U32 R3, RZ, RZ, R21 ;  /* 0x000000ffff037224 */ /* 0x000fce00078e0015 */
.L_x_938:
[----:B------:R-:W-:Y:S05]  /*2fa00*/  BSYNC.RELIABLE B1 ;  /* 0x0000000000017941 */ /* 0x000fea0003800100 */
.L_x_936:
[----:B------:R-:W-:Y:S02]  /*2fa10*/  LOP3.LUT P1, RZ, R0, 0x7, RZ, 0xc0, !PT ;  /* 0x0000000700ff7812 */ /* 0x000fe4000782c0ff */
[----:B------:R-:W-:-:S04]  /*2fa20*/  LOP3.LUT P2, RZ, R3, 0x7, RZ, 0xc0, !PT ;  /* 0x0000000703ff7812 */ /* 0x000fc8000784c0ff */
[----:B------:R-:W-:-:S04]  /*2fa30*/  PLOP3.LUT P1, PT, P1, P2, PT, 0x20, 0x2 ;  /* 0x000000000002781c */ /* 0x000fc80000f24470 */
[----:B------:R-:W-:Y:S02]  /*2fa40*/  SEL R20, R3, R0, P1 ;  /* 0x0000000003147207 */ /* 0x000fe40000800000 */
[----:B------:R-:W-:Y:S02]  /*2fa50*/  SEL R21, R0, R3, P1 ;  /* 0x0000000300157207 */ /* 0x000fe40000800000 */
[----:B------:R-:W-:-:S13]  /*2fa60*/  LOP3.LUT P2, RZ, R20, 0x7, RZ, 0xc0, !PT ;  /* 0x0000000714ff7812 */ /* 0x000fda000784c0ff */
[----:B------:R-:W-:Y:S05]  /*2fa70*/  @!P2 BRA `(.L_x_942) ;  /* 0xfffffff800bca947 */ /* 0x000fea000383ffff */
.L_x_929:
        /* <DEDUP_REMOVED lines=34> */
.L_x_939:
[----:B------:R-:W2:Y:S02]  /*2fca0*/  LDL R3, [R1+0x118] ;  /* 0x0001180001037983 */ /* 0x000ea40000100800 */
[----:B--2---:R-:W-:-:S05]  /*2fcb0*/  IMAD.SHL.U32 R0, R3, 0x8, RZ ;  /* 0x0000000803007824 */ /* 0x004fca00078e00ff */
[----:B------:R-:W-:Y:S01]  /*2fcc0*/  LOP3.LUT R4, R0, 0x7f8, RZ, 0xc0, !PT ;  /* 0x000007f800047812 */ /* 0x000fe200078ec0ff */
[----:B------:R-:W-:-:S04]  /*2fcd0*/  VIADD R0, R3, 0x1 ;  /* 0x0000000103007836 */ /* 0x000fc80000000000 */
[----:B------:R-:W-:Y:S01]  /*2fce0*/  IMAD.IADD R3, R1, 0x1, R4 ;  /* 0x0000000101037824 */ /* 0x000fe200078e0204 */
[----:B------:R0:W-:Y:S04]  /*2fcf0*/  STL [R1+0x118], R0 ;  /* 0x0001180001007387 */ /* 0x0001e80000100800 */
[----:B------:R0:W-:Y:S02]  /*2fd00*/  STL.64 [R3+0x120], R20 ;  /* 0x0001201403007387 */ /* 0x0001e40000100a00 */
.L_x_941:
[----:B------:R-:W-:Y:S05]  /*2fd10*/  BSYNC B0 ;  /* 0x0000000000007941 */ /* 0x000fea0003800000 */
.L_x_928:
        /* <DEDUP_REMOVED lines=8> */
.L_x_957:
[----:B------:R-:W-:Y:S01]  /*2fda0*/  LOP3.LUT P1, RZ, R15, 0x7, RZ, 0xc0, !PT ;  /* 0x000000070fff7812 */ /* 0x000fe2000782c0ff */
[----:B------:R-:W-:Y:S05]  /*2fdb0*/  YIELD ;  /* 0x0000000000007946 */ /* 0x000fea0003800000 */
[----:B------:R-:W-:Y:S07]  /*2fdc0*/  BSSY B1, `(.L_x_945) ;  /* 0x0000020000017945 */ /* 0x000fee0003800000 */
[----:B0-----:R-:W-:Y:S05]  /*2fdd0*/  @P1 BRA `(.L_x_946) ;  /* 0x0000000000781947 */ /* 0x001fea0003800000 */
.L_x_950:
        /* <DEDUP_REMOVED lines=19> */
.L_x_948:
        /* <DEDUP_REMOVED lines=8> */
.L_x_949:
[----:B------:R-:W-:Y:S05]  /*2ff90*/  BSYNC.RELIABLE B6 ;  /* 0x0000000000067941 */ /* 0x000fea0003800100 */
.L_x_947:
[----:B------:R-:W-:-:S13]  /*2ffa0*/  LOP3.LUT P1, RZ, R15, 0x7, RZ, 0xc0, !PT ;  /* 0x000000070fff7812 */ /* 0x000fda000782c0ff */
[----:B------:R-:W-:Y:S05]  /*2ffb0*/  @!P1 BRA `(.L_x_950) ;  /* 0xfffffffc00889947 */ /* 0x000fea000383ffff */
.L_x_946:
[----:B------:R-:W-:Y:S05]  /*2ffc0*/  BSYNC B1 ;  /* 0x0000000000017941 */ /* 0x000fea0003800000 */
.L_x_945:
        /* <DEDUP_REMOVED lines=15> */
.L_x_952:
        /* <DEDUP_REMOVED lines=17> */
.L_x_955:
        /* <DEDUP_REMOVED lines=8> */
.L_x_953:
[----:B------:R-:W-:Y:S05]  /*30250*/  BSYNC.RELIABLE B1 ;  /* 0x0000000000017941 */ /* 0x000fea0003800100 */
.L_x_951:
[----:B------:R-:W-:Y:S02]  /*30260*/  LOP3.LUT P1, RZ, R0, 0x7, RZ, 0xc0, !PT ;  /* 0x0000000700ff7812 */ /* 0x000fe4000782c0ff */
[----:B------:R-:W-:-:S04]  /*30270*/  LOP3.LUT P2, RZ, R3, 0x7, RZ, 0xc0, !PT ;  /* 0x0000000703ff7812 */ /* 0x000fc8000784c0ff */
[----:B------:R-:W-:-:S04]  /*30280*/  PLOP3.LUT P1, PT, P1, P2, PT, 0x20, 0x2 ;  /* 0x000000000002781c */ /* 0x000fc80000f24470 */
[----:B------:R-:W-:Y:S02]  /*30290*/  SEL R14, R3, R0, P1 ;  /* 0x00000000030e7207 */ /* 0x000fe40000800000 */
[----:B------:R-:W-:Y:S02]  /*302a0*/  SEL R15, R0, R3, P1 ;  /* 0x00000003000f7207 */ /* 0x000fe40000800000 */
[----:B------:R-:W-:-:S13]  /*302b0*/  LOP3.LUT P2, RZ, R14, 0x7, RZ, 0xc0, !PT ;  /* 0x000000070eff7812 */ /* 0x000fda000784c0ff */
[----:B------:R-:W-:Y:S05]  /*302c0*/  @!P2 BRA `(.L_x_957) ;  /* 0xfffffff800b4a947 */ /* 0x000fea000383ffff */
.L_x_944:
        /* <DEDUP_REMOVED lines=35> */
.L_x_954:
        /* <DEDUP_REMOVED lines=8> */
.L_x_956:
[----:B------:R-:W-:Y:S05]  /*30580*/  BSYNC B0 ;  /* 0x0000000000007941 */ /* 0x000fea0003800000 */
.L_x_943:
[----:B------:R-:W-:Y:S05]  /*30590*/  BRA `(.L_x_658) ;  /* 0x000000a400d87947 */ /* 0x000fea0003800000 */
.L_x_856:
        /* <DEDUP_REMOVED lines=20> */
.L_x_959:
[----:B------:R-:W0:Y:S02]  /*306e0*/  LDC.64 R12, c[0x0][0x380] ;  /* 0x0000e000ff0c7b82 */ /* 0x000e240000000a00 */
[----:B0-----:R-:W-:-:S03]  /*306f0*/  IMAD.WIDE.U32 R12, R5, 0x8, R12 ;  /* 0x00000008050c7825 */ /* 0x001fc600078e000c */
[----:B------:R-:W-:-:S05]  /*30700*/  IADD3 R20, P1, PT, R12, 0x10000000, RZ ;  /* 0x100000000c147810 */ /* 0x000fca0007f3e0ff */
[----:B------:R-:W-:-:S06]  /*30710*/  IMAD.X R21, RZ, RZ, R13, P1 ;  /* 0x000000ffff157224 */ /* 0x000fcc00008e060d */
[----:B------:R-:W5:Y:S02]  /*30720*/  ATOMG.E.EXCH.64.STRONG.GPU PT, R20, desc[UR36][R20.64+0x8], RZ ;  /* 0x800008ff141479a8 */ /* 0x000f64000c1ef524 */
.L_x_960:
[----:B------:R-:W-:Y:S05]  /*30730*/  BSYNC.RECONVERGENT B0 ;  /* 0x0000000000007941 */ /* 0x000fea0003800200 */
.L_x_958:
        /* <DEDUP_REMOVED lines=12> */
.L_x_962:
[----:B------:R-:W1:Y:S02]  /*30800*/  LDC.64 R12, c[0x0][0x380] ;  /* 0x0000e000ff0c7b82 */ /* 0x000e640000000a00 */
[----:B-1----:R-:W-:-:S03]  /*30810*/  IMAD.WIDE.U32 R12, R11, 0x8, R12 ;  /* 0x000000080b0c7825 */ /* 0x002fc600078e000c */
[----:B------:R-:W-:-:S05]  /*30820*/  IADD3 R28, P1, PT, R12, 0x10000000, RZ ;  /* 0x100000000c1c7810 */ /* 0x000fca0007f3e0ff */
[----:B------:R-:W-:-:S06]  /*30830*/  IMAD.X R29, RZ, RZ, R13, P1 ;  /* 0x000000ffff1d7224 */ /* 0x000fcc00008e060d */
[----:B------:R-:W5:Y:S02]  /*30840*/  ATOMG.E.EXCH.64.STRONG.GPU PT, R28, desc[UR36][R28.64+0x8], RZ ;  /* 0x800008ff1c1c79a8 */ /* 0x000f64000c1ef524 */
.L_x_963:
[----:B------:R-:W-:Y:S05]  /*30850*/  BSYNC.RECONVERGENT B0 ;  /* 0x0000000000007941 */ /* 0x000fea0003800200 */
.L_x_961:
        /* <DEDUP_REMOVED lines=8> */
.L_x_978:
[----:B------:R-:W-:Y:S01]  /*308e0*/  LOP3.LUT P1, RZ, R5, 0x7, RZ, 0xc0, !PT ;  /* 0x0000000705ff7812 */ /* 0x000fe2000782c0ff */
[----:B------:R-:W-:Y:S05]  /*308f0*/  YIELD ;  /* 0x0000000000007946 */ /* 0x000fea0003800000 */
[----:B------:R-:W-:Y:S07]  /*30900*/  BSSY B1, `(.L_x_966) ;  /* 0x0000020000017945 */ /* 0x000fee0003800000 */
[----:B0123-5:R-:W-:Y:S05]  /*30910*/  @P1 BRA `(.L_x_967) ;  /* 0x0000000000781947 */ /* 0x02ffea0003800000 */
.L_x_971:
        /* <DEDUP_REMOVED lines=19> */
.L_x_969:
        /* <DEDUP_REMOVED lines=8> */
.L_x_970:
[----:B------:R-:W-:Y:S05]  /*30ad0*/  BSYNC.RELIABLE B6 ;  /* 0x0000000000067941 */ /* 0x000fea0003800100 */
.L_x_968:
[----:B------:R-:W-:-:S13]  /*30ae0*/  LOP3.LUT P1, RZ, R5, 0x7, RZ, 0xc0, !PT ;  /* 0x0000000705ff7812 */ /* 0x000fda000782c0ff */
[----:B------:R-:W-:Y:S05]  /*30af0*/  @!P1 BRA `(.L_x_971) ;  /* 0xfffffffc00889947 */ /* 0x000fea000383ffff */
.L_x_967:
[----:B------:R-:W-:Y:S05]  /*30b00*/  BSYNC B1 ;  /* 0x0000000000017941 */ /* 0x000fea0003800000 */
.L_x_966:
        /* <DEDUP_REMOVED lines=14> */
.L_x_973:
        /* <DEDUP_REMOVED lines=16> */
.L_x_976:
[----:B------:R-:W-:-:S05]  /*30cf0*/  IMAD.WIDE.U32 R12, R13, 0x4, R18 ;  /* 0x000000040d0c7825 */ /* 0x000fca00078e0012 */
[----:B------:R-:W2:Y:S02]  /*30d00*/  ATOMG.E.EXCH.STRONG.GPU PT, R11, desc[UR36][R12.64], R5 ;  /* 0x800000050c0b79a8 */ /* 0x000ea4000c1ef124 */
[----:B--2---:R-:W-:-:S13]  /*30d10*/  ISETP.NE.AND P1, PT, R11, -0x1, PT ;  /* 0xffffffff0b00780c */ /* 0x004fda0003f25270 */
[----:B------:R-:W-:Y:S05]  /*30d20*/  @!P1 BREAK.RELIABLE B1 ;  /* 0x0000000000019942 */ /* 0x000fea0003800100 */
[----:B------:R-:W-:Y:S05]  /*30d30*/  @!P1 BRA `(.L_x_977) ;  /* 0x0000000000b49947 */ /* 0x000fea0003800000 */
[----:B------:R3:W5:Y:S01]  /*30d40*/  ATOMG.E.EXCH.STRONG.GPU PT, RZ, desc[UR36][R12.64], RZ ;  /* 0x800000ff0cff79a8 */ /* 0x000762000c1ef124 */
[----:B------:R-:W-:-:S07]  /*30d50*/  IMAD.MOV.U32 R14, RZ, RZ, R5 ;  /* 0x000000ffff0e7224 */ /* 0x000fce00078e0005 */
.L_x_974:
[----:B------:R-:W-:Y:S05]  /*30d60*/  BSYNC.RELIABLE B1 ;  /* 0x0000000000017941 */ /* 0x000fea0003800100 */
.L_x_972:
[----:B------:R-:W-:Y:S02]  /*30d70*/  LOP3.LUT P1, RZ, R11, 0x7, RZ, 0xc0, !PT ;  /* 0x000000070bff7812 */ /* 0x000fe4000782c0ff */
[----:B------:R-:W-:-:S04]  /*30d80*/  LOP3.LUT P2, RZ, R14, 0x7, RZ, 0xc0, !PT ;  /* 0x000000070eff7812 */ /* 0x000fc8000784c0ff */
[----:B------:R-:W-:-:S04]  /*30d90*/  PLOP3.LUT P1, PT, P1, P2, PT, 0x20, 0x2 ;  /* 0x000000000002781c */ /* 0x000fc80000f24470 */
[----:B------:R-:W-:Y:S02]  /*30da0*/  SEL R30, R14, R11, P1 ;  /* 0x0000000b0e1e7207 */ /* 0x000fe40000800000 */
[----:B------:R-:W-:Y:S02]  /*30db0*/  SEL R5, R11, R14, P1 ;  /* 0x0000000e0b057207 */ /* 0x000fe40000800000 */
[----:B------:R-:W-:-:S13]  /*30dc0*/  LOP3.LUT P2, RZ, R30, 0x7, RZ, 0xc0, !PT ;  /* 0x000000071eff7812 */ /* 0x000fda000784c0ff */
[----:B------:R-:W-:Y:S05]  /*30dd0*/  @!P2 BRA `(.L_x_978) ;  /* 0xfffffff800c0a947 */ /* 0x000fea000383ffff */
.L_x_965:
        /* <DEDUP_REMOVED lines=25> */
[----:B------:R3:W-:Y:S01]  /*30f70*/  @P1 STL.64 [R26+0x120], R30 ;  /* 0x0001201e1a001387 */ /* 0x0007e20000100a00 */
[----:B------:R-:W-:-:S03]  /*30f80*/  @!P1 IMAD.MOV.U32 R4, RZ, RZ, R12 ;  /* 0x000000ffff049224 */ /* 0x000fc600078e000c */
[----:B------:R-:W-:Y:S01]  /*30f90*/  @!P1 IMAD.IADD R11, R1, 0x1, R14 ;  /* 0x00000001010b9824 */ /* 0x000fe200078e020e */
[----:B------:R3:W-:Y:S04]  /*30fa0*/  @!P1 STL [R1+0x924], R12 ;  /* 0x0009240c01009387 */ /* 0x0007e80000100800 */
[----:B------:R3:W-:Y:S01]  /*30fb0*/  @!P1 STL.64 [R11+0x928], R30 ;  /* 0x0009281e0b009387 */ /* 0x0007e20000100a00 */
[----:B------:R-:W-:Y:S05]  /*30fc0*/  BRA `(.L_x_977) ;  /* 0x0000000000107947 */ /* 0x000fea0003800000 */
.L_x_975:
[----:B------:R-:W-:Y:S01]  /*30fd0*/  IMAD.MOV.U32 R31, RZ, RZ, R5 ;  /* 0x000000ffff1f7224 */ /* 0x000fe200078e0005 */
[----:B------:R2:W-:Y:S01]  /*30fe0*/  STL [R1+0x118], R0 ;  /* 0x0001180001007387 */ /* 0x0005e20000100800 */
[----:B------:R-:W-:-:S03]  /*30ff0*/  IMAD.MOV.U32 R3, RZ, RZ, R0 ;  /* 0x000000ffff037224 */ /* 0x000fc600078e0000 */
[----:B------:R2:W-:Y:S04]  /*31000*/  STL.64 [R26+0x120], R30 ;  /* 0x0001201e1a007387 */ /* 0x0005e80000100a00 */
.L_x_977:
[----:B------:R-:W-:Y:S05]  /*31010*/  BSYNC B0 ;  /* 0x0000000000007941 */ /* 0x000fea0003800000 */
.L_x_964:
        /* <DEDUP_REMOVED lines=8> */
.L_x_993:
[----:B------:R-:W-:Y:S01]  /*310a0*/  LOP3.LUT P1, RZ, R21, 0x7, RZ, 0xc0, !PT ;  /* 0x0000000715ff7812 */ /* 0x000fe2000782c0ff */
[----:B------:R-:W-:Y:S05]  /*310b0*/  YIELD ;  /* 0x0000000000007946 */ /* 0x000fea0003800000 */
[----:B------:R-:W-:Y:S07]  /*310c0*/  BSSY B1, `(.L_x_981) ;  /* 0x0000020000017945 */ /* 0x000fee0003800000 */
[----:B--23--:R-:W-:Y:S05]  /*310d0*/  @P1 BRA `(.L_x_982) ;  /* 0x0000000000781947 */ /* 0x00cfea0003800000 */
.L_x_986:
        /* <DEDUP_REMOVED lines=19> */
.L_x_984:
        /* <DEDUP_REMOVED lines=8> */
.L_x_985:
[----:B------:R-:W-:Y:S05]  /*31290*/  BSYNC.RELIABLE B6 ;  /* 0x0000000000067941 */ /* 0x000fea0003800100 */
.L_x_983:
[----:B------:R-:W-:-:S13]  /*312a0*/  LOP3.LUT P1, RZ, R21, 0x7, RZ, 0xc0, !PT ;  /* 0x0000000715ff7812 */ /* 0x000fda000782c0ff */
[----:B------:R-:W-:Y:S05]  /*312b0*/  @!P1 BRA `(.L_x_986) ;  /* 0xfffffffc00889947 */ /* 0x000fea000383ffff */
.L_x_982:
[----:B------:R-:W-:Y:S05]  /*312c0*/  BSYNC B1 ;  /* 0x0000000000017941 */ /* 0x000fea0003800000 */
.L_x_981:
        /* <DEDUP_REMOVED lines=15> */
.L_x_988:
        /* <DEDUP_REMOVED lines=17> */
.L_x_991:
        /* <DEDUP_REMOVED lines=8> */
.L_x_989:
[----:B------:R-:W-:Y:S05]  /*31550*/  BSYNC.RELIABLE B1 ;  /* 0x0000000000017941 */ /* 0x000fea0003800100 */
.L_x_987:
[----:B------:R-:W-:Y:S02]  /*31560*/  LOP3.LUT P1, RZ, R0, 0x7, RZ, 0xc0, !PT ;  /* 0x0000000700ff7812 */ /* 0x000fe4000782c0ff */
[----:B------:R-:W-:-:S04]  /*31570*/  LOP3.LUT P2, RZ, R5, 0x7, RZ, 0xc0, !PT ;  /* 0x0000000705ff7812 */ /* 0x000fc8000784c0ff */
[----:B------:R-:W-:-:S04]  /*31580*/  PLOP3.LUT P1, PT, P1, P2, PT, 0x20, 0x2 ;  /* 0x000000000002781c */ /* 0x000fc80000f24470 */
[----:B------:R-:W-:Y:S02]  /*31590*/  SEL R20, R5, R0, P1 ;  /* 0x0000000005147207 */ /* 0x000fe40000800000 */
[----:B------:R-:W-:Y:S02]  /*315a0*/  SEL R21, R0, R5, P1 ;  /* 0x0000000500157207 */ /* 0x000fe40000800000 */
[----:B------:R-:W-:-:S13]  /*315b0*/  LOP3.LUT P2, RZ, R20, 0x7, RZ, 0xc0, !PT ;  /* 0x0000000714ff7812 */ /* 0x000fda000784c0ff */
[----:B------:R-:W-:Y:S05]  /*315c0*/  @!P2 BRA `(.L_x_993) ;  /* 0xfffffff800b4a947 */ /* 0x000fea000383ffff */
.L_x_980:
        /* <DEDUP_REMOVED lines=33> */
.L_x_990:
[C---:B------:R-:W-:Y:S01]  /*317e0*/  IMAD.SHL.U32 R4, R3.reuse, 0x8, RZ ;  /* 0x0000000803047824 */ /* 0x040fe200078e00ff */
[----:B------:R-:W-:Y:S01]  /*317f0*/  PLOP3.LUT P1, PT, PT, PT, PT, 0x8, 0x80 ;  /* 0x000000000080781c */ /* 0x000fe20003f2e170 */
[----:B------:R-:W-:-:S03]  /*31800*/  VIADD R0, R3, 0x1 ;  /* 0x0000000103007836 */ /* 0x000fc60000000000 */
[----:B------:R-:W-:Y:S02]  /*31810*/  LOP3.LUT R4, R4, 0x7f8, RZ, 0xc0, !PT ;  /* 0x000007f804047812 */ /* 0x000fe400078ec0ff */
[----:B------:R2:W-:Y:S03]  /*31820*/  STL [R1+0x118], R0 ;  /* 0x0001180001007387 */ /* 0x0005e60000100800 */
[----:B------:R-:W-:-:S05]  /*31830*/  IMAD.IADD R3, R1, 0x1, R4 ;  /* 0x0000000101037824 */ /* 0x000fca00078e0204 */
[----:B------:R2:W-:Y:S02]  /*31840*/  STL.64 [R3+0x120], R20 ;  /* 0x0001201403007387 */ /* 0x0005e40000100a00 */
.L_x_992:
[----:B------:R-:W-:Y:S05]  /*31850*/  BSYNC B0 ;  /* 0x0000000000007941 */ /* 0x000fea0003800000 */
.L_x_979:
[----:B------:R-:W-:Y:S05]  /*31860*/  BRA `(.L_x_658) ;  /* 0x0000009400247947 */ /* 0x000fea0003800000 */
.L_x_855:
        /* <DEDUP_REMOVED lines=17> */
.L_x_998:
        /* <DEDUP_REMOVED lines=21> */
.L_x_997:
[----:B------:R-:W-:Y:S01]  /*31ad0*/  PLOP3.LUT P1, PT, PT, PT, PT, 0x80, 0x8 ;  /* 0x000000000008781c */ /* 0x000fe20003f2f070 */
[----:B------:R-:W-:-:S12]  /*31ae0*/  BRA `(.L_x_999) ;  /* 0x0000002000747947 */ /* 0x000fd80003800000 */
.L_x_996:
        /* <DEDUP_REMOVED lines=539> */
.L_x_1001:
[----:B------:R-:W-:Y:S05]  /*33ca0*/  BSYNC.RECONVERGENT B1 ;  /* 0x0000000000017941 */ /* 0x000fea0003800200 */
.L_x_1000:
[----:B------:R1:W-:Y:S02]  /*33cb0*/  STL [R1+0x4], R14 ;  /* 0x0000040e01007387 */ /* 0x0003e40000100800 */
.L_x_999:
[----:B------:R-:W-:Y:S05]  /*33cc0*/  BSYNC.RECONVERGENT B0 ;  /* 0x0000000000007941 */ /* 0x000fea0003800200 */
.L_x_995:
        /* <DEDUP_REMOVED lines=15> */
.L_x_1003:
[----:B------:R-:W2:Y:S02]  /*33dc0*/  LDC.64 R4, c[0x0][0x380] ;  /* 0x0000e000ff047b82 */ /* 0x000ea40000000a00 */
[----:B--2---:R-:W-:-:S03]  /*33dd0*/  IMAD.WIDE.U32 R4, R11, 0x8, R4 ;  /* 0x000000080b047825 */ /* 0x004fc600078e0004 */
[----:B------:R-:W-:-:S05]  /*33de0*/  IADD3 R12, P1, PT, R4, 0x10000000, RZ ;  /* 0x10000000040c7810 */ /* 0x000fca0007f3e0ff */
[----:B------:R-:W-:-:S06]  /*33df0*/  IMAD.X R13, RZ, RZ, R5, P1 ;  /* 0x000000ffff0d7224 */ /* 0x000fcc00008e0605 */
[----:B------:R-:W5:Y:S02]  /*33e00*/  ATOMG.E.EXCH.64.STRONG.GPU PT, R12, desc[UR36][R12.64+0x8], RZ ;  /* 0x800008ff0c0c79a8 */ /* 0x000f64000c1ef524 */
.L_x_1004:
[----:B------:R-:W-:Y:S05]  /*33e10*/  BSYNC.RECONVERGENT B0 ;  /* 0x0000000000007941 */ /* 0x000fea0003800200 */
.L_x_1002:
        /* <DEDUP_REMOVED lines=17> */
.L_x_1008:
[----:B-1----:R-:W0:Y:S02]  /*33f30*/  LDC.64 R14, c[0x0][0x380] ;  /* 0x0000e000ff0e7b82 */ /* 0x002e240000000a00 */
[----:B0-----:R-:W-:-:S03]  /*33f40*/  IMAD.WIDE.U32 R14, R3, 0x8, R14 ;  /* 0x00000008030e7825 */ /* 0x001fc600078e000e */
[----:B------:R-:W-:-:S05]  /*33f50*/  IADD3 R14, P1, PT, R14, 0x10000000, RZ ;  /* 0x100000000e0e7810 */ /* 0x000fca0007f3e0ff */
[----:B------:R-:W-:-:S05]  /*33f60*/  IMAD.X R15, RZ, RZ, R15, P1 ;  /* 0x000000ffff0f7224 */ /* 0x000fca00008e060f */
[----:B------:R2:W5:Y:S03]  /*33f70*/  ATOMG.E.EXCH.64.STRONG.GPU PT, RZ, desc[UR36][R14.64+0x8], R4 ;  /* 0x800008040eff79a8 */ /* 0x000566000c1ef524 */
.L_x_1009:
[----:B------:R-:W-:Y:S05]  /*33f80*/  BSYNC.RECONVERGENT B1 ;  /* 0x0000000000017941 */ /* 0x000fea0003800200 */
.L_x_1007:
[----:B------:R-:W-:Y:S02]  /*33f90*/  LEA R3, R3, 0x4, 0x3 ;  /* 0x0000000403037811 */ /* 0x000fe400078e18ff */
[----:B------:R-:W-:-:S04]  /*33fa0*/  LOP3.LUT P2, RZ, R12, 0x7, RZ, 0xc0, !PT ;  /* 0x000000070cff7812 */ /* 0x000fc8000784c0ff */
[----:B-12---:R-:W-:Y:S02]  /*33fb0*/  SEL R14, R12, R3, !P2 ;  /* 0x000000030c0e7207 */ /* 0x006fe40005000000 */
[----:B------:R-:W-:Y:S02]  /*33fc0*/  SEL R13, R3, R12, !P2 ;  /* 0x0000000c030d7207 */ /* 0x000fe40005000000 */
[----:B------:R-:W-:-:S13]  /*33fd0*/  LOP3.LUT P1, RZ, R14, 0x7, RZ, 0xc0, !PT ;  /* 0x000000070eff7812 */ /* 0x000fda000782c0ff */
[----:B------:R-:W-:Y:S05]  /*33fe0*/  @P1 BRA `(.L_x_1010) ;  /* 0x00000004004c1947 */ /* 0x000fea0003800000 */
.L_x_1023:
[----:B------:R-:W-:Y:S01]  /*33ff0*/  LOP3.LUT P1, RZ, R13, 0x7, RZ, 0xc0, !PT ;  /* 0x000000070dff7812 */ /* 0x000fe2000782c0ff */
[----:B------:R-:W-:Y:S05]  /*34000*/  YIELD ;  /* 0x0000000000007946 */ /* 0x000fea0003800000 */
[----:B------:R-:W-:Y:S07]  /*34010*/  BSSY B1, `(.L_x_1011) ;  /* 0x0000020000017945 */ /* 0x000fee0003800000 */
[----:B-1----:R-:W-:Y:S05]  /*34020*/  @P1 BRA `(.L_x_1012) ;  /* 0x0000000000781947 */ /* 0x002fea0003800000 */
.L_x_1016:
        /* <DEDUP_REMOVED lines=19> */
.L_x_1014:
        /* <DEDUP_REMOVED lines=8> */
.L_x_1015:
[----:B------:R-:W-:Y:S05]  /*341e0*/  BSYNC.RELIABLE B6 ;  /* 0x0000000000067941 */ /* 0x000fea0003800100 */
.L_x_1013:
[----:B------:R-:W-:-:S13]  /*341f0*/  LOP3.LUT P1, RZ, R13, 0x7, RZ, 0xc0, !PT ;  /* 0x000000070dff7812 */ /* 0x000fda000782c0ff */
[----:B------:R-:W-:Y:S05]  /*34200*/  @!P1 BRA `(.L_x_1016) ;  /* 0xfffffffc00889947 */ /* 0x000fea000383ffff */
.L_x_1012:
[----:B------:R-:W-:Y:S05]  /*34210*/  BSYNC B1 ;  /* 0x0000000000017941 */ /* 0x000fea0003800000 */
.L_x_1011:
        /* <DEDUP_REMOVED lines=15> */
.L_x_1018:
        /* <DEDUP_REMOVED lines=17> */
.L_x_1021:
        /* <DEDUP_REMOVED lines=8> */
.L_x_1019:
[----:B------:R-:W-:Y:S05]  /*344a0*/  BSYNC.RELIABLE B1 ;  /* 0x0000000000017941 */ /* 0x000fea0003800100 */
.L_x_1017:
[----:B------:R-:W-:Y:S02]  /*344b0*/  LOP3.LUT P1, RZ, R0, 0x7, RZ, 0xc0, !PT ;  /* 0x0000000700ff7812 */ /* 0x000fe4000782c0ff */
[----:B------:R-:W-:-:S04]  /*344c0*/  LOP3.LUT P2, RZ, R3, 0x7, RZ, 0xc0, !PT ;  /* 0x0000000703ff7812 */ /* 0x000fc8000784c0ff */
[----:B------:R-:W-:-:S04]  /*344d0*/  PLOP3.LUT P1, PT, P1, P2, PT, 0x20, 0x2 ;  /* 0x000000000002781c */ /* 0x000fc80000f24470 */
[----:B------:R-:W-:Y:S02]  /*344e0*/  SEL R14, R3, R0, P1 ;  /* 0x00000000030e7207 */ /* 0x000fe40000800000 */
[----:B------:R-:W-:Y:S02]  /*344f0*/  SEL R13, R0, R3, P1 ;  /* 0x00000003000d7207 */ /* 0x000fe40000800000 */
[----:B------:R-:W-:-:S13]  /*34500*/  LOP3.LUT P2, RZ, R14, 0x7, RZ, 0xc0, !PT ;  /* 0x000000070eff7812 */ /* 0x000fda000784c0ff */
[----:B------:R-:W-:Y:S05]  /*34510*/  @!P2 BRA `(.L_x_1023) ;  /* 0xfffffff800b4a947 */ /* 0x000fea000383ffff */
.L_x_1010:
[----:B------:R-:W-:Y:S02]  /*34520*/  IMAD.SHL.U32 R0, R14, 0x8, RZ ;  /* 0x000000080e007824 */ /* 0x000fe400078e00ff */
[----:B------:R-:W-:Y:S02]  /*34530*/  IMAD.MOV.U32 R3, RZ, RZ, -0x4f0f0efe ;  /* 0xb0f0f102ff037424 */ /* 0x000fe400078e00ff */
[----:B0-----:R-:W-:Y:S01]  /*34540*/  IMAD.MOV.U32 R11, RZ, RZ, -0x40000000 ;  /* 0xc0000000ff0b7424 */ /* 0x001fe200078e00ff */
        /* <DEDUP_REMOVED lines=33> */
.L_x_1020:
        /* <DEDUP_REMOVED lines=10> */
.L_x_1006:
        /* <DEDUP_REMOVED lines=15> */
.L_x_1025:
[----:B0-----:R-:W0:Y:S02]  /*348f0*/  LDC.64 R20, c[0x0][0x380] ;  /* 0x0000e000ff147b82 */ /* 0x001e240000000a00 */
[----:B0-----:R-:W-:-:S03]  /*34900*/  IMAD.WIDE.U32 R20, R14, 0x8, R20 ;  /* 0x000000080e147825 */ /* 0x001fc600078e0014 */
[----:B------:R-:W-:-:S05]  /*34910*/  IADD3 R20, P1, PT, R20, 0x10000000, RZ ;  /* 0x1000000014147810 */ /* 0x000fca0007f3e0ff */
[----:B------:R-:W-:-:S05]  /*34920*/  IMAD.X R21, RZ, RZ, R21, P1 ;  /* 0x000000ffff157224 */ /* 0x000fca00008e0615 */
[----:B------:R0:W5:Y:S03]  /*34930*/  ATOMG.E.EXCH.64.STRONG.GPU PT, RZ, desc[UR36][R20.64+0x8], R4 ;  /* 0x8000080414ff79a8 */ /* 0x000166000c1ef524 */
.L_x_1026:
[----:B------:R-:W-:Y:S05]  /*34940*/  BSYNC.RECONVERGENT B1 ;  /* 0x0000000000017941 */ /* 0x000fea0003800200 */
.L_x_1024:
[----:B------:R-:W-:Y:S01]  /*34950*/  ISETP.GT.U32.AND P1, PT, R15, 0x1fff, PT ;  /* 0x00001fff0f00780c */ /* 0x000fe20003f24070 */
[----:B------:R-:W-:Y:S01]  /*34960*/  VIADD R28, R28, 0x7fffff80 ;  /* 0x7fffff801c1c7836 */ /* 0x000fe20000000000 */
[----:B------:R-:W-:Y:S01]  /*34970*/  BSSY.RECONVERGENT B1, `(.L_x_1027) ;  /* 0x0000012000017945 */ /* 0x000fe20003800200 */
[----:B0-2--5:R-:W-:-:S03]  /*34980*/  IMAD.MOV.U32 R21, RZ, RZ, R13 ;  /* 0x000000ffff157224 */ /* 0x025fc600078e000d */
[----:B------:R-:W-:-:S04]  /*34990*/  LOP3.LUT R28, R28, 0x7fffff80, RZ, 0xc0, !PT ;  /* 0x7fffff801c1c7812 */ /* 0x000fc800078ec0ff */
[----:B------:R-:W-:-:S03]  /*349a0*/  LOP3.LUT R20, R28, 0xb, RZ, 0xfc, !PT ;  /* 0x0000000b1c147812 */ /* 0x000fc600078efcff */
        /* <DEDUP_REMOVED lines=9> */
.L_x_1028:
[----:B-1----:R-:W0:Y:S02]  /*34a40*/  LDC.64 R4, c[0x0][0x380] ;  /* 0x0000e000ff047b82 */ /* 0x002e240000000a00 */
[----:B0-----:R-:W-:-:S03]  /*34a50*/  IMAD.WIDE.U32 R4, R15, 0x8, R4 ;  /* 0x000000080f047825 */ /* 0x001fc600078e0004 */
[----:B------:R-:W-:-:S05]  /*34a60*/  IADD3 R4, P1, PT, R4, 0x10000000, RZ ;  /* 0x1000000004047810 */ /* 0x000fca0007f3e0ff */
[----:B------:R-:W-:-:S05]  /*34a70*/  IMAD.X R5, RZ, RZ, R5, P1 ;  /* 0x000000ffff057224 */ /* 0x000fca00008e0605 */
[----:B------:R0:W5:Y:S03]  /*34a80*/  ATOMG.E.EXCH.64.STRONG.GPU PT, RZ, desc[UR36][R4.64+0x8], R20 ;  /* 0x8000081404ff79a8 */ /* 0x000166000c1ef524 */
.L_x_1029:
[----:B------:R-:W-:Y:S05]  /*34a90*/  BSYNC.RECONVERGENT B1 ;  /* 0x0000000000017941 */ /* 0x000fea0003800200 */
.L_x_1027:
[----:B------:R-:W-:Y:S02]  /*34aa0*/  LEA R13, R14, 0x4, 0x3 ;  /* 0x000000040e0d7811 */ /* 0x000fe400078e18ff */
[----:B------:R-:W-:-:S04]  /*34ab0*/  LOP3.LUT P2, RZ, R12, 0x7, RZ, 0xc0, !PT ;  /* 0x000000070cff7812 */ /* 0x000fc8000784c0ff */
[----:B------:R-:W-:Y:S02]  /*34ac0*/  SEL R14, R12, R13, !P2 ;  /* 0x0000000d0c0e7207 */ /* 0x000fe40005000000 */
[----:B------:R-:W-:Y:S02]  /*34ad0*/  SEL R13, R13, R12, !P2 ;  /* 0x0000000c0d0d7207 */ /* 0x000fe40005000000 */
[----:B------:R-:W-:-:S13]  /*34ae0*/  LOP3.LUT P1, RZ, R14, 0x7, RZ, 0xc0, !PT ;  /* 0x000000070eff7812 */ /* 0x000fda000782c0ff */
[----:B------:R-:W-:Y:S05]  /*34af0*/  @P1 BRA `(.L_x_1030) ;  /* 0x00000004004c1947 */ /* 0x000fea0003800000 */
.L_x_1042:
[----:B------:R-:W-:Y:S01]  /*34b00*/  LOP3.LUT P1, RZ, R13, 0x7, RZ, 0xc0, !PT ;  /* 0x000000070dff7812 */ /* 0x000fe2000782c0ff */
[----:B------:R-:W-:Y:S05]  /*34b10*/  YIELD ;  /* 0x0000000000007946 */ /* 0x000fea0003800000 */
[----:B------:R-:W-:Y:S07]  /*34b20*/  BSSY B1, `(.L_x_1031) ;  /* 0x0000020000017945 */ /* 0x000fee0003800000 */
[----:B------:R-:W-:Y:S05]  /*34b30*/  @P1 BRA `(.L_x_1032) ;  /* 0x0000000000781947 */ /* 0x000fea0003800000 */
.L_x_1036:
        /* <DEDUP_REMOVED lines=19> */
.L_x_1034:
        /* <DEDUP_REMOVED lines=8> */
.L_x_1035:
[----:B------:R-:W-:Y:S05]  /*34cf0*/  BSYNC.RELIABLE B6 ;  /* 0x0000000000067941 */ /* 0x000fea0003800100 */
.L_x_1033:
[----:B------:R-:W-:-:S13]  /*34d00*/  LOP3.LUT P1, RZ, R13, 0x7, RZ, 0xc0, !PT ;  /* 0x000000070dff7812 */ /* 0x000fda000782c0ff */
[----:B------:R-:W-:Y:S05]  /*34d10*/  @!P1 BRA `(.L_x_1036) ;  /* 0xfffffffc00889947 */ /* 0x000fea000383ffff */
.L_x_1032:
[----:B------:R-:W-:Y:S05]  /*34d20*/  BSYNC B1 ;  /* 0x0000000000017941 */ /* 0x000fea0003800000 */
.L_x_1031:
        /* <DEDUP_REMOVED lines=15> */
.L_x_1038:
        /* <DEDUP_REMOVED lines=17> */
.L_x_1041:
        /* <DEDUP_REMOVED lines=8> */
.L_x_1039:
[----:B------:R-:W-:Y:S05]  /*34fb0*/  BSYNC.RELIABLE B1 ;  /* 0x0000000000017941 */ /* 0x000fea0003800100 */
.L_x_1037:
[----:B------:R-:W-:Y:S02]  /*34fc0*/  LOP3.LUT P1, RZ, R0, 0x7, RZ, 0xc0, !PT ;  /* 0x0000000700ff7812 */ /* 0x000fe4000782c0ff */
[----:B------:R-:W-:-:S04]  /*34fd0*/  LOP3.LUT P2, RZ, R3, 0x7, RZ, 0xc0, !PT ;  /* 0x0000000703ff7812 */ /* 0x000fc8000784c0ff */
[----:B------:R-:W-:-:S04]  /*34fe0*/  PLOP3.LUT P1, PT, P1, P2, PT, 0x20, 0x2 ;  /* 0x000000000002781c */ /* 0x000fc80000f24470 */
[----:B------:R-:W-:Y:S02]  /*34ff0*/  SEL R14, R3, R0, P1 ;  /* 0x00000000030e7207 */ /* 0x000fe40000800000 */
[----:B------:R-:W-:Y:S02]  /*35000*/  SEL R13, R0, R3, P1 ;  /* 0x00000003000d7207 */ /* 0x000fe40000800000 */
[----:B------:R-:W-:-:S13]  /*35010*/  LOP3.LUT P2, RZ, R14, 0x7, RZ, 0xc0, !PT ;  /* 0x000000070eff7812 */ /* 0x000fda000784c0ff */
[----:B------:R-:W-:Y:S05]  /*35020*/  @!P2 BRA `(.L_x_1042) ;  /* 0xfffffff800b4a947 */ /* 0x000fea000383ffff */
.L_x_1030:
[----:B------:R-:W-:Y:S02]  /*35030*/  IMAD.SHL.U32 R0, R14, 0x8, RZ ;  /* 0x000000080e007824 */ /* 0x000fe400078e00ff */
[----:B-1----:R-:W-:Y:S02]  /*35040*/  IMAD.MOV.U32 R3, RZ, RZ, -0x4f0f0efe ;  /* 0xb0f0f102ff037424 */ /* 0x002fe400078e00ff */
        /* <DEDUP_REMOVED lines=17> */
[----:B------:R-:W3:Y:S01]  /*35160*/  @P1 LDL R3, [R1+0x118] ;  /* 0x0001180001031983 */ /* 0x000ee20000100800 */
[----:B--2---:R-:W-:Y:S02]  /*35170*/  IMAD.MOV.U32 R15, RZ, RZ, R13 ;  /* 0x000000ffff0f7224 */ /* 0x004fe400078e000d */
[----:B---3--:R-:W-:-:S05]  /*35180*/  @P1 IMAD.SHL.U32 R0, R3, 0x8, RZ ;  /* 0x0000000803001824 */ /* 0x008fca00078e00ff */
        /* <DEDUP_REMOVED lines=14> */
.L_x_1040:
[----:B------:R-:W3:Y:S01]  /*35270*/  LDL R3, [R1+0x118] ;  /* 0x0001180001037983 */ /* 0x000ee20000100800 */
[----:B--2---:R-:W-:Y:S01]  /*35280*/  IMAD.MOV.U32 R15, RZ, RZ, R13 ;  /* 0x000000ffff0f7224 */ /* 0x004fe200078e000d */
[----:B------:R-:W-:Y:S01]  /*35290*/  PLOP3.LUT P1, PT, PT, PT, PT, 0x8, 0x80 ;  /* 0x000000000080781c */ /* 0x000fe20003f2e170 */
[----:B---3--:R-:W-:-:S05]  /*352a0*/  IMAD.SHL.U32 R0, R3, 0x8, RZ ;  /* 0x0000000803007824 */ /* 0x008fca00078e00ff */
[----:B------:R-:W-:Y:S01]  /*352b0*/  LOP3.LUT R4, R0, 0x7f8, RZ, 0xc0, !PT ;  /* 0x000007f800047812 */ /* 0x000fe200078ec0ff */
[----:B------:R-:W-:-:S04]  /*352c0*/  VIADD R0, R3, 0x1 ;  /* 0x0000000103007836 */ /* 0x000fc80000000000 */
[----:B------:R-:W-:Y:S01]  /*352d0*/  IMAD.IADD R3, R1, 0x1, R4 ;  /* 0x0000000101037824 */ /* 0x000fe200078e0204 */
[----:B------:R2:W-:Y:S04]  /*352e0*/  STL [R1+0x118], R0 ;  /* 0x0001180001007387 */ /* 0x0005e80000100800 */
[----:B------:R2:W-:Y:S02]  /*352f0*/  STL.64 [R3+0x120], R14 ;  /* 0x0001200e03007387 */ /* 0x0005e40000100a00 */
.L_x_1022:
[----:B------:R-:W-:Y:S05]  /*35300*/  BSYNC B0 ;  /* 0x0000000000007941 */ /* 0x000fea0003800000 */
.L_x_1005:
[----:B------:R-:W-:Y:S05]  /*35310*/  BRA `(.L_x_658) ;  /* 0x0000005800787947 */ /* 0x000fea0003800000 */
.L_x_994:
        /* <DEDUP_REMOVED lines=12> */
.L_x_1046:
        /* <DEDUP_REMOVED lines=14> */
.L_x_1045:
[----:B------:R-:W-:Y:S01]  /*354c0*/  PLOP3.LUT P1, PT, PT, PT, PT, 0x80, 0x8 ;  /* 0x000000000008781c */ /* 0x000fe20003f2f070 */
[----:B------:R-:W-:-:S12]  /*354d0*/  BRA `(.L_x_1047) ;  /* 0x0000001400e87947 */ /* 0x000fd80003800000 */
.L_x_1044:
        /* <DEDUP_REMOVED lines=376> */
.L_x_1049:
[----:B------:R-:W-:Y:S05]  /*36c60*/  BSYNC.RECONVERGENT B1 ;  /* 0x0000000000017941 */ /* 0x000fea0003800200 */
.L_x_1048:
[----:B------:R1:W-:Y:S02]  /*36c70*/  STL [R1+0x4], R20 ;  /* 0x0000041401007387 */ /* 0x0003e40000100800 */
.L_x_1047:
[----:B------:R-:W-:Y:S05]  /*36c80*/  BSYNC.RECONVERGENT B0 ;  /* 0x0000000000007941 */ /* 0x000fea0003800200 */
.L_x_1043:
[----:B------:R-:W-:Y:S01]  /*36c90*/  IMAD.MOV R14, RZ, RZ, -R0 ;  /* 0x000000ffff0e7224 */ /* 0x000fe200078e0a00 */
        /* <DEDUP_REMOVED lines=18> */
.L_x_1051:
[----:B------:R-:W2:Y:S02]  /*36dc0*/  LDC.64 R12, c[0x0][0x380] ;  /* 0x0000e000ff0c7b82 */ /* 0x000ea40000000a00 */
[----:B--2---:R-:W-:-:S03]  /*36dd0*/  IMAD.WIDE.U32 R12, R11, 0x8, R12 ;  /* 0x000000080b0c7825 */ /* 0x004fc600078e000c */
[----:B------:R-:W-:-:S05]  /*36de0*/  IADD3 R12, P1, PT, R12, 0x10000000, RZ ;  /* 0x100000000c0c7810 */ /* 0x000fca0007f3e0ff */
[----:B------:R-:W-:-:S06]  /*36df0*/  IMAD.X R13, RZ, RZ, R13, P1 ;  /* 0x000000ffff0d7224 */ /* 0x000fcc00008e060d */
[----:B------:R-:W5:Y:S02]  /*36e00*/  ATOMG.E.EXCH.64.STRONG.GPU PT, R12, desc[UR36][R12.64+0x8], RZ ;  /* 0x800008ff0c0c79a8 */ /* 0x000f64000c1ef524 */
.L_x_1052:
[----:B------:R-:W-:Y:S05]  /*36e10*/  BSYNC.RECONVERGENT B0 ;  /* 0x0000000000007941 */ /* 0x000fea0003800200 */
.L_x_1050:
[----:B--2--5:R-:W-:Y:S01]  /*36e20*/  LOP3.LUT P1, RZ, R13, 0x7, RZ, 0xc0, !PT ;  /* 0x000000070dff7812 */ /* 0x024fe2000782c0ff */
[----:B------:R-:W-:Y:S01]  /*36e30*/  BSSY B0, `(.L_x_1053) ;  /* 0x0000022000007945 */ /* 0x000fe20003800000 */
[----:B01----:R-:W-:Y:S02]  /*36e40*/  IMAD.MOV.U32 R20, RZ, RZ, R12 ;  /* 0x000000ffff147224 */ /* 0x003fe400078e000c */
[----:B------:R-:W-:-:S09]  /*36e50*/  IMAD.MOV.U32 R31, RZ, RZ, R13 ;  /* 0x000000ffff1f7224 */ /* 0x000fd200078e000d */
[----:B------:R-:W-:Y:S05]  /*36e60*/  @P1 BRA `(.L_x_1054) ;  /* 0x0000000000781947 */ /* 0x000fea0003800000 */
.L_x_1058:
        /* <DEDUP_REMOVED lines=19> */
.L_x_1056:
        /* <DEDUP_REMOVED lines=8> */
.L_x_1057:
[----:B------:R-:W-:Y:S05]  /*37020*/  BSYNC.RELIABLE B1 ;  /* 0x0000000000017941 */ /* 0x000fea0003800100 */
.L_x_1055:
[----:B------:R-:W-:-:S13]  /*37030*/  LOP3.LUT P1, RZ, R31, 0x7, RZ, 0xc0, !PT ;  /* 0x000000071fff7812 */ /* 0x000fda000782c0ff */
[----:B------:R-:W-:Y:S05]  /*37040*/  @!P1 BRA `(.L_x_1058) ;  /* 0xfffffffc00889947 */ /* 0x000fea000383ffff */
.L_x_1054:
[----:B------:R-:W-:Y:S05]  /*37050*/  BSYNC B0 ;  /* 0x0000000000007941 */ /* 0x000fea0003800000 */
.L_x_1053:
        /* <DEDUP_REMOVED lines=24> */
[CC--:B0-----:R-:W-:Y:S02]  /*371e0*/  VIMNMX.U16x2 R15, PT, PT, R12.reuse, R4.reuse, !PT ;  /* 0x000000040c0f7248 */ /* 0x0c1fe40007fe0200 */
        /* <DEDUP_REMOVED lines=36> */
.L_x_1067:
[----:B------:R-:W-:-:S04]  /*37430*/  IMAD.IADD R3, R4, 0x1, -R3 ;  /* 0x0000000104037824 */ /* 0x000fc800078e0a03 */
[----:B------:R-:W-:-:S05]  /*37440*/  IMAD.SHL.U32 R3, R3, 0x10, RZ ;  /* 0x0000001003037824 */ /* 0x000fca00078e00ff */
[----:B------:R-:W-:-:S04]  /*37450*/  LOP3.LUT R3, R3, 0xffffff0, RZ, 0xc0, !PT ;  /* 0x0ffffff003037812 */ /* 0x000fc800078ec0ff */
[----:B------:R-:W-:Y:S01]  /*37460*/  LOP3.LUT R11, R3, 0x1, RZ, 0xfc, !PT ;  /* 0x00000001030b7812 */ /* 0x000fe200078efcff */
[----:B------:R-:W-:Y:S06]  /*37470*/  BRA `(.L_x_1061) ;  /* 0x0000002800107947 */ /* 0x000fec0003800000 */
.L_x_1066:
[----:B------:R-:W-:-:S04]  /*37480*/  IMAD.IADD R3, R4, 0x1, R3 ;  /* 0x0000000104037824 */ /* 0x000fc800078e0203 */
[----:B------:R-:W-:-:S05]  /*37490*/  IMAD.SHL.U32 R3, R3, 0x10, RZ ;  /* 0x0000001003037824 */ /* 0x000fca00078e00ff */
[----:B------:R-:W-:-:S04]  /*374a0*/  LOP3.LUT R3, R3, 0xffffff0, RZ, 0xc0, !PT ;  /* 0x0ffffff003037812 */ /* 0x000fc800078ec0ff */
[----:B------:R-:W-:Y:S01]  /*374b0*/  LOP3.LUT R11, R3, 0x1, RZ, 0xfc, !PT ;  /* 0x00000001030b7812 */ /* 0x000fe200078efcff */
[----:B------:R-:W-:Y:S06]  /*374c0*/  BRA `(.L_x_1061) ;  /* 0x0000002400fc7947 */ /* 0x000fec0003800000 */
.L_x_1065:
        /* <DEDUP_REMOVED lines=10> */
.L_x_1069:
[----:B------:R-:W0:Y:S01]  /*37570*/  I2F.U32.RP R11, R3 ;  /* 0x00000003000b7306 */ /* 0x000e220000209000 */
[----:B------:R-:W-:Y:S01]  /*37580*/  IMAD.MOV R15, RZ, RZ, -R3 ;  /* 0x000000ffff0f7224 */ /* 0x000fe200078e0a03 */
[----:B------:R-:W-:-:S06]  /*37590*/  ISETP.NE.U32.AND P2, PT, R3, RZ, PT ;  /* 0x000000ff0300720c */ /* 0x000fcc0003f45070 */
[----:B0-----:R-:W0:Y:S02]  /*375a0*/  MUFU.RCP R11, R11 ;  /* 0x0000000b000b7308 */ /* 0x001e240000001000 */
[----:B0-----:R-:W-:-:S06]  /*375b0*/  VIADD R12, R11, 0xffffffe ;  /* 0x0ffffffe0b0c7836 */ /* 0x001fcc0000000000 */
[----:B------:R0:W1:Y:S02]  /*375c0*/  F2I.FTZ.U32.TRUNC.NTZ R13, R12 ;  /* 0x0000000c000d7305 */ /* 0x000064000021f000 */
[----:B0-----:R-:W-:Y:S02]  /*375d0*/  IMAD.MOV.U32 R12, RZ, RZ, RZ ;  /* 0x000000ffff0c7224 */ /* 0x001fe400078e00ff */
[----:B-1----:R-:W-:-:S04]  /*375e0*/  IMAD R15, R15, R13, RZ ;  /* 0x0000000d0f0f7224 */ /* 0x002fc800078e02ff */
        /* <DEDUP_REMOVED lines=11> */
.L_x_1068:
        /* <DEDUP_REMOVED lines=20> */
.L_x_1064:
        /* <DEDUP_REMOVED lines=12> */
.L_x_1072:
[----:B------:R-:W-:Y:S01]  /*378a0*/  IMAD.MOV.U32 R11, RZ, RZ, 0x1 ;  /* 0x00000001ff0b7424 */ /* 0x000fe200078e00ff */
[----:B------:R-:W-:-:S04]  /*378b0*/  ISETP.GE.U32.AND P1, PT, R4, R3, PT ;  /* 0x000000030400720c */ /* 0x000fc80003f26070 */
[----:B------:R-:W-:Y:S01]  /*378c0*/  SEL R11, R11, 0x11, P1 ;  /* 0x000000110b0b7807 */ /* 0x000fe20000800000 */
[----:B------:R-:W-:Y:S08]  /*378d0*/  BRA `(.L_x_1061) ;  /* 0x0000002000f87947 */ /* 0x000ff00003800000 */
.L_x_1071:
[----:B------:R-:W-:Y:S01]  /*378e0*/  IMAD.MOV.U32 R11, RZ, RZ, 0x1 ;  /* 0x00000001ff0b7424 */ /* 0x000fe200078e00ff */
[----:B------:R-:W-:-:S04]  /*378f0*/  ISETP.NE.AND P1, PT, R4, R3, PT ;  /* 0x000000030400720c */ /* 0x000fc80003f25270 */
[----:B------:R-:W-:Y:S01]  /*37900*/  SEL R11, R11, 0x11, !P1 ;  /* 0x000000110b0b7807 */ /* 0x000fe20004800000 */
[----:B------:R-:W-:Y:S08]  /*37910*/  BRA `(.L_x_1061) ;  /* 0x0000002000e87947 */ /* 0x000ff00003800000 */
.L_x_1070:
        /* <DEDUP_REMOVED lines=11> */
.L_x_1074:
[----:B------:R-:W-:-:S05]  /*379d0*/  LOP3.LUT R3, R13, R28, RZ, 0xfc, !PT ;  /* 0x0000001c0d037212 */ /* 0x000fca00078efcff */
[----:B------:R-:W-:-:S05]  /*379e0*/  IMAD.SHL.U32 R3, R3, 0x10, RZ ;  /* 0x0000001003037824 */ /* 0x000fca00078e00ff */
[----:B------:R-:W-:-:S04]  /*379f0*/  LOP3.LUT R3, R3, 0xffffff0, RZ, 0xc0, !PT ;  /* 0x0ffffff003037812 */ /* 0x000fc800078ec0ff */
[----:B------:R-:W-:Y:S01]  /*37a00*/  LOP3.LUT R11, R3, 0x1, RZ, 0xfc, !PT ;  /* 0x00000001030b7812 */ /* 0x000fe200078efcff */
[----:B------:R-:W-:Y:S06]  /*37a10*/  BRA `(.L_x_1061) ;  /* 0x0000002000a87947 */ /* 0x000fec0003800000 */
.L_x_1073:
[----:B------:R-:W-:-:S05]  /*37a20*/  LOP3.LUT R3, R13, R28, RZ, 0xc0, !PT ;  /* 0x0000001c0d037212 */ /* 0x000fca00078ec0ff */
[----:B------:R-:W-:-:S05]  /*37a30*/  IMAD.SHL.U32 R3, R3, 0x10, RZ ;  /* 0x0000001003037824 */ /* 0x000fca00078e00ff */
[----:B------:R-:W-:-:S04]  /*37a40*/  LOP3.LUT R3, R3, 0xffffff0, RZ, 0xc0, !PT ;  /* 0x0ffffff003037812 */ /* 0x000fc800078ec0ff */
[----:B------:R-:W-:Y:S01]  /*37a50*/  LOP3.LUT R11, R3, 0x1, RZ, 0xfc, !PT ;  /* 0x00000001030b7812 */ /* 0x000fe200078efcff */
[----:B------:R-:W-:Y:S06]  /*37a60*/  BRA `(.L_x_1061) ;  /* 0x0000002000947947 */ /* 0x000fec0003800000 */
.L_x_1063:
        /* <DEDUP_REMOVED lines=21> */
.L_x_1078:
[----:B------:R-:W-:-:S04]  /*37bc0*/  IMAD.IADD R3, R4, 0x1, -R3 ;  /* 0x0000000104037824 */ /* 0x000fc800078e0a03 */
[----:B------:R-:W-:-:S05]  /*37bd0*/  IMAD.SHL.U32 R3, R3, 0x10, RZ ;  /* 0x0000001003037824 */ /* 0x000fca00078e00ff */
[----:B------:R-:W-:-:S04]  /*37be0*/  LOP3.LUT R3, R3, 0xfffff0, RZ, 0xc0, !PT ;  /* 0x00fffff003037812 */ /* 0x000fc800078ec0ff */
[----:B------:R-:W-:Y:S01]  /*37bf0*/  LOP3.LUT R11, R3, 0x2, RZ, 0xfc, !PT ;  /* 0x00000002030b7812 */ /* 0x000fe200078efcff */
[----:B------:R-:W-:Y:S06]  /*37c00*/  BRA `(.L_x_1061) ;  /* 0x00000020002c7947 */ /* 0x000fec0003800000 */
.L_x_1077:
[----:B------:R-:W-:-:S04]  /*37c10*/  IMAD.IADD R3, R4, 0x1, R3 ;  /* 0x0000000104037824 */ /* 0x000fc800078e0203 */
[----:B------:R-:W-:-:S05]  /*37c20*/  IMAD.SHL.U32 R3, R3, 0x10, RZ ;  /* 0x0000001003037824 */ /* 0x000fca00078e00ff */
[----:B------:R-:W-:-:S04]  /*37c30*/  LOP3.LUT R3, R3, 0xfffff0, RZ, 0xc0, !PT ;  /* 0x00fffff003037812 */ /* 0x000fc800078ec0ff */
[----:B------:R-:W-:Y:S01]  /*37c40*/  LOP3.LUT R11, R3, 0x2, RZ, 0xfc, !PT ;  /* 0x00000002030b7812 */ /* 0x000fe200078efcff */
[----:B------:R-:W-:Y:S06]  /*37c50*/  BRA `(.L_x_1061) ;  /* 0x0000002000187947 */ /* 0x000fec0003800000 */
.L_x_1076:
        /* <DEDUP_REMOVED lines=10> */
.L_x_1080:
        /* <DEDUP_REMOVED lines=21> */
.L_x_1079:
        /* <DEDUP_REMOVED lines=22> */
.L_x_1075:
        /* <DEDUP_REMOVED lines=12> */
.L_x_1083:
[----:B------:R-:W-:Y:S01]  /*38070*/  IMAD.MOV.U32 R11, RZ, RZ, 0x2 ;  /* 0x00000002ff0b7424 */ /* 0x000fe200078e00ff */
[----:B------:R-:W-:-:S04]  /*38080*/  ISETP.GE.U32.AND P1, PT, R4, R3, PT ;  /* 0x000000030400720c */ /* 0x000fc80003f26070 */
[----:B------:R-:W-:Y:S01]  /*38090*/  SEL R11, R11, 0x12, P1 ;  /* 0x000000120b0b7807 */ /* 0x000fe20000800000 */
[----:B------:R-:W-:Y:S08]  /*380a0*/  BRA `(.L_x_1061) ;  /* 0x0000001c00047947 */ /* 0x000ff00003800000 */
.L_x_1082:
[----:B------:R-:W-:Y:S01]  /*380b0*/  IMAD.MOV.U32 R11, RZ, RZ, 0x2 ;  /* 0x00000002ff0b7424 */ /* 0x000fe200078e00ff */
[----:B------:R-:W-:-:S04]  /*380c0*/  ISETP.NE.AND P1, PT, R4, R3, PT ;  /* 0x000000030400720c */ /* 0x000fc80003f25270 */
[----:B------:R-:W-:Y:S01]  /*380d0*/  SEL R11, R11, 0x12, !P1 ;  /* 0x000000120b0b7807 */ /* 0x000fe20004800000 */
[----:B------:R-:W-:Y:S08]  /*380e0*/  BRA `(.L_x_1061) ;  /* 0x0000001800f47947 */ /* 0x000ff00003800000 */
.L_x_1081:
        /* <DEDUP_REMOVED lines=11> */
.L_x_1085:
[----:B------:R-:W-:-:S05]  /*381a0*/  LOP3.LUT R3, R13, R28, RZ, 0xfc, !PT ;  /* 0x0000001c0d037212 */ /* 0x000fca00078efcff */
[----:B------:R-:W-:-:S05]  /*381b0*/  IMAD.SHL.U32 R3, R3, 0x10, RZ ;  /* 0x0000001003037824 */ /* 0x000fca00078e00ff */
[----:B------:R-:W-:-:S04]  /*381c0*/  LOP3.LUT R3, R3, 0xfffff0, RZ, 0xc0, !PT ;  /* 0x00fffff003037812 */ /* 0x000fc800078ec0ff */
[----:B------:R-:W-:Y:S01]  /*381d0*/  LOP3.LUT R11, R3, 0x2, RZ, 0xfc, !PT ;  /* 0x00000002030b7812 */ /* 0x000fe200078efcff */
[----:B------:R-:W-:Y:S06]  /*381e0*/  BRA `(.L_x_1061) ;  /* 0x0000001800b47947 */ /* 0x000fec0003800000 */
.L_x_1084:
[----:B------:R-:W-:-:S05]  /*381f0*/  LOP3.LUT R3, R13, R28, RZ, 0xc0, !PT ;  /* 0x0000001c0d037212 */ /* 0x000fca00078ec0ff */
[----:B------:R-:W-:-:S05]  /*38200*/  IMAD.SHL.U32 R3, R3, 0x10, RZ ;  /* 0x0000001003037824 */ /* 0x000fca00078e00ff */
[----:B------:R-:W-:-:S04]  /*38210*/  LOP3.LUT R3, R3, 0xfffff0, RZ, 0xc0, !PT ;  /* 0x00fffff003037812 */ /* 0x000fc800078ec0ff */
[----:B------:R-:W-:Y:S01]  /*38220*/  LOP3.LUT R11, R3, 0x2, RZ, 0xfc, !PT ;  /* 0x00000002030b7812 */ /* 0x000fe200078efcff */
[----:B------:R-:W-:Y:S06]  /*38230*/  BRA `(.L_x_1061) ;  /* 0x0000001800a07947 */ /* 0x000fec0003800000 */
.L_x_1062:
[--C-:B------:R-:W-:Y:S01]  /*38240*/  SHF.R.U32.HI R11, RZ, 0x7, R28.reuse ;  /* 0x00000007ff0b7819 */ /* 0x100fe2000001161c */
[----:B------:R-:W-:Y:S01]  /*38250*/  IMAD.SHL.U32 R3, R3, 0x10, RZ ;  /* 0x0000001003037824 */ /* 0x000fe200078e00ff */
[----:B------:R-:W-:Y:S01]  /*38260*/  SHF.R.U32.HI R4, RZ, 0x17, R28 ;  /* 0x00000017ff047819 */ /* 0x000fe2000001161c */
[----:B------:R-:W-:Y:S01]  /*38270*/  IMAD.SHL.U32 R29, R14, 0x10, RZ ;  /* 0x000000100e1d7824 */ /* 0x000fe200078e00ff */
[----:B------:R-:W-:Y:S02]  /*38280*/  LOP3.LUT R11, R11, 0xffff, RZ, 0xc0, !PT ;  /* 0x0000ffff0b0b7812 */ /* 0x000fe400078ec0ff */
[----:B------:R-:W-:Y:S02]  /*38290*/  SHF.R.U32.HI R13, RZ, 0x7, R20 ;  /* 0x00000007ff0d7819 */ /* 0x000fe40000011614 */
[----:B------:R-:W-:Y:S01]  /*382a0*/  LOP3.LUT P1, RZ, R11, 0x7f, R4, 0xf8, !PT ;  /* 0x0000007f0bff7812 */ /* 0x000fe2000782f804 */
[----:B------:R-:W-:Y:S01]  /*382b0*/  IMAD.MOV.U32 R11, RZ, RZ, -0x3fffffd ;  /* 0xfc000003ff0b7424 */ /* 0x000fe200078e00ff */
[----:B------:R-:W-:-:S02]  /*382c0*/  PRMT R4, R15, 0x9910, RZ ;  /* 0x000099100f047816 */ /* 0x000fc400000000ff */
[----:B------:R-:W-:Y:S02]  /*382d0*/  SHF.R.U32.HI R12, RZ, 0x17, R20 ;  /* 0x00000017ff0c7819 */ /* 0x000fe40000011614 */
[----:B------:R-:W-:Y:S02]  /*382e0*/  LOP3.LUT R28, R28, 0x3fffff80, RZ, 0xc0, !PT ;  /* 0x3fffff801c1c7812 */ /* 0x000fe400078ec0ff */
[----:B------:R-:W-:Y:S02]  /*382f0*/  ISETP.GT.AND P3, PT, R4, 0x9, PT ;  /* 0x000000090400780c */ /* 0x000fe40003f64270 */
[----:B------:R-:W-:Y:S01]  /*38300*/  LOP3.LUT R20, R20, 0x3fffff80, RZ, 0xc0, !PT ;  /* 0x3fffff8014147812 */ /* 0x000fe200078ec0ff */
[----:B------:R-:W-:Y:S01]  /*38310*/  VIADD R28, R28, 0x20000000 ;  /* 0x200000001c1c7836 */ /* 0x000fe20000000000 */
[----:B------:R-:W-:-:S03]  /*38320*/  LOP3.LUT R13, R13, 0xffff, RZ, 0xc0, !PT ;  /* 0x0000ffff0d0d7812 */ /* 0x000fc600078ec0ff */
[----:B------:R-:W-:Y:S01]  /*38330*/  VIADD R20, R20, 0x20000000 ;  /* 0x2000000014147836 */ /* 0x000fe20000000000 */
[----:B------:R-:W-:Y:S02]  /*38340*/  LOP3.LUT P2, RZ, R13, 0x7f, R12, 0xf8, !PT ;  /* 0x0000007f0dff7812 */ /* 0x000fe4000784f80c */
        /* <DEDUP_REMOVED lines=22> */
.L_x_1089:
        /* <DEDUP_REMOVED lines=9> */
.L_x_1088:
        /* <DEDUP_REMOVED lines=9> */
.L_x_1087:
        /* <DEDUP_REMOVED lines=10> */
.L_x_1091:
        /* <DEDUP_REMOVED lines=34> */
.L_x_1096:
[----:B------:R-:W-:Y:S05]  /*38890*/  BSYNC.RECONVERGENT B1 ;  /* 0x0000000000017941 */ /* 0x000fea0003800200 */
.L_x_1095:
[----:B------:R-:W-:Y:S01]  /*388a0*/  FFMA R11, -|R28|, R4, R11 ;  /* 0x000000041c0b7223 */ /* 0x000fe2000000030b */
[----:B------:R-:W-:Y:S06]  /*388b0*/  BRA `(.L_x_1093) ;  /* 0x0000000000787947 */ /* 0x000fec0003800000 */
.L_x_1094:
        /* <DEDUP_REMOVED lines=14> */
.L_x_1099:
        /* <DEDUP_REMOVED lines=13> */
.L_x_1098:
[----:B------:R-:W-:Y:S05]  /*38a70*/  BSYNC.RECONVERGENT B1 ;  /* 0x0000000000017941 */ /* 0x000fea0003800200 */
.L_x_1097:
[----:B------:R-:W-:-:S04]  /*38a80*/  FMUL R4, R4, 1.1920928955078125e-07 ;  /* 0x3400000004047820 */ /* 0x000fc80000400000 */
[----:B------:R-:W-:-:S07]  /*38a90*/  FMUL R11, R15, R4 ;  /* 0x000000040f0b7220 */ /* 0x000fce0000400000 */
.L_x_1093:
[----:B------:R-:W-:Y:S05]  /*38aa0*/  BSYNC.RECONVERGENT B0 ;  /* 0x0000000000007941 */ /* 0x000fea0003800200 */
.L_x_1092:
        /* <DEDUP_REMOVED lines=11> */
.L_x_1090:
        /* <DEDUP_REMOVED lines=13> */
.L_x_1101:
[----:B------:R-:W-:Y:S05]  /*38c30*/  BSYNC.RECONVERGENT B8 ;  /* 0x0000000000087941 */ /* 0x000fea0003800200 */
.L_x_1100:
        /* <DEDUP_REMOVED lines=8> */
.L_x_1086:
        /* <DEDUP_REMOVED lines=12> */
.L_x_1104:
[----:B------:R-:W-:Y:S01]  /*38d80*/  IMAD.MOV.U32 R11, RZ, RZ, 0x1 ;  /* 0x00000001ff0b7424 */ /* 0x000fe200078e00ff */
[----:B------:R-:W-:-:S04]  /*38d90*/  FSETP.GEU.AND P1, PT, R3, R28, PT ;  /* 0x0000001c0300720b */ /* 0x000fc80003f2e000 */
[----:B------:R-:W-:Y:S01]  /*38da0*/  SEL R11, R11, 0x11, P1 ;  /* 0x000000110b0b7807 */ /* 0x000fe20000800000 */
[----:B------:R-:W-:Y:S08]  /*38db0*/  BRA `(.L_x_1061) ;  /* 0x0000000c00c07947 */ /* 0x000ff00003800000 */
.L_x_1103:
[----:B------:R-:W-:Y:S01]  /*38dc0*/  IMAD.MOV.U32 R11, RZ, RZ, 0x1 ;  /* 0x00000001ff0b7424 */ /* 0x000fe200078e00ff */
[----:B------:R-:W-:-:S04]  /*38dd0*/  FSETP.NEU.AND P1, PT, R3, R28, PT ;  /* 0x0000001c0300720b */ /* 0x000fc80003f2d000 */
[----:B------:R-:W-:Y:S01]  /*38de0*/  SEL R11, R11, 0x11, !P1 ;  /* 0x000000110b0b7807 */ /* 0x000fe20004800000 */
[----:B------:R-:W-:Y:S08]  /*38df0*/  BRA `(.L_x_1061) ;  /* 0x0000000c00b07947 */ /* 0x000ff00003800000 */
.L_x_1102:
        /* <DEDUP_REMOVED lines=23> */
[C---:B------:R-:W-:Y:S01]  /*38f70*/  FMUL R15, R14.reuse, R14 ;  /* 0x0000000e0e0f7220 */ /* 0x040fe20000400000 */
[----:B------:R-:W-:Y:S02]  /*38f80*/  FFMA R4, R14, 1.4426950216293334961, R11 ;  /* 0x3fb8aa3b0e047823 */ /* 0x000fe4000000000b */
[----:B------:R-:W-:Y:S01]  /*38f90*/  FADD R21, R20, R20 ;  /* 0x0000001414157221 */ /* 0x000fe20000000000 */
[----:B------:R-:W-:Y:S01]  /*38fa0*/  FFMA R20, R15, R30, 0.0032181653659790754318 ;  /* 0x3b52e7db0f147423 */ /* 0x000fe2000000001e */
        /* <DEDUP_REMOVED lines=11> */
[----:B------:R-:W-:-:S04]  /*39060*/  FFMA R15, R14, R15, R12 ;  /* 0x0000000f0e0f7223 */ /* 0x000fc8000000000c */
        /* <DEDUP_REMOVED lines=8> */
[----:B------:R-:W-:Y:S01]  /*390f0*/  FFMA R4, R28, R15, R4 ;  /* 0x0000000f1c047223 */ /* 0x000fe20000000004 */
[----:B------:R-:W-:Y:S01]  /*39100*/  IMAD.MOV.U32 R15, RZ, RZ, 0x391fcb8e ;  /* 0x391fcb8eff0f7424 */ /* 0x000fe200078e00ff */
[----:B------:R-:W-:Y:S01]  /*39110*/  F2I.NTZ R14, R11 ;  /* 0x0000000b000e7305 */ /* 0x000fe20000203100 */
[----:B0-----:R-:W-:Y:S01]  /*39120*/  FADD R13, R11, -R12 ;  /* 0x8000000c0b0d7221 */ /* 0x001fe20000000000 */
[----:B------:R-:W-:Y:S01]  /*39130*/  FSETP.GT.AND P1, PT, R12, RZ, PT ;  /* 0x000000ff0c00720b */ /* 0x000fe20003f24000 */
[----:B------:R-:W-:-:S02]  /*39140*/  FMUL R12, R28, 0.5 ;  /* 0x3f0000001c0c7820 */ /* 0x000fc40000400000 */
[----:B------:R-:W-:-:S04]  /*39150*/  FADD R4, R4, R13 ;  /* 0x0000000d04047221 */ /* 0x000fc80000000000 */
[----:B------:R-:W-:Y:S01]  /*39160*/  FFMA R13, R4, R15, 0.0013391353422775864601 ;  /* 0x3aaf85ed040d7423 */ /* 0x000fe2000000000f */
[----:B------:R-:W-:Y:S01]  /*39170*/  SEL R15, RZ, 0x83000000, P1 ;  /* 0x83000000ff0f7807 */ /* 0x000fe20000800000 */
[----:B------:R-:W0:Y:S01]  /*39180*/  FRND.TRUNC R12, R12 ;  /* 0x0000000c000c7307 */ /* 0x000e22000020d000 */
[----:B------:R-:W-:Y:S01]  /*39190*/  FSETP.NEU.AND P1, PT, R28, RZ, PT ;  /* 0x000000ff1c00720b */ /* 0x000fe20003f2d000 */
[----:B------:R-:W-:-:S03]  /*391a0*/  FFMA R13, R4, R13, 0.0096188392490148544312 ;  /* 0x3c1d9856040d7423 */ /* 0x000fc6000000000d */
[----:B------:R-:W-:Y:S01]  /*391b0*/  FSETP.EQ.OR P1, PT, R3, 1, !P1 ;  /* 0x3f8000000300780b */ /* 0x000fe20004f22400 */
[----:B------:R-:W-:-:S04]  /*391c0*/  FFMA R13, R4, R13, 0.055503588169813156128 ;  /* 0x3d6357bb040d7423 */ /* 0x000fc8000000000d */
[----:B------:R-:W-:-:S04]  /*391d0*/  FFMA R13, R4, R13, 0.24022644758224487305 ;  /* 0x3e75fdec040d7423 */ /* 0x000fc8000000000d */
[----:B------:R-:W-:Y:S01]  /*391e0*/  FFMA R13, R4, R13, 0.69314718246459960938 ;  /* 0x3f317218040d7423 */ /* 0x000fe2000000000d */
[----:B0-----:R-:W-:-:S03]  /*391f0*/  FADD R11, R12, R12 ;  /* 0x0000000c0c0b7221 */ /* 0x001fc60000000000 */
[----:B------:R-:W-:Y:S01]  /*39200*/  FFMA R13, R4, R13, 1 ;  /* 0x3f800000040d7423 */ /* 0x000fe2000000000d */
[----:B------:R-:W-:Y:S02]  /*39210*/  VIADD R4, R15, 0x7f000000 ;  /* 0x7f0000000f047836 */ /* 0x000fe40000000000 */
[----:B------:R-:W-:Y:S02]  /*39220*/  IMAD R15, R14, 0x800000, -R15 ;  /* 0x008000000e0f7824 */ /* 0x000fe400078e0a0f */
[----:B------:R-:W-:-:S04]  /*39230*/  FMUL R4, R13, R4 ;  /* 0x000000040d047220 */ /* 0x000fc80000400000 */
[----:B------:R-:W-:Y:S01]  /*39240*/  FMUL R15, R4, R15 ;  /* 0x0000000f040f7220 */ /* 0x000fe20000400000 */
[----:B------:R-:W-:Y:S01]  /*39250*/  IMAD.MOV.U32 R4, RZ, RZ, 0x3f800000 ;  /* 0x3f800000ff047424 */ /* 0x000fe200078e00ff */
[----:B------:R-:W-:Y:S01]  /*39260*/  @P2 FSEL R15, RZ, +INF , !P3 ;  /* 0x7f800000ff0f2808 */ /* 0x000fe20005800000 */
        /* <DEDUP_REMOVED lines=25> */
.L_x_1108:
[----:B------:R-:W-:Y:S05]  /*39400*/  BSYNC.RECONVERGENT B0 ;  /* 0x0000000000007941 */ /* 0x000fea0003800200 */
.L_x_1107:
        /* <DEDUP_REMOVED lines=8> */
.L_x_1106:
        /* <DEDUP_REMOVED lines=14> */
[----:B------:R-:W-:Y:S02]  /*39570*/  IMAD.IADD R12, R3, 0x1, -R20 ;  /* 0x00000001030c7824 */ /* 0x000fe400078e0a14 */
[----:B------:R-:W-:Y:S02]  /*39580*/  IMAD.IADD R4, R28, 0x1, -R11 ;  /* 0x000000011c047824 */ /* 0x000fe400078e0a0b */
[----:B------:R-:W-:Y:S02]  /*39590*/  FADD R12, R12, -1 ;  /* 0xbf8000000c0c7421 */ /* 0x000fe40000000000 */
[----:B------:R-:W-:Y:S02]  /*395a0*/  FADD R4, R4, -1 ;  /* 0xbf80000004047421 */ /* 0x000fe40000000000 */
[----:B------:R-:W-:-:S04]  /*395b0*/  FFMA R13, R12, -R21, 0.14084610342979431152 ;  /* 0x3e1039f60c0d7423 */ /* 0x000fc80000000815 */
        /* <DEDUP_REMOVED lines=16> */
[----:B------:R-:W-:Y:S01]  /*396c0*/  IMAD.MOV.U32 R15, RZ, RZ, 0x7f800000 ;  /* 0x7f800000ff0f7424 */ /* 0x000fe200078e00ff */
[----:B------:R-:W-:Y:S01]  /*396d0*/  I2FP.F32.S32 R12, R11 ;  /* 0x0000000b000c7245 */ /* 0x000fe20000201400 */
[----:B------:R-:W-:Y:S01]  /*396e0*/  FFMA R14, R14, 0.69314718246459960938, R21 ;  /* 0x3f3172180e0e7823 */ /* 0x000fe20000000015 */
[----:B------:R-:W-:Y:S01]  /*396f0*/  FFMA R13, R4, R13, -0.24999669194221496582 ;  /* 0xbe7fff22040d7423 */ /* 0x000fe2000000000d */
[C---:B------:R-:W-:Y:S01]  /*39700*/  @P1 FFMA R14, R3.reuse, R15, +INF ;  /* 0x7f800000030e1423 */ /* 0x040fe2000000000f */
[----:B------:R-:W-:-:S02]  /*39710*/  FSETP.NEU.AND P1, PT, R3, RZ, PT ;  /* 0x000000ff0300720b */ /* 0x000fc40003f2d000 */
[----:B------:R-:W-:Y:S01]  /*39720*/  FFMA R13, R4, R13, 0.33333182334899902344 ;  /* 0x3eaaaa78040d7423 */ /* 0x000fe2000000000d */
[----:B------:R-:W-:Y:S02]  /*39730*/  FSEL R3, RZ, -23, P2 ;  /* 0xc1b80000ff037808 */ /* 0x000fe40001000000 */
[----:B------:R-:W-:Y:S01]  /*39740*/  FSEL R21, R14, -INF , P1 ;  /* 0xff8000000e157808 */ /* 0x000fe20000800000 */
[----:B------:R-:W-:Y:S01]  /*39750*/  FFMA R13, R4, R13, -0.5 ;  /* 0xbf000000040d7423 */ /* 0x000fe2000000000d */
[----:B------:R-:W-:Y:S01]  /*39760*/  ISETP.GT.U32.AND P1, PT, R28, 0x7f7fffff, PT ;  /* 0x7f7fffff1c00780c */ /* 0x000fe20003f24070 */
[----:B------:R-:W-:Y:S01]  /*39770*/  FFMA R3, R12, 1.1920928955078125e-07, R3 ;  /* 0x340000000c037823 */ /* 0x000fe20000000003 */
[----:B------:R-:W0:Y:S01]  /*39780*/  MUFU.RCP R14, R21 ;  /* 0x00000015000e7308 */ /* 0x000e220000001000 */
[----:B------:R-:W-:-:S04]  /*39790*/  FMUL R13, R4, R13 ;  /* 0x0000000d040d7220 */ /* 0x000fc80000400000 */
[----:B------:R-:W-:-:S04]  /*397a0*/  FFMA R4, R4, R13, R4 ;  /* 0x0000000d04047223 */ /* 0x000fc80000000004 */
[----:B------:R-:W-:Y:S02]  /*397b0*/  FFMA R4, R3, 0.69314718246459960938, R4 ;  /* 0x3f31721803047823 */ /* 0x000fe40000000004 */
        /* <DEDUP_REMOVED lines=13> */
.L_x_1110:
[----:B------:R-:W-:Y:S05]  /*39890*/  BSYNC.RECONVERGENT B8 ;  /* 0x0000000000087941 */ /* 0x000fea0003800200 */
.L_x_1109:
        /* <DEDUP_REMOVED lines=8> */
.L_x_1105:
        /* <DEDUP_REMOVED lines=16> */
.L_x_1112:
[----:B------:R-:W-:Y:S05]  /*39a20*/  BSYNC.RECONVERGENT B8 ;  /* 0x0000000000087941 */ /* 0x000fea0003800200 */
.L_x_1111:
[----:B------:R-:W-:Y:S02]  /*39a30*/  IMAD.MOV.U32 R13, RZ, RZ, 0x3b33710b ;  /* 0x3b33710bff0d7424 */ /* 0x000fe400078e00ff */
[----:B------:R-:W-:Y:S01]  /*39a40*/  FMUL R4, R11, R11 ;  /* 0x0000000b0b047220 */ /* 0x000fe20000400000 */
[----:B------:R-:W-:Y:S02]  /*39a50*/  ISETP.GE.AND P1, PT, R29, RZ, PT ;  /* 0x000000ff1d00720c */ /* 0x000fe40003f26270 */
[----:B------:R-:W-:Y:S01]  /*39a60*/  PLOP3.LUT P3, PT, PT, PT, PT, 0x80, 0x8 ;  /* 0x000000000008781c */ /* 0x000fe20003f6f070 */
[C---:B------:R-:W-:Y:S01]  /*39a70*/  FFMA R13, R4.reuse, R13, -0.015681877732276916504 ;  /* 0xbc807748040d7423 */ /* 0x040fe2000000000d */
        /* <DEDUP_REMOVED lines=21> */
[----:B------:R-:W-:-:S03]  /*39bd0*/  @!P1 FFMA R4, R13, 1.6832555532455444336, -R4 ;  /* 0x3fd774eb0d049823 */ /* 0x000fc60000000804 */
[----:B------:R-:W-:Y:S01]  /*39be0*/  FSETP.NAN.AND P1, PT, R28, R28, PT ;  /* 0x0000001c1c00720b */ /* 0x000fe20003f28000 */
[----:B------:R-:W-:Y:S01]  /*39bf0*/  @!P2 IMAD.MOV.U32 R11, RZ, RZ, R4 ;  /* 0x000000ffff0ba224 */ /* 0x000fe200078e0004 */
[----:B------:R-:W-:-:S03]  /*39c00*/  @!P5 FSEL R4, RZ, 3.1415927410125732422, P4 ;  /* 0x40490fdbff04d808 */ /* 0x000fc60002000000 */
        /* <DEDUP_REMOVED lines=11> */
.L_x_1061:
[----:B------:R-:W-:Y:S05]  /*39cc0*/  BSYNC.RECONVERGENT B6 ;  /* 0x0000000000067941 */ /* 0x000fea0003800200 */
.L_x_1060:
[----:B------:R-:W-:Y:S02]  /*39cd0*/  LEA R4, R11, 0x3, 0x3 ;  /* 0x000000030b047811 */ /* 0x000fe400078e18ff */
[----:B------:R-:W-:-:S04]  /*39ce0*/  LOP3.LUT P2, RZ, R31, 0x7, RZ, 0xc0, !PT ;  /* 0x000000071fff7812 */ /* 0x000fc8000784c0ff */
[----:B------:R-:W-:Y:S02]  /*39cf0*/  SEL R30, R31, R4, !P2 ;  /* 0x000000041f1e7207 */ /* 0x000fe40005000000 */
[----:B------:R-:W-:Y:S02]  /*39d00*/  SEL R31, R4, R31, !P2 ;  /* 0x0000001f041f7207 */ /* 0x000fe40005000000 */
[----:B------:R-:W-:-:S13]  /*39d10*/  LOP3.LUT P1, RZ, R30, 0x7, RZ, 0xc0, !PT ;  /* 0x000000071eff7812 */ /* 0x000fda000782c0ff */
[----:B------:R-:W-:Y:S05]  /*39d20*/  @P1 BRA `(.L_x_1113) ;  /* 0x00000004004c1947 */ /* 0x000fea0003800000 */
.L_x_1126:
[----:B------:R-:W-:Y:S01]  /*39d30*/  LOP3.LUT P1, RZ, R31, 0x7, RZ, 0xc0, !PT ;  /* 0x000000071fff7812 */ /* 0x000fe2000782c0ff */
[----:B------:R-:W-:Y:S05]  /*39d40*/  YIELD ;  /* 0x0000000000007946 */ /* 0x000fea0003800000 */
[----:B------:R-:W-:Y:S07]  /*39d50*/  BSSY B0, `(.L_x_1114) ;  /* 0x0000020000007945 */ /* 0x000fee0003800000 */
[----:B-1234-:R-:W-:Y:S05]  /*39d60*/  @P1 BRA `(.L_x_1115) ;  /* 0x0000000000781947 */ /* 0x01efea0003800000 */
.L_x_1119:
        /* <DEDUP_REMOVED lines=19> */
.L_x_1117:
        /* <DEDUP_REMOVED lines=8> */
.L_x_1118:
[----:B------:R-:W-:Y:S05]  /*39f20*/  BSYNC.RELIABLE B1 ;  /* 0x0000000000017941 */ /* 0x000fea0003800100 */
.L_x_1116:
[----:B------:R-:W-:-:S13]  /*39f30*/  LOP3.LUT P1, RZ, R31, 0x7, RZ, 0xc0, !PT ;  /* 0x000000071fff7812 */ /* 0x000fda000782c0ff */
[----:B------:R-:W-:Y:S05]  /*39f40*/  @!P1 BRA `(.L_x_1119) ;  /* 0xfffffffc00889947 */ /* 0x000fea000383ffff */
.L_x_1115:
[----:B------:R-:W-:Y:S05]  /*39f50*/  BSYNC B0 ;  /* 0x0000000000007941 */ /* 0x000fea0003800000 */
.L_x_1114:
        /* <DEDUP_REMOVED lines=15> */
.L_x_1121:
        /* <DEDUP_REMOVED lines=17> */
.L_x_1124:
        /* <DEDUP_REMOVED lines=8> */
.L_x_1122:
[----:B------:R-:W-:Y:S05]  /*3a1e0*/  BSYNC.RELIABLE B0 ;  /* 0x0000000000007941 */ /* 0x000fea0003800100 */
.L_x_1120:
[----:B------:R-:W-:Y:S02]  /*3a1f0*/  LOP3.LUT P1, RZ, R3, 0x7, RZ, 0xc0, !PT ;  /* 0x0000000703ff7812 */ /* 0x000fe4000782c0ff */
[----:B------:R-:W-:-:S04]  /*3a200*/  LOP3.LUT P2, RZ, R4, 0x7, RZ, 0xc0, !PT ;  /* 0x0000000704ff7812 */ /* 0x000fc8000784c0ff */
[----:B------:R-:W-:-:S04]  /*3a210*/  PLOP3.LUT P1, PT, P1, P2, PT, 0x20, 0x2 ;  /* 0x000000000002781c */ /* 0x000fc80000f24470 */
[----:B------:R-:W-:Y:S02]  /*3a220*/  SEL R30, R4, R3, P1 ;  /* 0x00000003041e7207 */ /* 0x000fe40000800000 */
[----:B------:R-:W-:Y:S02]  /*3a230*/  SEL R31, R3, R4, P1 ;  /* 0x00000004031f7207 */ /* 0x000fe40000800000 */
[----:B------:R-:W-:-:S13]  /*3a240*/  LOP3.LUT P2, RZ, R30, 0x7, RZ, 0xc0, !PT ;  /* 0x000000071eff7812 */ /* 0x000fda000784c0ff */
[----:B------:R-:W-:Y:S05]  /*3a250*/  @!P2 BRA `(.L_x_1126) ;  /* 0xfffffff800b4a947 */ /* 0x000fea000383ffff */
.L_x_1113:
        /* <DEDUP_REMOVED lines=29> */
.L_x_1123:
[----:B------:R3:W-:Y:S01]  /*3a430*/  STL [R1+0x118], R0 ;  /* 0x0001180001007387 */ /* 0x0007e20000100800 */
[----:B------:R-:W-:-:S03]  /*3a440*/  PLOP3.LUT P1, PT, PT, PT, PT, 0x8, 0x80 ;  /* 0x000000000080781c */ /* 0x000fc60003f2e170 */
[----:B------:R3:W-:Y:S01]  /*3a450*/  STL.64 [R26+0x120], R30 ;  /* 0x0001201e1a007387 */ /* 0x0007e20000100a00 */
[----:B------:R-:W-:Y:S09]  /*3a460*/  BRA `(.L_x_1125) ;  /* 0x0000000800207947 */ /* 0x000ff20003800000 */
.L_x_1059:
        /* <DEDUP_REMOVED lines=12> */
.L_x_1128:
[----:B------:R-:W2:Y:S02]  /*3a530*/  LDC.64 R12, c[0x0][0x380] ;  /* 0x0000e000ff0c7b82 */ /* 0x000ea40000000a00 */
[----:B--2---:R-:W-:-:S03]  /*3a540*/  IMAD.WIDE.U32 R12, R4, 0x8, R12 ;  /* 0x00000008040c7825 */ /* 0x004fc600078e000c */
[----:B------:R-:W-:-:S05]  /*3a550*/  IADD3 R12, P1, PT, R12, 0x10000000, RZ ;  /* 0x100000000c0c7810 */ /* 0x000fca0007f3e0ff */
[----:B------:R-:W-:-:S05]  /*3a560*/  IMAD.X R13, RZ, RZ, R13, P1 ;  /* 0x000000ffff0d7224 */ /* 0x000fca00008e060d */
[----:B------:R3:W5:Y:S03]  /*3a570*/  ATOMG.E.EXCH.64.STRONG.GPU PT, RZ, desc[UR36][R12.64+0x8], R30 ;  /* 0x8000081e0cff79a8 */ /* 0x000766000c1ef524 */
.L_x_1129:
[----:B------:R-:W-:Y:S05]  /*3a580*/  BSYNC.RECONVERGENT B0 ;  /* 0x0000000000007941 */ /* 0x000fea0003800200 */
.L_x_1127:
[----:B------:R-:W-:Y:S02]  /*3a590*/  LOP3.LUT P1, RZ, R20, 0x7, RZ, 0xc0, !PT ;  /* 0x0000000714ff7812 */ /* 0x000fe4000782c0ff */
[----:B------:R-:W-:-:S11]  /*3a5a0*/  LEA R21, R4, 0x6, 0x3 ;  /* 0x0000000604157811 */ /* 0x000fd600078e18ff */
[----:B------:R-:W-:Y:S05]  /*3a5b0*/  @P1 BRA `(.L_x_1130) ;  /* 0x00000004004c1947 */ /* 0x000fea0003800000 */
.L_x_1142:
[----:B------:R-:W-:Y:S01]  /*3a5c0*/  LOP3.LUT P1, RZ, R21, 0x7, RZ, 0xc0, !PT ;  /* 0x0000000715ff7812 */ /* 0x000fe2000782c0ff */
[----:B------:R-:W-:Y:S05]  /*3a5d0*/  YIELD ;  /* 0x0000000000007946 */ /* 0x000fea0003800000 */
[----:B------:R-:W-:Y:S07]  /*3a5e0*/  BSSY B0, `(.L_x_1131) ;  /* 0x0000020000007945 */ /* 0x000fee0003800000 */
[----:B--2-4-:R-:W-:Y:S05]  /*3a5f0*/  @P1 BRA `(.L_x_1132) ;  /* 0x0000000000781947 */ /* 0x014fea0003800000 */
.L_x_1136:
[----:B------:R-:W-:Y:S01]  /*3a600*/  ISETP.GT.U32.AND P1, PT, R21, 0xffff, PT ;  /* 0x0000ffff1500780c */ /* 0x000fe20003f24070 */
[----:B------:R-:W-:Y:S05]  /*3a610*/  YIELD ;  /* 0x0000000000007946 */ /* 0x000fea0003800000 */
[----:B------:R-:W-:Y:S01]  /*3a620*/  BSSY.RELIABLE B1, `(.L_x_1133) ;  /* 0x0000019000017945 */ /* 0x000fe20003800100 */
[----:B--23--:R-:W-:-:S06]  /*3a630*/  SHF.R.U32.HI R13, RZ, 0x3, R21 ;  /* 0x00000003ff0d7819 */ /* 0x00cfcc0000011615 */
[----:B------:R-:W-:Y:S05]  /*3a640*/  @P1 BRA `(.L_x_1134) ;  /* 0x0000000000381947 */ /* 0x000fea0003800000 */
[----:B------:R-:W3:Y:S01]  /*3a650*/  S2UR UR5, SR_CgaCtaId ;  /* 0x00000000000579c3 */ /* 0x000ee20000008800 */
[----:B------:R-:W-:Y:S01]  /*3a660*/  UMOV UR4, 0x400 ;  /* 0x0000040000047882 */ /* 0x000fe20000000000 */
[----:B------:R-:W-:Y:S01]  /*3a670*/  IMAD.MOV.U32 R4, RZ, RZ, -0x1 ;  /* 0xffffffffff047424 */ /* 0x000fe200078e00ff */
[----:B------:R-:W-:-:S04]  /*3a680*/  UIADD3 UR4, UPT, UPT, UR4, 0x810, URZ ;  /* 0x0000081004047890 */ /* 0x000fc8000fffe0ff */
[----:B---3--:R-:W-:-:S06]  /*3a690*/  ULEA UR4, UR5, UR4, 0x18 ;  /* 0x0000000405047291 */ /* 0x008fcc000f8ec0ff */
[----:B------:R-:W-:-:S05]  /*3a6a0*/  LEA R13, R13, UR4, 0x2 ;  /* 0x000000040d0d7c11 */ /* 0x000fca000f8e10ff */
[----:B--2---:R-:W2:Y:S02]  /*3a6b0*/  ATOMS.EXCH R3, [R13+0x10000], R4 ;  /* 0x010000040d03738c */ /* 0x004ea40004000000 */
[----:B--2---:R-:W-:-:S13]  /*3a6c0*/  ISETP.NE.AND P1, PT, R3, -0x1, PT ;  /* 0xffffffff0300780c */ /* 0x004fda0003f25270 */
[----:B------:R-:W-:Y:S05]  /*3a6d0*/  @!P1 BREAK.RELIABLE B1 ;  /* 0x0000000000019942 */ /* 0x000fea0003800100 */
[----:B------:R-:W-:Y:S05]  /*3a6e0*/  @!P1 BRA `(.L_x_1132) ;  /* 0x00000000003c9947 */ /* 0x000fea0003800000 */
[----:B------:R3:W-:Y:S01]  /*3a6f0*/  ATOMS.EXCH RZ, [R13+0x10000], RZ ;  /* 0x010000ff0dff738c */ /* 0x0007e20004000000 */
[----:B------:R-:W-:Y:S02]  /*3a700*/  VIADD R17, R17, 0xffffffff ;  /* 0xffffffff11117836 */ /* 0x000fe40000000000 */
[----:B------:R-:W-:Y:S01]  /*3a710*/  IMAD.MOV.U32 R21, RZ, RZ, R3 ;  /* 0x000000ffff157224 */ /* 0x000fe200078e0003 */
[----:B------:R-:W-:Y:S06]  /*3a720*/  BRA `(.L_x_1135) ;  /* 0x0000000000207947 */ /* 0x000fec0003800000 */
.L_x_1134:
[----:B--2---:R-:W-:Y:S02]  /*3a730*/  IMAD.MOV.U32 R3, RZ, RZ, -0x1 ;  /* 0xffffffffff037424 */ /* 0x004fe400078e00ff */
[----:B------:R-:W-:-:S05]  /*3a740*/  IMAD.WIDE.U32 R12, R13, 0x4, R18 ;  /* 0x000000040d0c7825 */ /* 0x000fca00078e0012 */
[----:B------:R-:W2:Y:S02]  /*3a750*/  ATOMG.E.EXCH.STRONG.GPU PT, R3, desc[UR36][R12.64], R3 ;  /* 0x800000030c0379a8 */ /* 0x000ea4000c1ef124 */
[----:B--2---:R-:W-:-:S13]  /*3a760*/  ISETP.NE.AND P1, PT, R3, -0x1, PT ;  /* 0xffffffff0300780c */ /* 0x004fda0003f25270 */
[----:B------:R-:W-:Y:S05]  /*3a770*/  @!P1 BREAK.RELIABLE B1 ;  /* 0x0000000000019942 */ /* 0x000fea0003800100 */
[----:B------:R-:W-:Y:S05]  /*3a780*/  @!P1 BRA `(.L_x_1132) ;  /* 0x0000000000149947 */ /* 0x000fea0003800000 */
[----:B------:R2:W5:Y:S01]  /*3a790*/  ATOMG.E.EXCH.STRONG.GPU PT, RZ, desc[UR36][R12.64], RZ ;  /* 0x800000ff0cff79a8 */ /* 0x000562000c1ef124 */
[----:B------:R-:W-:-:S07]  /*3a7a0*/  IMAD.MOV.U32 R21, RZ, RZ, R3 ;  /* 0x000000ffff157224 */ /* 0x000fce00078e0003 */
.L_x_1135:
[----:B------:R-:W-:Y:S05]  /*3a7b0*/  BSYNC.RELIABLE B1 ;  /* 0x0000000000017941 */ /* 0x000fea0003800100 */
.L_x_1133:
[----:B------:R-:W-:-:S13]  /*3a7c0*/  LOP3.LUT P1, RZ, R21, 0x7, RZ, 0xc0, !PT ;  /* 0x0000000715ff7812 */ /* 0x000fda000782c0ff */
[----:B------:R-:W-:Y:S05]  /*3a7d0*/  @!P1 BRA `(.L_x_1136) ;  /* 0xfffffffc00889947 */ /* 0x000fea000383ffff */
.L_x_1132:
[----:B------:R-:W-:Y:S05]  /*3a7e0*/  BSYNC B0 ;  /* 0x0000000000007941 */ /* 0x000fea0003800000 */
.L_x_1131:
        /* <DEDUP_REMOVED lines=15> */
.L_x_1138:
        /* <DEDUP_REMOVED lines=17> */
.L_x_1141:
        /* <DEDUP_REMOVED lines=8> */
.L_x_1139:
[----:B------:R-:W-:Y:S05]  /*3aa70*/  BSYNC.RELIABLE B0 ;  /* 0x0000000000007941 */ /* 0x000fea0003800100 */
.L_x_1137:
[----:B------:R-:W-:Y:S02]  /*3aa80*/  LOP3.LUT P1, RZ, R3, 0x7, RZ, 0xc0, !PT ;  /* 0x0000000703ff7812 */ /* 0x000fe4000782c0ff */
[----:B------:R-:W-:-:S04]  /*3aa90*/  LOP3.LUT P2, RZ, R4, 0x7, RZ, 0xc0, !PT ;  /* 0x0000000704ff7812 */ /* 0x000fc8000784c0ff */
[----:B------:R-:W-:-:S04]  /*3aaa0*/  PLOP3.LUT P1, PT, P1, P2, PT, 0x20, 0x2 ;  /* 0x000000000002781c */ /* 0x000fc80000f24470 */
[----:B------:R-:W-:Y:S02]  /*3aab0*/  SEL R20, R4, R3, P1 ;  /* 0x0000000304147207 */ /* 0x000fe40000800000 */
[----:B------:R-:W-:Y:S02]  /*3aac0*/  SEL R21, R3, R4, P1 ;  /* 0x0000000403157207 */ /* 0x000fe40000800000 */
[----:B------:R-:W-:-:S13]  /*3aad0*/  LOP3.LUT P2, RZ, R20, 0x7, RZ, 0xc0, !PT ;  /* 0x0000000714ff7812 */ /* 0x000fda000784c0ff */
[----:B------:R-:W-:Y:S05]  /*3aae0*/  @!P2 BRA `(.L_x_1142) ;  /* 0xfffffff800b4a947 */ /* 0x000fea000383ffff */
.L_x_1130:
[----:B--2---:R-:W-:Y:S02]  /*3aaf0*/  IMAD.SHL.U32 R3, R20, 0x8, RZ ;  /* 0x0000000814037824 */ /* 0x004fe400078e00ff */
[----:B------:R-:W-:Y:S02]  /*3ab00*/  IMAD.MOV.U32 R11, RZ, RZ, -0x203a400 ;  /* 0xfdfc5c00ff0b7424 */ /* 0x000fe400078e00ff */
[----:B---34-:R-:W-:Y:S01]  /*3ab10*/  IMAD.MOV.U32 R13, RZ, RZ, -0x40000000 ;  /* 0xc0000000ff0d7424 */ /* 0x018fe200078e00ff */
        /* <DEDUP_REMOVED lines=26> */
.L_x_1140:
[----:B------:R2:W-:Y:S01]  /*3acc0*/  STL [R1+0x118], R0 ;  /* 0x0001180001007387 */ /* 0x0005e20000100800 */
[----:B------:R-:W-:-:S03]  /*3acd0*/  PLOP3.LUT P1, PT, PT, PT, PT, 0x8, 0x80 ;  /* 0x000000000080781c */ /* 0x000fc60003f2e170 */
[----:B------:R2:W-:Y:S10]  /*3ace0*/  STL.64 [R26+0x120], R20 ;  /* 0x000120141a007387 */ /* 0x0005f40000100a00 */
.L_x_1125:
[----:B------:R-:W-:Y:S05]  /*3acf0*/  BSYNC B7 ;  /* 0x0000000000077941 */ /* 0x000fea0003800000 */
.L_x_658:
[----:B------:R-:W-:Y:S05]  /*3ad00*/  @P1 BRA `(.L_x_617) ;  /* 0x00000000006c1947 */ /* 0x000fea0003800000 */
.L_x_821:
[----:B01234-:R-:W2:Y:S02]  /*3ad10*/  LDL R0, [R1+0xc] ;  /* 0x00000c0001007983 */ /* 0x01fea40000100800 */
[----:B--2---:R-:W-:-:S05]  /*3ad20*/  VIADD R0, R0, 0x1 ;  /* 0x0000000100007836 */ /* 0x004fca0000000000 */
[----:B------:R0:W-:Y:S01]  /*3ad30*/  STL [R1+0xc], R0 ;  /* 0x00000c0001007387 */ /* 0x0001e20000100800 */
[----:B------:R-:W-:Y:S05]  /*3ad40*/  BRA `(.L_x_617) ;  /* 0x00000000005c7947 */ /* 0x000fea0003800000 */
.L_x_624:
[----:B------:R-:W-:Y:S05]  /*3ad50*/  BSYNC.RELIABLE B3 ;  /* 0x0000000000037941 */ /* 0x000fea0003800100 */
.L_x_618:
[----:B------:R-:W-:Y:S01]  /*3ad60*/  LOP3.LUT R27, R27, 0xffff, RZ, 0xc0, !PT ;  /* 0x0000ffff1b1b7812 */ /* 0x000fe200078ec0ff */
[----:B0-----:R-:W-:-:S03]  /*3ad70*/  IMAD.MOV.U32 R3, RZ, RZ, 0x1 ;  /* 0x00000001ff037424 */ /* 0x001fc600078e00ff */
        /* <DEDUP_REMOVED lines=14> */
[----:B-1----:R-:W-:Y:S01]  /*3ae60*/  @!P0 LOP3.LUT R14, R4, 0x7f8, RZ, 0xc0, !PT ;  /* 0x000007f8040e8812 */ /* 0x002fe200078ec0ff */
[----:B------:R-:W-:-:S04]  /*3ae70*/  @!P0 VIADD R4, R3, 0x1 ;  /* 0x0000000103048836 */ /* 0x000fc80000000000 */
[----:B------:R-:W-:Y:S01]  /*3ae80*/  @!P0 IMAD.IADD R3, R1, 0x1, R14 ;  /* 0x0000000101038824 */ /* 0x000fe200078e020e */
[----:B------:R0:W-:Y:S04]  /*3ae90*/  @!P0 STL [R1+0x924], R4 ;  /* 0x0009240401008387 */ /* 0x0001e80000100800 */
[----:B------:R0:W-:Y:S01]  /*3aea0*/  @!P0 STL.64 [R3+0x928], R12 ;  /* 0x0009280c03008387 */ /* 0x0001e20000100a00 */
[----:B------:R-:W-:-:S13]  /*3aeb0*/  PLOP3.LUT P0, PT, PT, PT, PT, 0x80, 0x8 ;  /* 0x000000000008781c */ /* 0x000fda0003f0f070 */
.L_x_617:
[----:B------:R-:W-:Y:S05]  /*3aec0*/  BSYNC B4 ;  /* 0x0000000000047941 */ /* 0x000fea0003800000 */
.L_x_616:
[----:B01234-:R-:W2:Y:S02]  /*3aed0*/  LDL R0, [R1+0x118] ;  /* 0x0001180001007983 */ /* 0x01fea40000100800 */
[----:B--2---:R-:W-:-:S13]  /*3aee0*/  ISETP.NE.AND P1, PT, R0, RZ, PT ;  /* 0x000000ff0000720c */ /* 0x004fda0003f25270 */
[----:B------:R-:W-:Y:S05]  /*3aef0*/  @!P0 BRA P1, `(.L_x_1143) ;  /* 0xfffffe3000588947 */ /* 0x000fea000083ffff */
.L_x_615:
[----:B------:R-:W-:Y:S05]  /*3af00*/  BSYNC B5 ;  /* 0x0000000000057941 */ /* 0x000fea0003800000 */
.L_x_614:
[----:B------:R-:W-:Y:S01]  /*3af10*/  IMAD.MOV.U32 R4, RZ, RZ, -0x1 ;  /* 0xffffffffff047424 */ /* 0x000fe200078e00ff */
[----:B------:R-:W-:-:S04]  /*3af20*/  SHF.R.U32.HI R3, RZ, 0x8, R9 ;  /* 0x00000008ff037819 */ /* 0x000fc80000011609 */
[----:B------:R-:W-:-:S04]  /*3af30*/  SHF.L.U32 R4, R4, R3, RZ ;  /* 0x0000000304047219 */ /* 0x000fc800000006ff */
[----:B------:R-:W-:-:S13]  /*3af40*/  LOP3.LUT P0, RZ, R9, R4, RZ, 0x30, !PT ;  /* 0x0000000409ff7212 */ /* 0x000fda00078030ff */
[----:B------:R-:W-:Y:S05]  /*3af50*/  @P0 BRA `(.L_x_1144) ;  /* 0x0000000c00780947 */ /* 0x000fea0003800000 */
[----:B------:R-:W2:Y:S01]  /*3af60*/  LDL.64 R20, [R1+0x920] ;  /* 0x0009200001147983 */ /* 0x000ea20000100a00 */
[----:B------:R-:W-:Y:S01]  /*3af70*/  CS2R R4, SRZ ;  /* 0x0000000000047805 */ /* 0x000fe2000001ff00 */
[----:B--2---:R-:W-:-:S05]  /*3af80*/  IMAD.IADD R3, R21, 0x1, -R20 ;  /* 0x0000000115037824 */ /* 0x004fca00078e0a14 */
[----:B------:R-:W-:-:S13]  /*3af90*/  ISETP.GE.U32.AND P0, PT, R3, 0x2, PT ;  /* 0x000000020300780c */ /* 0x000fda0003f06070 */
[----:B------:R-:W-:-:S05]  /*3afa0*/  @P0 IMAD.SHL.U32 R3, R20, 0x8, RZ ;  /* 0x0000000814030824 */ /* 0x000fca00078e00ff */
[----:B------:R-:W-:-:S05]  /*3afb0*/  @P0 LOP3.LUT R12, R3, 0x7f8, RZ, 0xc0, !PT ;  /* 0x000007f8030c0812 */ /* 0x000fca00078ec0ff */
[----:B------:R-:W-:-:S05]  /*3afc0*/  @P0 IMAD.IADD R3, R1, 0x1, R12 ;  /* 0x0000000101030824 */ /* 0x000fca00078e020c */
[----:B------:R0:W5:Y:S01]  /*3afd0*/  @P0 LDL.64 R4, [R3+0x928] ;  /* 0x0009280003040983 */ /* 0x0001620000100a00 */
[----:B------:R-:W-:-:S04]  /*3afe0*/  VOTE.ANY R15, PT, PT ;  /* 0x00000000000f7806 */ /* 0x000fc800038e0100 */
[----:B------:R-:W-:-:S13]  /*3aff0*/  R2UR UR4, R15 ;  /* 0x000000000f0472ca */ /* 0x000fda00000e0000 */
[----:B0-----:R-:W-:Y:S05]  /*3b000*/  BRA.DIV UR4, `(.L_x_1145) ;  /* 0x000001f204007947 */ /* 0x001fea000b800000 */
[----:B-----5:R0:W1:Y:S04]  /*3b010*/  SHFL.BFLY PT, R3, R5, 0x1, 0x1f ;  /* 0x0c201f0005037f89 */ /* 0x02006800000e0000 */
[----:B------:R0:W2:Y:S02]  /*3b020*/  SHFL.BFLY PT, R14, R4, 0x1, 0x1f ;  /* 0x0c201f00040e7f89 */ /* 0x0000a400000e0000 */
.L_x_1728:
[----:B--2---:R-:W-:Y:S01]  /*3b030*/  ISETP.NE.U32.AND P0, PT, R14, RZ, PT ;  /* 0x000000ff0e00720c */ /* 0x004fe20003f05070 */
[----:B------:R-:W-:Y:S01]  /*3b040*/  VIADD R26, R20, 0x1 ;  /* 0x00000001141a7836 */ /* 0x000fe20000000000 */
[----:B------:R-:W-:Y:S02]  /*3b050*/  ISETP.NE.U32.AND P1, PT, R4, RZ, PT ;  /* 0x000000ff0400720c */ /* 0x000fe40003f25070 */
[----:B-1----:R-:W-:-:S04]  /*3b060*/  ISETP.NE.AND.EX P0, PT, R3, RZ, PT, P0 ;  /* 0x000000ff0300720c */ /* 0x002fc80003f05300 */
[C---:B------:R-:W-:Y:S02]  /*3b070*/  ISETP.NE.OR.EX P2, PT, R5.reuse, RZ, !P0, P1 ;  /* 0x000000ff0500720c */ /* 0x040fe40004745710 */
[----:B------:R-:W-:-:S11]  /*3b080*/  ISETP.NE.AND.EX P0, PT, R5, RZ, !P0, P1 ;  /* 0x000000ff0500720c */ /* 0x000fd60004705310 */
[C---:B0-----:R-:W-:Y:S02]  /*3b090*/  @!P2 VIADD R4, R21.reuse, 0x1 ;  /* 0x000000011504a836 */ /* 0x041fe40000000000 */
[----:B------:R-:W-:Y:S02]  /*3b0a0*/  @!P0 IMAD.MOV R26, RZ, RZ, R20 ;  /* 0x000000ffff1a8224 */ /* 0x000fe400078e0214 */
[----:B------:R-:W-:Y:S02]  /*3b0b0*/  @!P2 IMAD.SHL.U32 R20, R21, 0x8, RZ ;  /* 0x000000081514a824 */ /* 0x000fe400078e00ff */
[----:B------:R-:W-:Y:S02]  /*3b0c0*/  @!P2 IMAD.MOV.U32 R21, RZ, RZ, R4 ;  /* 0x000000ffff15a224 */ /* 0x000fe400078e0004 */
[----:B------:R-:W-:Y:S01]  /*3b0d0*/  @!P2 IMAD.MOV.U32 R13, RZ, RZ, R3 ;  /* 0x000000ffff0da224 */ /* 0x000fe200078e0003 */
[----:B------:R-:W-:Y:S01]  /*3b0e0*/  @!P2 LOP3.LUT R20, R20, 0x7f8, RZ, 0xc0, !PT ;  /* 0x000007f81414a812 */ /* 0x000fe200078ec0ff */
[----:B------:R-:W-:-:S04]  /*3b0f0*/  IMAD.IADD R4, R21, 0x1, -R26 ;  /* 0x0000000115047824 */ /* 0x000fc800078e0a1a */
[----:B------:R-:W-:Y:S01]  /*3b100*/  @!P2 IMAD.IADD R27, R1, 0x1, R20 ;  /* 0x00000001011ba824 */ /* 0x000fe200078e0214 */
[----:B------:R-:W-:Y:S02]  /*3b110*/  ISETP.GE.U32.AND P0, PT, R4, 0x2, PT ;  /* 0x000000020400780c */ /* 0x000fe40003f06070 */
[----:B------:R-:W-:-:S11]  /*3b120*/  CS2R R4, SRZ ;  /* 0x0000000000047805 */ /* 0x000fd6000001ff00 */
[----:B------:R-:W-:-:S05]  /*3b130*/  @P0 IMAD.SHL.U32 R12, R26, 0x8, RZ ;  /* 0x000000081a0c0824 */ /* 0x000fca00078e00ff */
[----:B------:R-:W-:-:S05]  /*3b140*/  @P0 LOP3.LUT R12, R12, 0x7f8, RZ, 0xc0, !PT ;  /* 0x000007f80c0c0812 */ /* 0x000fca00078ec0ff */
[----:B------:R-:W-:Y:S02]  /*3b150*/  @P0 IMAD.IADD R11, R1, 0x1, R12 ;  /* 0x00000001010b0824 */ /* 0x000fe400078e020c */
[----:B------:R-:W-:-:S05]  /*3b160*/  @!P2 IMAD.MOV.U32 R12, RZ, RZ, R14 ;  /* 0x000000ffff0ca224 */ /* 0x000fca00078e000e */
[----:B------:R0:W-:Y:S04]  /*3b170*/  @!P2 STL.64 [R27+0x928], R12 ;  /* 0x0009280c1b00a387 */ /* 0x0001e80000100a00 */
[----:B------:R0:W5:Y:S01]  /*3b180*/  @P0 LDL.64 R4, [R11+0x928] ;  /* 0x000928000b040983 */ /* 0x0001620000100a00 */
[----:B------:R-:W-:-:S04]  /*3b190*/  VOTE.ANY R15, PT, PT ;  /* 0x00000000000f7806 */ /* 0x000fc800038e0100 */
[----:B------:R-:W-:-:S13]  /*3b1a0*/  R2UR UR4, R15 ;  /* 0x000000000f0472ca */ /* 0x000fda00000e0000 */
[----:B0-----:R-:W-:Y:S05]  /*3b1b0*/  BRA.DIV UR4, `(.L_x_1146) ;  /* 0x000001ee04d47947 */ /* 0x001fea000b800000 */
[----:B-----5:R0:W1:Y:S04]  /*3b1c0*/  SHFL.BFLY PT, R3, R5, 0x2, 0x1f ;  /* 0x0c401f0005037f89 */ /* 0x02006800000e0000 */
[----:B------:R0:W2:Y:S02]  /*3b1d0*/  SHFL.BFLY PT, R14, R4, 0x2, 0x1f ;  /* 0x0c401f00040e7f89 */ /* 0x0000a400000e0000 */
.L_x_1732:
[----:B--2---:R-:W-:Y:S01]  /*3b1e0*/  ISETP.NE.U32.AND P0, PT, R14, RZ, PT ;  /* 0x000000ff0e00720c */ /* 0x004fe20003f05070 */
[----:B------:R-:W-:Y:S01]  /*3b1f0*/  VIADD R28, R26, 0x1 ;  /* 0x000000011a1c7836 */ /* 0x000fe20000000000 */
[----:B------:R-:W-:Y:S02]  /*3b200*/  ISETP.NE.U32.AND P1, PT, R4, RZ, PT ;  /* 0x000000ff0400720c */ /* 0x000fe40003f25070 */
[----:B-1----:R-:W-:-:S04]  /*3b210*/  ISETP.NE.AND.EX P0, PT, R3, RZ, PT, P0 ;  /* 0x000000ff0300720c */ /* 0x002fc80003f05300 */
[C---:B------:R-:W-:Y:S02]  /*3b220*/  ISETP.NE.OR.EX P2, PT, R5.reuse, RZ, !P0, P1 ;  /* 0x000000ff0500720c */ /* 0x040fe40004745710 */
[----:B------:R-:W-:-:S11]  /*3b230*/  ISETP.NE.AND.EX P0, PT, R5, RZ, !P0, P1 ;  /* 0x000000ff0500720c */ /* 0x000fd60004705310 */
[C---:B0-----:R-:W-:Y:S02]  /*3b240*/  @!P2 VIADD R4, R21.reuse, 0x1 ;  /* 0x000000011504a836 */ /* 0x041fe40000000000 */
[----:B------:R-:W-:Y:S02]  /*3b250*/  @!P2 IMAD.SHL.U32 R20, R21, 0x8, RZ ;  /* 0x000000081514a824 */ /* 0x000fe400078e00ff */
[----:B------:R-:W-:Y:S02]  /*3b260*/  @!P0 IMAD.MOV R28, RZ, RZ, R26 ;  /* 0x000000ffff1c8224 */ /* 0x000fe400078e021a */
[----:B------:R-:W-:Y:S01]  /*3b270*/  @!P2 IMAD.MOV.U32 R21, RZ, RZ, R4 ;  /* 0x000000ffff15a224 */ /* 0x000fe200078e0004 */
[----:B------:R-:W-:Y:S01]  /*3b280*/  @!P2 LOP3.LUT R20, R20, 0x7f8, RZ, 0xc0, !PT ;  /* 0x000007f81414a812 */ /* 0x000fe200078ec0ff */
[----:B------:R-:W-:Y:S02]  /*3b290*/  @!P2 IMAD.MOV.U32 R13, RZ, RZ, R3 ;  /* 0x000000ffff0da224 */ /* 0x000fe400078e0003 */
[----:B------:R-:W-:-:S02]  /*3b2a0*/  IMAD.IADD R4, R21, 0x1, -R28 ;  /* 0x0000000115047824 */ /* 0x000fc400078e0a1c */
[----:B------:R-:W-:-:S03]  /*3b2b0*/  @!P2 IMAD.IADD R27, R1, 0x1, R20 ;  /* 0x00000001011ba824 */ /* 0x000fc600078e0214 */
        /* <DEDUP_REMOVED lines=13> */
.L_x_1736:
        /* <DEDUP_REMOVED lines=27> */
.L_x_1740:
        /* <DEDUP_REMOVED lines=27> */
.L_x_1744:
        /* <DEDUP_REMOVED lines=15> */
[----:B------:R-:W-:Y:S01]  /*3b7e0*/  CS2R R4, SRZ ;  /* 0x0000000000047805 */ /* 0x000fe2000001ff00 */
[----:B------:R-:W-:Y:S04]  /*3b7f0*/  @!P2 STL.64 [R27+0x928], R14 ;  /* 0x0009280e1b00a387 */ /* 0x000fe80000100a00 */
[----:B------:R-:W-:Y:S06]  /*3b800*/  STL [R1+0x924], R21 ;  /* 0x0009241501007387 */ /* 0x000fec0000100800 */
[----:B------:R-:W-:-:S05]  /*3b810*/  @P0 IMAD.SHL.U32 R12, R20, 0x8, RZ ;  /* 0x00000008140c0824 */ /* 0x000fca00078e00ff */
[----:B------:R-:W-:-:S05]  /*3b820*/  @P0 LOP3.LUT R12, R12, 0x7f8, RZ, 0xc0, !PT ;  /* 0x000007f80c0c0812 */ /* 0x000fca00078ec0ff */
[----:B------:R-:W-:-:S05]  /*3b830*/  @P0 IMAD.IADD R26, R1, 0x1, R12 ;  /* 0x00000001011a0824 */ /* 0x000fca00078e020c */
[----:B------:R-:W2:Y:S01]  /*3b840*/  @P0 LDL.64 R4, [R26+0x928] ;  /* 0x000928001a040983 */ /* 0x000ea20000100a00 */
[----:B------:R-:W-:Y:S01]  /*3b850*/  MOV R12, 0x400 ;  /* 0x00000400000c7802 */ /* 0x000fe20000000f00 */
[----:B------:R-:W-:Y:S01]  /*3b860*/  IMAD.SHL.U32 R3, R25, 0x8, RZ ;  /* 0x0000000819037824 */ /* 0x000fe200078e00ff */
[----:B------:R-:W-:Y:S05]  /*3b870*/  WARPSYNC.ALL ;  /* 0x0000000000007948 */ /* 0x000fea0003800000 */
[----:B------:R-:W0:Y:S01]  /*3b880*/  S2R R11, SR_CgaCtaId ;  /* 0x00000000000b7919 */ /* 0x000e220000008800 */
[----:B------:R-:W-:Y:S01]  /*3b890*/  VIADD R32, R20, 0x1 ;  /* 0x0000000114207836 */ /* 0x000fe20000000000 */
[----:B------:R-:W-:-:S02]  /*3b8a0*/  CS2R R28, SRZ ;  /* 0x00000000001c7805 */ /* 0x000fc4000001ff00 */
[----:B0-----:R-:W-:Y:S02]  /*3b8b0*/  LEA R12, R11, R12, 0x18 ;  /* 0x0000000c0b0c7211 */ /* 0x001fe400078ec0ff */
[----:B------:R-:W-:-:S05]  /*3b8c0*/  LOP3.LUT R11, R3, 0x100, RZ, 0x3c, !PT ;  /* 0x00000100030b7812 */ /* 0x000fca00078e3cff */
[----:B------:R-:W-:Y:S02]  /*3b8d0*/  IMAD.IADD R13, R12, 0x1, R11 ;  /* 0x000000010c0d7824 */ /* 0x000fe400078e020b */
[----:B------:R-:W-:-:S05]  /*3b8e0*/  IMAD.IADD R11, R3, 0x1, R12 ;  /* 0x00000001030b7824 */ /* 0x000fca00078e020c */
[----:B--2---:R-:W-:Y:S01]  /*3b8f0*/  STS.64 [R11], R4 ;  /* 0x000000040b007388 */ /* 0x004fe20000000a00 */
[----:B------:R-:W-:Y:S01]  /*3b900*/  BAR.SYNC.DEFER_BLOCKING 0x0 ;  /* 0x0000000000007b1d */ /* 0x000fe20000010000 */
[----:B------:R-:W-:-:S05]  /*3b910*/  ISETP.NE.U32.AND P1, PT, R4, RZ, PT ;  /* 0x000000ff0400720c */ /* 0x000fca0003f25070 */
[----:B------:R-:W0:Y:S02]  /*3b920*/  LDS.64 R26, [R13] ;  /* 0x000000000d1a7984 */ /* 0x000e240000000a00 */
[----:B0-----:R-:W-:-:S04]  /*3b930*/  ISETP.NE.U32.AND P0, PT, R26, RZ, PT ;  /* 0x000000ff1a00720c */ /* 0x001fc80003f05070 */
[----:B------:R-:W-:-:S04]  /*3b940*/  ISETP.NE.AND.EX P0, PT, R27, RZ, PT, P0 ;  /* 0x000000ff1b00720c */ /* 0x000fc80003f05300 */
[C---:B------:R-:W-:Y:S02]  /*3b950*/  ISETP.NE.OR.EX P2, PT, R5.reuse, RZ, !P0, P1 ;  /* 0x000000ff0500720c */ /* 0x040fe40004745710 */
[----:B------:R-:W-:-:S11]  /*3b960*/  ISETP.NE.AND.EX P0, PT, R5, RZ, !P0, P1 ;  /* 0x000000ff0500720c */ /* 0x000fd60004705310 */
[C---:B------:R-:W-:Y:S02]  /*3b970*/  @!P2 VIADD R14, R21.reuse, 0x1 ;  /* 0x00000001150ea836 */ /* 0x040fe40000000000 */
[----:B------:R-:W-:Y:S02]  /*3b980*/  @!P2 IMAD.SHL.U32 R5, R21, 0x8, RZ ;  /* 0x000000081505a824 */ /* 0x000fe400078e00ff */
[----:B------:R-:W-:Y:S02]  /*3b990*/  @!P0 IMAD.MOV R32, RZ, RZ, R20 ;  /* 0x000000ffff208224 */ /* 0x000fe400078e0214 */
[----:B------:R-:W-:Y:S01]  /*3b9a0*/  @!P2 IMAD.MOV.U32 R21, RZ, RZ, R14 ;  /* 0x000000ffff15a224 */ /* 0x000fe200078e000e */
[----:B------:R-:W-:-:S03]  /*3b9b0*/  @!P2 LOP3.LUT R14, R5, 0x7f8, RZ, 0xc0, !PT ;  /* 0x000007f8050ea812 */ /* 0x000fc600078ec0ff */
[----:B------:R-:W-:Y:S02]  /*3b9c0*/  IMAD.IADD R4, R21, 0x1, -R32 ;  /* 0x0000000115047824 */ /* 0x000fe400078e0a20 */
[----:B------:R-:W-:-:S03]  /*3b9d0*/  @!P2 IMAD.IADD R13, R1, 0x1, R14 ;  /* 0x00000001010da824 */ /* 0x000fc600078e020e */
[----:B------:R-:W-:Y:S02]  /*3b9e0*/  ISETP.GE.U32.AND P0, PT, R4, 0x2, PT ;  /* 0x000000020400780c */ /* 0x000fe40003f06070 */
[----:B------:R0:W-:Y:S11]  /*3b9f0*/  @!P2 STL.64 [R13+0x928], R26 ;  /* 0x0009281a0d00a387 */ /* 0x0001f60000100a00 */
[----:B------:R-:W-:-:S05]  /*3ba00*/  @P0 IMAD.SHL.U32 R4, R32, 0x8, RZ ;  /* 0x0000000820040824 */ /* 0x000fca00078e00ff */
[----:B------:R-:W-:-:S05]  /*3ba10*/  @P0 LOP3.LUT R4, R4, 0x7f8, RZ, 0xc0, !PT ;  /* 0x000007f804040812 */ /* 0x000fca00078ec0ff */
[----:B------:R-:W-:-:S05]  /*3ba20*/  @P0 IMAD.IADD R4, R1, 0x1, R4 ;  /* 0x0000000101040824 */ /* 0x000fca00078e0204 */
[----:B------:R-:W2:Y:S01]  /*3ba30*/  @P0 LDL.64 R28, [R4+0x928] ;  /* 0x00092800041c0983 */ /* 0x000ea20000100a00 */
[----:B------:R-:W-:Y:S02]  /*3ba40*/  LOP3.LUT R5, R3, 0x200, RZ, 0x3c, !PT ;  /* 0x0000020003057812 */ /* 0x000fe400078e3cff */
[----:B0-----:R-:W-:-:S03]  /*3ba50*/  CS2R R26, SRZ ;  /* 0x00000000001a7805 */ /* 0x001fc6000001ff00 */
[----:B------:R-:W-:Y:S02]  /*3ba60*/  IMAD.IADD R30, R12, 0x1, R5 ;  /* 0x000000010c1e7824 */ /* 0x000fe400078e0205 */
[----:B--2---:R-:W-:Y:S01]  /*3ba70*/  IMAD.MOV.U32 R4, RZ, RZ, R28 ;  /* 0x000000ffff047224 */ /* 0x004fe200078e001c */
[----:B------:R-:W-:Y:S01]  /*3ba80*/  ISETP.NE.U32.AND P1, PT, R28, RZ, PT ;  /* 0x000000ff1c00720c */ /* 0x000fe20003f25070 */
[----:B------:R-:W-:Y:S02]  /*3ba90*/  IMAD.MOV.U32 R5, RZ, RZ, R29 ;  /* 0x000000ffff057224 */ /* 0x000fe400078e001d */
[----:B------:R-:W-:-:S03]  /*3baa0*/  VIADD R28, R32, 0x1 ;  /* 0x00000001201c7836 */ /* 0x000fc60000000000 */
[----:B------:R-:W-:Y:S01]  /*3bab0*/  STS.64 [R11], R4 ;  /* 0x000000040b007388 */ /* 0x000fe20000000a00 */
[----:B------:R-:W-:Y:S06]  /*3bac0*/  BAR.SYNC.DEFER_BLOCKING 0x0 ;  /* 0x0000000000007b1d */ /* 0x000fec0000010000 */
        /* <DEDUP_REMOVED lines=18> */
[----:B------:R-:W-:Y:S01]  /*3bbf0*/  LOP3.LUT R3, R3, 0x400, RZ, 0x3c, !PT ;  /* 0x0000040003037812 */ /* 0x000fe200078e3cff */
[----:B------:R-:W-:-:S04]  /*3bc00*/  VIADD R20, R28, 0x1 ;  /* 0x000000011c147836 */ /* 0x000fc80000000000 */
[----:B------:R-:W-:Y:S02]  /*3bc10*/  IMAD.IADD R12, R12, 0x1, R3 ;  /* 0x000000010c0c7824 */ /* 0x000fe400078e0203 */
[----:B--2---:R-:W-:Y:S01]  /*3bc20*/  IMAD.MOV.U32 R4, RZ, RZ, R26 ;  /* 0x000000ffff047224 */ /* 0x004fe200078e001a */
[----:B------:R-:W-:Y:S01]  /*3bc30*/  ISETP.NE.U32.AND P1, PT, R26, RZ, PT ;  /* 0x000000ff1a00720c */ /* 0x000fe20003f25070 */
[----:B0-----:R-:W-:-:S05]  /*3bc40*/  IMAD.MOV.U32 R5, RZ, RZ, R27 ;  /* 0x000000ffff057224 */ /* 0x001fca00078e001b */
[----:B------:R-:W-:Y:S01]  /*3bc50*/  STS.64 [R11], R4 ;  /* 0x000000040b007388 */ /* 0x000fe20000000a00 */
[----:B------:R-:W-:Y:S06]  /*3bc60*/  BAR.SYNC.DEFER_BLOCKING 0x0 ;  /* 0x0000000000007b1d */ /* 0x000fec0000010000 */
[----:B------:R-:W0:Y:S02]  /*3bc70*/  LDS.64 R12, [R12] ;  /* 0x000000000c0c7984 */ /* 0x000e240000000a00 */
[----:B0-----:R-:W-:-:S04]  /*3bc80*/  ISETP.NE.U32.AND P0, PT, R12, RZ, PT ;  /* 0x000000ff0c00720c */ /* 0x001fc80003f05070 */
[----:B------:R-:W-:-:S04]  /*3bc90*/  ISETP.NE.AND.EX P0, PT, R13, RZ, PT, P0 ;  /* 0x000000ff0d00720c */ /* 0x000fc80003f05300 */
[C---:B------:R-:W-:Y:S02]  /*3bca0*/  ISETP.NE.OR.EX P2, PT, R27.reuse, RZ, !P0, P1 ;  /* 0x000000ff1b00720c */ /* 0x040fe40004745710 */
[----:B------:R-:W-:-:S11]  /*3bcb0*/  ISETP.NE.AND.EX P0, PT, R27, RZ, !P0, P1 ;  /* 0x000000ff1b00720c */ /* 0x000fd60004705310 */
[C---:B------:R-:W-:Y:S02]  /*3bcc0*/  @!P2 IMAD.SHL.U32 R14, R21.reuse, 0x8, RZ ;  /* 0x00000008150ea824 */ /* 0x040fe400078e00ff */
[----:B------:R-:W-:Y:S02]  /*3bcd0*/  @!P2 VIADD R3, R21, 0x1 ;  /* 0x000000011503a836 */ /* 0x000fe40000000000 */
[----:B------:R-:W-:Y:S01]  /*3bce0*/  @!P0 IMAD.MOV R20, RZ, RZ, R28 ;  /* 0x000000ffff148224 */ /* 0x000fe200078e021c */
[----:B------:R-:W-:Y:S01]  /*3bcf0*/  @!P2 LOP3.LUT R4, R14, 0x7f8, RZ, 0xc0, !PT ;  /* 0x000007f80e04a812 */ /* 0x000fe200078ec0ff */
[----:B------:R-:W-:-:S04]  /*3bd00*/  @!P2 IMAD.MOV.U32 R21, RZ, RZ, R3 ;  /* 0x000000ffff15a224 */ /* 0x000fc800078e0003 */
[----:B------:R-:W-:-:S05]  /*3bd10*/  @!P2 IMAD.IADD R3, R1, 0x1, R4 ;  /* 0x000000010103a824 */ /* 0x000fca00078e0204 */
[----:B------:R0:W-:Y:S04]  /*3bd20*/  @!P2 STL.64 [R3+0x928], R12 ;  /* 0x0009280c0300a387 */ /* 0x0001e80000100a00 */
[----:B------:R0:W-:Y:S02]  /*3bd30*/  STL.64 [R1+0x920], R20 ;  /* 0x0009201401007387 */ /* 0x0001e40000100a00 */
.L_x_1144:
[----:B------:R-:W-:Y:S01]  /*3bd40*/  ISETP.NE.AND P0, PT, R9, R6, PT ;  /* 0x000000060900720c */ /* 0x000fe20003f05270 */
[----:B------:R-:W-:-:S12]  /*3bd50*/  BSSY B6, `(.L_x_1150) ;  /* 0x0000017000067945 */ /* 0x000fd80003800000 */
[----:B------:R-:W-:Y:S05]  /*3bd60*/  @P0 BRA `(.L_x_1151) ;  /* 0x0000000000540947 */ /* 0x000fea0003800000 */
[----:B------:R-:W0:Y:S02]  /*3bd70*/  LDL.64 R4, [R1+0x920] ;  /* 0x0009200001047983 */ /* 0x000e240000100a00 */
[----:B0-----:R-:W-:-:S05]  /*3bd80*/  IMAD.IADD R3, R0, 0x1, R5 ;  /* 0x0000000100037824 */ /* 0x001fca00078e0205 */
[----:B------:R-:W-:Y:S02]  /*3bd90*/  ISETP.NE.AND P0, PT, R3, R4, PT ;  /* 0x000000040300720c */ /* 0x000fe40003f05270 */
[----:B------:R-:W-:Y:S02]  /*3bda0*/  MOV R4, 0x3bdd0 ;  /* 0x0003bdd000047802 */ /* 0x000fe40000000f00 */
[----:B------:R-:W-:-:S09]  /*3bdb0*/  SEL R3, RZ, 0x1, !P0 ;  /* 0x00000001ff037807 */ /* 0x000fd20004000000 */
[----:B-----5:R-:W-:Y:S05]  /*3bdc0*/  CALL.REL.NOINC `($_Z9evaluatorP4GNetj$_Z11block_countb) ;  /* 0x000001e400d07944 */ /* 0x020fea0003c00000 */
[----:B------:R-:W-:Y:S01]  /*3bdd0*/  IMAD.MOV.U32 R12, RZ, RZ, R7 ;  /* 0x000000ffff0c7224 */ /* 0x000fe200078e0007 */
[----:B------:R-:W-:-:S07]  /*3bde0*/  MOV R15, 0x3be00 ;  /* 0x0003be00000f7802 */ /* 0x000fce0000000f00 */
[----:B------:R-:W-:Y:S05]  /*3bdf0*/  CALL.REL.NOINC `($_Z9evaluatorP4GNetj$_Z9block_sumIiET_S0_) ;  /* 0x000001e800607944 */ /* 0x000fea0003c00000 */
[----:B------:R-:W-:Y:S01]  /*3be00*/  IMAD.MOV.U32 R3, RZ, RZ, R12 ;  /* 0x000000ffff037224 */ /* 0x000fe200078e000c */
[----:B------:R-:W-:Y:S01]  /*3be10*/  MOV R15, 0x3be40 ;  /* 0x0003be40000f7802 */ /* 0x000fe20000000f00 */
[----:B------:R-:W-:-:S07]  /*3be20*/  IMAD.MOV.U32 R12, RZ, RZ, R17 ;  /* 0x000000ffff0c7224 */ /* 0x000fce00078e0011 */
[----:B------:R-:W-:Y:S05]  /*3be30*/  CALL.REL.NOINC `($_Z9evaluatorP4GNetj$_Z9block_sumIiET_S0_) ;  /* 0x000001e800507944 */ /* 0x000fea0003c00000 */
[----:B------:R-:W-:Y:S01]  /*3be40*/  VIMNMX.U32 R4, PT, PT, R3, R12, !PT ;  /* 0x0000000c03047248 */ /* 0x000fe20007fe0000 */
[----:B------:R-:W-:Y:S02]  /*3be50*/  IMAD.SHL.U32 R3, R6, 0x10, RZ ;  /* 0x0000001006037824 */ /* 0x000fe400078e00ff */
[----:B------:R-:W-:-:S03]  /*3be60*/  IMAD.SHL.U32 R8, R8, 0x2, RZ ;  /* 0x0000000208087824 */ /* 0x000fc600078e00ff */
[----:B------:R-:W-:-:S04]  /*3be70*/  ISETP.GT.U32.AND P0, PT, R4, R3, PT ;  /* 0x000000030400720c */ /* 0x000fc80003f04070 */
[----:B------:R-:W-:-:S09]  /*3be80*/  SEL R6, R8, RZ, !P0 ;  /* 0x000000ff08067207 */ /* 0x000fd20004000000 */
[----:B------:R-:W-:Y:S05]  /*3be90*/  @P0 BREAK B6 ;  /* 0x0000000000060942 */ /* 0x000fea0003800000 */
[----:B------:R-:W-:Y:S05]  /*3bea0*/  @P0 BRA `(.L_x_1152) ;  /* 0x00000000004c0947 */ /* 0x000fea0003800000 */
[----:B------:R-:W-:-:S07]  /*3beb0*/  IMAD.IADD R6, R6, 0x1, R9 ;  /* 0x0000000106067824 */ /* 0x000fce00078e0209 */
.L_x_1151:
[----:B------:R-:W-:Y:S05]  /*3bec0*/  BSYNC B6 ;  /* 0x0000000000067941 */ /* 0x000fea0003800000 */
.L_x_1150:
[----:B------:R-:W-:-:S13]  /*3bed0*/  ISETP.GT.U32.AND P0, PT, R10, 0x7fff, PT ;  /* 0x00007fff0a00780c */ /* 0x000fda0003f04070 */
[----:B------:R-:W-:Y:S05]  /*3bee0*/  @P0 BRA `(.L_x_1153) ;  /* 0x00000000002c0947 */ /* 0x000fea0003800000 */
[----:B------:R-:W2:Y:S01]  /*3bef0*/  LDL.64 R4, [R1+0x920] ;  /* 0x0009200001047983 */ /* 0x000ea20000100a00 */
[----:B0-----:R-:W-:Y:S01]  /*3bf00*/  MOV R12, 0x3bf50 ;  /* 0x0003bf50000c7802 */ /* 0x001fe20000000f00 */
[----:B--2---:R-:W-:-:S05]  /*3bf10*/  IMAD.IADD R3, R0, 0x1, R5 ;  /* 0x0000000100037824 */ /* 0x004fca00078e0205 */
[----:B------:R-:W-:-:S04]  /*3bf20*/  ISETP.NE.AND P0, PT, R3, R4, PT ;  /* 0x000000040300720c */ /* 0x000fc80003f05270 */
[----:B------:R-:W-:-:S09]  /*3bf30*/  SEL R3, RZ, 0x1, !P0 ;  /* 0x00000001ff037807 */ /* 0x000fd20004000000 */
[----:B-----5:R-:W-:Y:S05]  /*3bf40*/  CALL.REL.NOINC `($_Z9evaluatorP4GNetj$_Z9block_allb) ;  /* 0x000001e400cc7944 */ /* 0x020fea0003c00000 */
[----:B------:R-:W-:Y:S02]  /*3bf50*/  PRMT R3, R3, 0x9910, RZ ;  /* 0x0000991003037816 */ /* 0x000fe400000000ff */
[----:B------:R-:W-:Y:S02]  /*3bf60*/  ISETP.GE.U32.AND P0, PT, R9, 0x1fff, PT ;  /* 0x00001fff0900780c */ /* 0x000fe40003f06070 */
[----:B------:R-:W-:-:S13]  /*3bf70*/  ISETP.EQ.AND P1, PT, R3, RZ, PT ;  /* 0x000000ff0300720c */ /* 0x000fda0003f22270 */
[----:B------:R-:W-:Y:S05]  /*3bf80*/  @!P0 BRA P1, `(.L_x_1154) ;  /* 0x00000000000c8947 */ /* 0x000fea0000800000 */
[----:B------:R-:W-:Y:S05]  /*3bf90*/  BRA `(.L_x_1155) ;  /* 0x0000000000407947 */ /* 0x000fea0003800000 */
.L_x_1153:
[----:B------:R-:W-:-:S13]  /*3bfa0*/  ISETP.GT.U32.AND P0, PT, R9, 0x1ffe, PT ;  /* 0x00001ffe0900780c */ /* 0x000fda0003f04070 */
[----:B------:R-:W-:Y:S05]  /*3bfb0*/  @P0 BRA `(.L_x_1155) ;  /* 0x0000000000380947 */ /* 0x000fea0003800000 */
.L_x_1154:
[----:B------:R-:W-:Y:S01]  /*3bfc0*/  VIADD R9, R9, 0x1 ;  /* 0x0000000109097836 */ /* 0x000fe20000000000 */
[----:B------:R-:W-:Y:S06]  /*3bfd0*/  BRA `(.L_x_1156) ;  /* 0xfffffc4c00b07947 */ /* 0x000fec000383ffff */
.L_x_1152:
[----:B------:R-:W0:Y:S01]  /*3bfe0*/  S2R R3, SR_LANEID ;  /* 0x0000000000037919 */ /* 0x000e220000000000 */
[----:B------:R-:W-:Y:S01]  /*3bff0*/  IMAD.MOV.U32 R6, RZ, RZ, 0x1 ;  /* 0x00000001ff067424 */ /* 0x000fe200078e00ff */
[----:B------:R-:W-:Y:S01]  /*3c000*/  VOTEU.ANY UR4, UPT, PT ;  /* 0x0000000000047886 */ /* 0x000fe200038e0100 */
[----:B------:R-:W-:Y:S02]  /*3c010*/  UIADD3 UR5, UP0, UPT, UR41, -0x80000000, URZ ;  /* 0x8000000029057890 */ /* 0x000fe4000ff1e0ff */
[----:B------:R-:W1:Y:S01]  /*3c020*/  REDUX.OR UR6, R6 ;  /* 0x00000000060673c4 */ /* 0x000e620000004000 */
[----:B------:R-:W-:-:S03]  /*3c030*/  UFLO.U32 UR4, UR4 ;  /* 0x00000004000472bd */ /* 0x000fc600080e0000 */
[----:B------:R-:W-:-:S03]  /*3c040*/  IMAD.U32 R4, RZ, RZ, UR5 ;  /* 0x00000005ff047e24 */ /* 0x000fc6000f8e00ff */
[----:B0-----:R-:W-:Y:S01]  /*3c050*/  ISETP.EQ.U32.AND P0, PT, R3, UR4, PT ;  /* 0x0000000403007c0c */ /* 0x001fe2000bf02070 */
[----:B------:R-:W-:Y:S01]  /*3c060*/  UIADD3.X UR4, UPT, UPT, URZ, UR42, URZ, UP0, !UPT ;  /* 0x0000002aff047290 */ /* 0x000fe200087fe4ff */
[----:B-1----:R-:W-:-:S05]  /*3c070*/  IMAD.U32 R3, RZ, RZ, UR6 ;  /* 0x00000006ff037e24 */ /* 0x002fca000f8e00ff */
[----:B------:R-:W-:-:S06]  /*3c080*/  IMAD.U32 R5, RZ, RZ, UR4 ;  /* 0x00000004ff057e24 */ /* 0x000fcc000f8e00ff */
[----:B------:R1:W-:Y:S02]  /*3c090*/  @P0 REDG.E.OR.STRONG.GPU desc[UR36][R4.64+0x40000], R3 ;  /* 0x040000030400098e */ /* 0x0003e4000f12e124 */
.L_x_1155:
[----:B------:R-:W-:Y:S05]  /*3c0a0*/  BSYNC B2 ;  /* 0x0000000000027941 */ /* 0x000fea0003800000 */
.L_x_83:
[----:B------:R-:W2:Y:S01]  /*3c0b0*/  LDL.64 R10, [R1+0x920] ;  /* 0x00092000010a7983 */ /* 0x000ea20000100a00 */
[----:B------:R-:W-:Y:S05]  /*3c0c0*/  WARPSYNC.ALL ;  /* 0x0000000000007948 */ /* 0x000fea0003800000 */
[----:B------:R-:W-:Y:S01]  /*3c0d0*/  IMAD.MOV.U32 R17, RZ, RZ, RZ ;  /* 0x000000ffff117224 */ /* 0x000fe200078e00ff */
[----:B------:R-:W-:Y:S01]  /*3c0e0*/  BAR.SYNC.DEFER_BLOCKING 0x0 ;  /* 0x0000000000007b1d */ /* 0x000fe20000010000 */
[----:B--2---:R-:W-:-:S13]  /*3c0f0*/  ISETP.GT.U32.AND P0, PT, R11, R10, PT ;  /* 0x0000000a0b00720c */ /* 0x004fda0003f04070 */
[----:B------:R-:W-:Y:S05]  /*3c100*/  @!P0 BRA `(.L_x_1157) ;  /* 0x0000001400508947 */ /* 0x000fea0003800000 */
[----:B------:R-:W0:Y:S01]  /*3c110*/  S2UR UR5, SR_CTAID.X ;  /* 0x00000000000579c3 */ /* 0x000e220000002500 */
[----:B------:R-:W2:Y:S01]  /*3c120*/  LDCU UR4, c[0x0][0x388] ;  /* 0x00007100ff0477ac */ /* 0x000ea20008000800 */
[----:B------:R-:W-:Y:S01]  /*3c130*/  BSSY B0, `(.L_x_1158) ;  /* 0x0000150000007945 */ /* 0x000fe20003800000 */
[----:B------:R-:W-:-:S05]  /*3c140*/  IMAD.MOV.U32 R17, RZ, RZ, RZ ;  /* 0x000000ffff117224 */ /* 0x000fca00078e00ff */
[----:B-1----:R-:W0:Y:S08]  /*3c150*/  LDC R4, c[0x0][0x360] ;  /* 0x0000d800ff047b82 */ /* 0x002e300000000800 */
[----:B------:R-:W1:Y:S01]  /*3c160*/  LDC.64 R8, c[0x0][0x380] ;  /* 0x0000e000ff087b82 */ /* 0x000e620000000a00 */
[----:B--2---:R-:W-:-:S04]  /*3c170*/  ULOP3.LUT UR4, UR4, 0x1, URZ, 0xc0, !UPT ;  /* 0x0000000104047892 */ /* 0x004fc8000f8ec0ff */
[----:B------:R-:W-:-:S03]  /*3c180*/  UISETP.NE.U32.AND UP0, UPT, UR4, 0x1, UPT ;  /* 0x000000010400788c */ /* 0x000fc6000bf05070 */
[----:B------:R-:W-:Y:S02]  /*3c190*/  UMOV UR4, 0x8 ;  /* 0x0000000800047882 */ /* 0x000fe40000000000 */
[----:B------:R-:W-:Y:S01]  /*3c1a0*/  USEL UR4, UR4, 0x8000008, !UP0 ;  /* 0x0800000804047887 */ /* 0x000fe2000c000000 */
[----:B0-----:R-:W-:-:S04]  /*3c1b0*/  IMAD R3, R4, UR5, R25 ;  /* 0x0000000504037c24 */ /* 0x001fc8000f8e0219 */
[C---:B------:R-:W-:Y:S02]  /*3c1c0*/  IMAD.U32 R4, R3.reuse, 0x10000, RZ ;  /* 0x0001000003047824 */ /* 0x040fe400078e00ff */
[----:B------:R-:W-:Y:S01]  /*3c1d0*/  IMAD.SHL.U32 R3, R3, 0x2, RZ ;  /* 0x0000000203037824 */ /* 0x000fe200078e00ff */
[----:B-1----:R-:W-:Y:S02]  /*3c1e0*/  IADD3 R8, P0, PT, R8, UR4, RZ ;  /* 0x0000000408087c10 */ /* 0x002fe4000ff1e0ff */
[----:B------:R-:W-:Y:S02]  /*3c1f0*/  LOP3.LUT R4, R4, 0x7f0000, RZ, 0xc0, !PT ;  /* 0x007f000004047812 */ /* 0x000fe400078ec0ff */
[----:B------:R-:W-:Y:S01]  /*3c200*/  LOP3.LUT R5, R3, 0xffffff00, RZ, 0xc0, !PT ;  /* 0xffffff0003057812 */ /* 0x000fe200078ec0ff */
[----:B------:R-:W-:Y:S02]  /*3c210*/  IMAD.MOV.U32 R3, RZ, RZ, R11 ;  /* 0x000000ffff037224 */ /* 0x000fe400078e000b */
[----:B------:R-:W-:-:S02]  /*3c220*/  IMAD.X R9, RZ, RZ, R9, P0 ;  /* 0x000000ffff097224 */ /* 0x000fc400000e0609 */
[----:B------:R-:W-:-:S07]  /*3c230*/  IMAD.IADD R14, R4, 0x1, R5 ;  /* 0x00000001040e7824 */ /* 0x000fce00078e0205 */
.L_x_1199:
[----:B0-----:R-:W-:Y:S01]  /*3c240*/  IMAD.MOV.U32 R5, RZ, RZ, R3 ;  /* 0x000000ffff057224 */ /* 0x001fe200078e0003 */
[----:B------:R-:W-:Y:S01]  /*3c250*/  IADD3 R20, P0, PT, R22, -0x80000000, RZ ;  /* 0x8000000016147810 */ /* 0x000fe20007f1e0ff */
[----:B------:R-:W-:-:S03]  /*3c260*/  VIADD R3, R3, 0xffffffff ;  /* 0xffffffff03037836 */ /* 0x000fc60000000000 */
[----:B------:R-:W-:Y:S01]  /*3c270*/  IADD3 R20, P1, PT, R20, 0x10000000, RZ ;  /* 0x1000000014147810 */ /* 0x000fe20007f3e0ff */
[----:B------:R-:W-:Y:S01]  /*3c280*/  IMAD.SHL.U32 R4, R3, 0x8, RZ ;  /* 0x0000000803047824 */ /* 0x000fe200078e00ff */
[----:B------:R-:W-:-:S04]  /*3c290*/  IADD3.X R6, PT, PT, R23, 0x1, RZ, P0, !PT ;  /* 0x0000000117067810 */ /* 0x000fc800007fe4ff */
[----:B------:R-:W-:Y:S01]  /*3c2a0*/  LOP3.LUT R4, R4, 0x7f8, RZ, 0xc0, !PT ;  /* 0x000007f804047812 */ /* 0x000fe200078ec0ff */
[----:B------:R-:W-:-:S04]  /*3c2b0*/  IMAD.X R21, RZ, RZ, R6, P1 ;  /* 0x000000ffff157224 */ /* 0x000fc800008e0606 */
[----:B------:R-:W-:Y:S01]  /*3c2c0*/  IMAD.IADD R11, R1, 0x1, R4 ;  /* 0x00000001010b7824 */ /* 0x000fe200078e0204 */
[----:B-----5:R0:W5:Y:S04]  /*3c2d0*/  LDG.E R15, desc[UR36][R20.64+0x20008] ;  /* 0x02000824140f7981 */ /* 0x020168000c1e1900 */
[----:B------:R0:W5:Y:S01]  /*3c2e0*/  LDL.64 R6, [R11+0x928] ;  /* 0x000928000b067983 */ /* 0x0001620000100a00 */
[----:B------:R-:W-:Y:S05]  /*3c2f0*/  YIELD ;  /* 0x0000000000007946 */ /* 0x000fea0003800000 */
[----:B-1----:R-:W-:Y:S01]  /*3c300*/  BSSY.RECONVERGENT B1, `(.L_x_1159) ;  /* 0x000000a000017945 */ /* 0x002fe20003800200 */
.L_x_1160:
[----:B-----5:R-:W-:-:S05]  /*3c310*/  LOP3.LUT R13, R15, 0x3fff, RZ, 0xc0, !PT ;  /* 0x00003fff0f0d7812 */ /* 0x020fca00078ec0ff */
[----:B------:R-:W-:-:S04]  /*3c320*/  IMAD R29, R24, 0x4000, R13 ;  /* 0x00004000181d7824 */ /* 0x000fc800078e020d */
[----:B------:R-:W-:-:S06]  /*3c330*/  IMAD.WIDE.U32 R12, R29, 0x4, R18 ;  /* 0x000000041d0c7825 */ /* 0x000fcc00078e0012 */
[----:B------:R-:W2:Y:S01]  /*3c340*/  LDG.E R12, desc[UR36][R12.64] ;  /* 0x000000240c0c7981 */ /* 0x000ea2000c1e1900 */
[----:B------:R-:W-:-:S05]  /*3c350*/  VIADD R15, R15, 0x1 ;  /* 0x000000010f0f7836 */ /* 0x000fca0000000000 */
[----:B------:R1:W-:Y:S01]  /*3c360*/  STG.E desc[UR36][R20.64+0x20008], R15 ;  /* 0x0200080f14007986 */ /* 0x0003e2000c101924 */
[----:B--2---:R-:W-:-:S04]  /*3c370*/  ISETP.NE.AND P0, PT, R12, RZ, PT ;  /* 0x000000ff0c00720c */ /* 0x004fc80003f05270 */
[----:B------:R-:W-:-:S13]  /*3c380*/  ISETP.LT.U32.OR P0, PT, R29, 0x2000, P0 ;  /* 0x000020001d00780c */ /* 0x000fda0000701470 */
[----:B-1----:R-:W-:Y:S05]  /*3c390*/  @P0 BRA `(.L_x_1160) ;  /* 0xfffffffc00dc0947 */ /* 0x002fea000383ffff */
[----:B------:R-:W-:Y:S05]  /*3c3a0*/  BSYNC.RECONVERGENT B1 ;  /* 0x0000000000017941 */ /* 0x000fea0003800200 */
.L_x_1159:
[----:B------:R-:W-:Y:S01]  /*3c3b0*/  BSSY.RECONVERGENT B1, `(.L_x_1161) ;  /* 0x000000b000017945 */ /* 0x000fe20003800200 */
[----:B------:R-:W-:-:S07]  /*3c3c0*/  IMAD.SHL.U32 R12, R29, 0x8, RZ ;  /* 0x000000081d0c7824 */ /* 0x000fce00078e00ff */
.L_x_1162:
[----:B------:R-:W-:-:S05]  /*3c3d0*/  LOP3.LUT R27, R15, 0x3fff, RZ, 0xc0, !PT ;  /* 0x00003fff0f1b7812 */ /* 0x000fca00078ec0ff */
        /* <DEDUP_REMOVED lines=9> */
.L_x_1161:
[----:B0-----:R-:W-:Y:S01]  /*3c470*/  LOP3.LUT R21, R29, 0x1fffffff, RZ, 0xc0, !PT ;  /* 0x1fffffff1d157812 */ /* 0x001fe200078ec0ff */
[----:B------:R-:W-:Y:S01]  /*3c480*/  BSSY.RECONVERGENT B1, `(.L_x_1163) ;  /* 0x000000e000017945 */ /* 0x000fe20003800200 */
[----:B------:R-:W-:Y:S02]  /*3c490*/  IMAD.SHL.U32 R13, R31, 0x8, RZ ;  /* 0x000000081f0d7824 */ /* 0x000fe400078e00ff */
[----:B------:R-:W-:Y:S01]  /*3c4a0*/  ISETP.GT.U32.AND P0, PT, R21, 0x1fff, PT ;  /* 0x00001fff1500780c */ /* 0x000fe20003f04070 */
[----:B------:R-:W-:-:S12]  /*3c4b0*/  IMAD.MOV.U32 R15, RZ, RZ, -0x1 ;  /* 0xffffffffff0f7424 */ /* 0x000fd800078e00ff */
[----:B------:R-:W-:Y:S05]  /*3c4c0*/  @P0 BRA `(.L_x_1164) ;  /* 0x00000000001c0947 */ /* 0x000fea0003800000 */
[----:B------:R-:W0:Y:S01]  /*3c4d0*/  S2UR UR5, SR_CgaCtaId ;  /* 0x00000000000579c3 */ /* 0x000e220000008800 */
[----:B------:R-:W-:Y:S02]  /*3c4e0*/  UMOV UR4, 0x400 ;  /* 0x0000040000047882 */ /* 0x000fe40000000000 */
[----:B------:R-:W-:-:S04]  /*3c4f0*/  UIADD3 UR4, UPT, UPT, UR4, 0x810, URZ ;  /* 0x0000081004047890 */ /* 0x000fc8000fffe0ff */
[----:B0-----:R-:W-:-:S06]  /*3c500*/  ULEA UR4, UR5, UR4, 0x18 ;  /* 0x0000000405047291 */ /* 0x001fcc000f8ec0ff */
[----:B------:R-:W-:-:S05]  /*3c510*/  LEA R4, R21, UR4, 0x2 ;  /* 0x0000000415047c11 */ /* 0x000fca000f8e10ff */
[----:B------:R0:W-:Y:S01]  /*3c520*/  ATOMS.EXCH RZ, [R4+0x10000], R15 ;  /* 0x0100000f04ff738c */ /* 0x0001e20004000000 */
[----:B------:R-:W-:Y:S05]  /*3c530*/  BRA `(.L_x_1165) ;  /* 0x0000000000087947 */ /* 0x000fea0003800000 */
.L_x_1164:
[----:B------:R-:W-:-:S05]  /*3c540*/  IMAD.WIDE.U32 R20, R21, 0x4, R18 ;  /* 0x0000000415147825 */ /* 0x000fca00078e0012 */
[----:B------:R1:W5:Y:S02]  /*3c550*/  ATOMG.E.EXCH.STRONG.GPU PT, RZ, desc[UR36][R20.64], R15 ;  /* 0x8000000f14ff79a8 */ /* 0x000364000c1ef124 */
.L_x_1165:
[----:B------:R-:W-:Y:S05]  /*3c560*/  BSYNC.RECONVERGENT B1 ;  /* 0x0000000000017941 */ /* 0x000fea0003800200 */
.L_x_1163:
[----:B-1----:R-:W-:Y:S01]  /*3c570*/  LOP3.LUT R21, R31, 0x1fffffff, RZ, 0xc0, !PT ;  /* 0x1fffffff1f157812 */ /* 0x002fe200078ec0ff */
[----:B------:R-:W-:Y:S03]  /*3c580*/  BSSY.RECONVERGENT B1, `(.L_x_1166) ;  /* 0x000000c000017945 */ /* 0x000fe60003800200 */
[----:B------:R-:W-:-:S13]  /*3c590*/  ISETP.GT.U32.AND P0, PT, R21, 0x1fff, PT ;  /* 0x00001fff1500780c */ /* 0x000fda0003f04070 */
[----:B------:R-:W-:Y:S05]  /*3c5a0*/  @P0 BRA `(.L_x_1167) ;  /* 0x00000000001c0947 */ /* 0x000fea0003800000 */
[----:B------:R-:W1:Y:S01]  /*3c5b0*/  S2UR UR5, SR_CgaCtaId ;  /* 0x00000000000579c3 */ /* 0x000e620000008800 */
[----:B------:R-:W-:Y:S02]  /*3c5c0*/  UMOV UR4, 0x400 ;  /* 0x0000040000047882 */ /* 0x000fe40000000000 */
[----:B------:R-:W-:-:S04]  /*3c5d0*/  UIADD3 UR4, UPT, UPT, UR4, 0x810, URZ ;  /* 0x0000081004047890 */ /* 0x000fc8000fffe0ff */
[----:B-1----:R-:W-:-:S06]  /*3c5e0*/  ULEA UR4, UR5, UR4, 0x18 ;  /* 0x0000000405047291 */ /* 0x002fcc000f8ec0ff */
[----:B0-----:R-:W-:-:S05]  /*3c5f0*/  LEA R4, R21, UR4, 0x2 ;  /* 0x0000000415047c11 */ /* 0x001fca000f8e10ff */
[----:B------:R0:W-:Y:S01]  /*3c600*/  ATOMS.EXCH RZ, [R4+0x10000], R15 ;  /* 0x0100000f04ff738c */ /* 0x0001e20004000000 */
[----:B------:R-:W-:Y:S05]  /*3c610*/  BRA `(.L_x_1168) ;  /* 0x0000000000087947 */ /* 0x000fea0003800000 */
.L_x_1167:
[----:B------:R-:W-:-:S05]  /*3c620*/  IMAD.WIDE.U32 R20, R21, 0x4, R18 ;  /* 0x0000000415147825 */ /* 0x000fca00078e0012 */
[----:B------:R1:W5:Y:S02]  /*3c630*/  ATOMG.E.EXCH.STRONG.GPU PT, RZ, desc[UR36][R20.64], R15 ;  /* 0x8000000f14ff79a8 */ /* 0x000364000c1ef124 */
.L_x_1168:
[----:B------:R-:W-:Y:S05]  /*3c640*/  BSYNC.RECONVERGENT B1 ;  /* 0x0000000000017941 */ /* 0x000fea0003800200 */
.L_x_1166:
[----:B------:R-:W-:Y:S04]  /*3c650*/  BSSY B1, `(.L_x_1169) ;  /* 0x0000079000017945 */ /* 0x000fe80003800000 */
[----:B------:R-:W-:Y:S01]  /*3c660*/  BSSY B2, `(.L_x_1170) ;  /* 0x0000054000027945 */ /* 0x000fe20003800000 */
[----:B01----:R-:W-:Y:S02]  /*3c670*/  IMAD.MOV.U32 R15, RZ, RZ, R6 ;  /* 0x000000ffff0f7224 */ /* 0x003fe400078e0006 */
[----:B------:R-:W-:-:S07]  /*3c680*/  IMAD.MOV.U32 R20, RZ, RZ, R12 ;  /* 0x000000ffff147224 */ /* 0x000fce00078e000c */
.L_x_1183:
[----:B------:R-:W-:Y:S01]  /*3c690*/  LOP3.LUT P0, RZ, R15, 0x7, RZ, 0xc0, !PT ;  /* 0x000000070fff7812 */ /* 0x000fe2000780c0ff */
[----:B------:R-:W-:Y:S05]  /*3c6a0*/  YIELD ;  /* 0x0000000000007946 */ /* 0x000fea0003800000 */
[----:B------:R-:W-:Y:S07]  /*3c6b0*/  BSSY B3, `(.L_x_1171) ;  /* 0x000001f000037945 */ /* 0x000fee0003800000 */
[----:B------:R-:W-:Y:S05]  /*3c6c0*/  @P0 BRA `(.L_x_1172) ;  /* 0x0000000000740947 */ /* 0x000fea0003800000 */
.L_x_1176:
        /* <DEDUP_REMOVED lines=16> */
[----:B------:R-:W-:Y:S01]  /*3c7d0*/  IMAD.MOV.U32 R15, RZ, RZ, R4 ;  /* 0x000000ffff0f7224 */ /* 0x000fe200078e0004 */
[----:B------:R-:W-:Y:S06]  /*3c7e0*/  BRA `(.L_x_1175) ;  /* 0x0000000000207947 */ /* 0x000fec0003800000 */
.L_x_1174:
        /* <DEDUP_REMOVED lines=8> */
.L_x_1175:
[----:B------:R-:W-:Y:S05]  /*3c870*/  BSYNC.RELIABLE B4 ;  /* 0x0000000000047941 */ /* 0x000fea0003800100 */
.L_x_1173:
[----:B------:R-:W-:-:S13]  /*3c880*/  LOP3.LUT P0, RZ, R15, 0x7, RZ, 0xc0, !PT ;  /* 0x000000070fff7812 */ /* 0x000fda000780c0ff */
[----:B------:R-:W-:Y:S05]  /*3c890*/  @!P0 BRA `(.L_x_1176) ;  /* 0xfffffffc008c8947 */ /* 0x000fea000383ffff */
.L_x_1172:
[----:B------:R-:W-:Y:S05]  /*3c8a0*/  BSYNC B3 ;  /* 0x0000000000037941 */ /* 0x000fea0003800000 */
.L_x_1171:
        /* <DEDUP_REMOVED lines=15> */
.L_x_1178:
[----:B------:R-:W-:Y:S02]  /*3c9a0*/  ISETP.GT.U32.AND P0, PT, R20, 0xffff, PT ;  /* 0x0000ffff1400780c */ /* 0x000fe40003f04070 */
[----:B------:R-:W-:-:S11]  /*3c9b0*/  SHF.R.U32.HI R21, RZ, 0x3, R20 ;  /* 0x00000003ff157819 */ /* 0x000fd60000011614 */
[----:B------:R-:W-:Y:S05]  /*3c9c0*/  @P0 BRA `(.L_x_1181) ;  /* 0x0000000000340947 */ /* 0x000fea0003800000 */
[----:B------:R-:W2:Y:S01]  /*3c9d0*/  S2UR UR5, SR_CgaCtaId ;  /* 0x00000000000579c3 */ /* 0x000ea20000008800 */
[----:B------:R-:W-:Y:S02]  /*3c9e0*/  UMOV UR4, 0x400 ;  /* 0x0000040000047882 */ /* 0x000fe40000000000 */
[----:B------:R-:W-:-:S04]  /*3c9f0*/  UIADD3 UR4, UPT, UPT, UR4, 0x810, URZ ;  /* 0x0000081004047890 */ /* 0x000fc8000fffe0ff */
[----:B--2---:R-:W-:-:S06]  /*3ca00*/  ULEA UR4, UR5, UR4, 0x18 ;  /* 0x0000000405047291 */ /* 0x004fcc000f8ec0ff */
[----:B------:R-:W-:-:S05]  /*3ca10*/  LEA R20, R21, UR4, 0x2 ;  /* 0x0000000415147c11 */ /* 0x000fca000f8e10ff */
[----:B------:R-:W2:Y:S02]  /*3ca20*/  ATOMS.EXCH R4, [R20+0x10000], R15 ;  /* 0x0100000f1404738c */ /* 0x000ea40004000000 */
[----:B--2---:R-:W-:-:S13]  /*3ca30*/  ISETP.NE.AND P0, PT, R4, -0x1, PT ;  /* 0xffffffff0400780c */ /* 0x004fda0003f05270 */
[----:B------:R-:W-:Y:S05]  /*3ca40*/  @!P0 BREAK.RELIABLE B3 ;  /* 0x0000000000038942 */ /* 0x000fea0003800100 */
[----:B------:R-:W-:Y:S05]  /*3ca50*/  @!P0 BREAK B2 ;  /* 0x0000000000028942 */ /* 0x000fea0003800000 */
[----:B------:R-:W-:Y:S05]  /*3ca60*/  @!P0 BRA `(.L_x_1182) ;  /* 0x0000000000dc8947 */ /* 0x000fea0003800000 */
[----:B------:R3:W-:Y:S01]  /*3ca70*/  ATOMS.EXCH RZ, [R20+0x10000], RZ ;  /* 0x010000ff14ff738c */ /* 0x0007e20004000000 */
[----:B01----:R-:W-:Y:S01]  /*3ca80*/  IMAD.MOV.U32 R27, RZ, RZ, R15 ;  /* 0x000000ffff1b7224 */ /* 0x003fe200078e000f */
[----:B------:R-:W-:Y:S06]  /*3ca90*/  BRA `(.L_x_1179) ;  /* 0x0000000000207947 */ /* 0x000fec0003800000 */
.L_x_1181:
[----:B------:R-:W-:-:S05]  /*3caa0*/  IMAD.WIDE.U32 R20, R21, 0x4, R18 ;  /* 0x0000000415147825 */ /* 0x000fca00078e0012 */
[----:B------:R-:W2:Y:S02]  /*3cab0*/  ATOMG.E.EXCH.STRONG.GPU PT, R4, desc[UR36][R20.64], R15 ;  /* 0x8000000f140479a8 */ /* 0x000ea4000c1ef124 */
[----:B--2---:R-:W-:-:S13]  /*3cac0*/  ISETP.NE.AND P0, PT, R4, -0x1, PT ;  /* 0xffffffff0400780c */ /* 0x004fda0003f05270 */
[----:B------:R-:W-:Y:S05]  /*3cad0*/  @!P0 BREAK.RELIABLE B3 ;  /* 0x0000000000038942 */ /* 0x000fea0003800100 */
[----:B------:R-:W-:Y:S05]  /*3cae0*/  @!P0 BREAK B2 ;  /* 0x0000000000028942 */ /* 0x000fea0003800000 */
[----:B------:R-:W-:Y:S05]  /*3caf0*/  @!P0 BRA `(.L_x_1182) ;  /* 0x0000000000b88947 */ /* 0x000fea0003800000 */
[----:B------:R2:W5:Y:S01]  /*3cb00*/  ATOMG.E.EXCH.STRONG.GPU PT, RZ, desc[UR36][R20.64], RZ ;  /* 0x800000ff14ff79a8 */ /* 0x000562000c1ef124 */
[----:B01----:R-:W-:-:S07]  /*3cb10*/  IMAD.MOV.U32 R27, RZ, RZ, R15 ;  /* 0x000000ffff1b7224 */ /* 0x003fce00078e000f */
.L_x_1179:
[----:B------:R-:W-:Y:S05]  /*3cb20*/  BSYNC.RELIABLE B3 ;  /* 0x0000000000037941 */ /* 0x000fea0003800100 */
.L_x_1177:
[----:B------:R-:W-:Y:S02]  /*3cb30*/  LOP3.LUT P0, RZ, R4, 0x7, RZ, 0xc0, !PT ;  /* 0x0000000704ff7812 */ /* 0x000fe4000780c0ff */
[----:B------:R-:W-:-:S04]  /*3cb40*/  LOP3.LUT P1, RZ, R27, 0x7, RZ, 0xc0, !PT ;  /* 0x000000071bff7812 */ /* 0x000fc8000782c0ff */
[----:B------:R-:W-:-:S04]  /*3cb50*/  PLOP3.LUT P0, PT, P0, P1, PT, 0x20, 0x2 ;  /* 0x000000000002781c */ /* 0x000fc80000702470 */
[----:B--23--:R-:W-:Y:S02]  /*3cb60*/  SEL R20, R27, R4, P0 ;  /* 0x000000041b147207 */ /* 0x00cfe40000000000 */
[----:B------:R-:W-:Y:S02]  /*3cb70*/  SEL R15, R4, R27, P0 ;  /* 0x0000001b040f7207 */ /* 0x000fe40000000000 */
[----:B------:R-:W-:-:S13]  /*3cb80*/  LOP3.LUT P1, RZ, R20, 0x7, RZ, 0xc0, !PT ;  /* 0x0000000714ff7812 */ /* 0x000fda000782c0ff */
[----:B------:R-:W-:Y:S05]  /*3cb90*/  @!P1 BRA `(.L_x_1183) ;  /* 0xfffffff800bc9947 */ /* 0x000fea000383ffff */
[----:B------:R-:W-:Y:S05]  /*3cba0*/  BSYNC B2 ;  /* 0x0000000000027941 */ /* 0x000fea0003800000 */
.L_x_1170:
[----:B------:R-:W-:Y:S02]  /*3cbb0*/  IMAD.SHL.U32 R4, R20, 0x8, RZ ;  /* 0x0000000814047824 */ /* 0x000fe400078e00ff */
        /* <DEDUP_REMOVED lines=16> */
[----:B------:R-:W-:Y:S01]  /*3ccc0*/  SHF.L.U32 R4, R21, R4, RZ ;  /* 0x0000000415047219 */ /* 0x000fe200000006ff */
[----:B------:R-:W-:-:S03]  /*3ccd0*/  IMAD.MOV.U32 R21, RZ, RZ, R15 ;  /* 0x000000ffff157224 */ /* 0x000fc600078e000f */
[----:B------:R-:W-:-:S13]  /*3cce0*/  LOP3.LUT P0, RZ, R4, 0x1d, RZ, 0xc0, !PT ;  /* 0x0000001d04ff7812 */ /* 0x000fda000780c0ff */
[----:B------:R-:W-:Y:S02]  /*3ccf0*/  @P0 IMAD.SHL.U32 R4, R0, 0x8, RZ ;  /* 0x0000000800040824 */ /* 0x000fe400078e00ff */
[----:B------:R-:W-:-:S03]  /*3cd00*/  @!P0 IMAD.MOV.U32 R3, RZ, RZ, R5 ;  /* 0x000000ffff038224 */ /* 0x000fc600078e0005 */
[----:B------:R-:W-:-:S05]  /*3cd10*/  @P0 LOP3.LUT R4, R4, 0x7f8, RZ, 0xc0, !PT ;  /* 0x000007f804040812 */ /* 0x000fca00078ec0ff */
[----:B------:R-:W-:Y:S02]  /*3cd20*/  @P0 IMAD.IADD R27, R1, 0x1, R4 ;  /* 0x00000001011b0824 */ /* 0x000fe400078e0204 */
[----:B------:R-:W-:-:S03]  /*3cd30*/  @P0 VIADD R4, R0, 0x1 ;  /* 0x0000000100040836 */ /* 0x000fc60000000000 */
[----:B------:R2:W-:Y:S01]  /*3cd40*/  @P0 STL.64 [R27+0x120], R20 ;  /* 0x000120141b000387 */ /* 0x0005e20000100a00 */
[----:B------:R-:W-:-:S03]  /*3cd50*/  @P0 IMAD.MOV.U32 R0, RZ, RZ, R4 ;  /* 0x000000ffff000224 */ /* 0x000fc600078e0004 */
[----:B------:R2:W-:Y:S01]  /*3cd60*/  @!P0 STL.64 [R11+0x928], R20 ;  /* 0x000928140b008387 */ /* 0x0005e20000100a00 */
[----:B------:R-:W-:Y:S05]  /*3cd70*/  BRA `(.L_x_1182) ;  /* 0x0000000000187947 */ /* 0x000fea0003800000 */
.L_x_1180:
[C---:B------:R-:W-:Y:S02]  /*3cd80*/  IMAD.SHL.U32 R4, R0.reuse, 0x8, RZ ;  /* 0x0000000800047824 */ /* 0x040fe400078e00ff */
[----:B------:R-:W-:Y:S02]  /*3cd90*/  IMAD.MOV.U32 R21, RZ, RZ, R15 ;  /* 0x000000ffff157224 */ /* 0x000fe400078e000f */
[----:B------:R-:W-:Y:S01]  /*3cda0*/  VIADD R0, R0, 0x1 ;  /* 0x0000000100007836 */ /* 0x000fe20000000000 */
[----:B------:R-:W-:-:S05]  /*3cdb0*/  LOP3.LUT R4, R4, 0x7f8, RZ, 0xc0, !PT ;  /* 0x000007f804047812 */ /* 0x000fca00078ec0ff */
[----:B------:R-:W-:-:S05]  /*3cdc0*/  IMAD.IADD R5, R1, 0x1, R4 ;  /* 0x0000000101057824 */ /* 0x000fca00078e0204 */
[----:B------:R0:W-:Y:S02]  /*3cdd0*/  STL.64 [R5+0x120], R20 ;  /* 0x0001201405007387 */ /* 0x0001e40000100a00 */
.L_x_1182:
[----:B------:R-:W-:Y:S05]  /*3cde0*/  BSYNC B1 ;  /* 0x0000000000017941 */ /* 0x000fea0003800000 */
.L_x_1169:
[----:B------:R-:W-:Y:S04]  /*3cdf0*/  BSSY B1, `(.L_x_1184) ;  /* 0x000007d000017945 */ /* 0x000fe80003800000 */
[----:B------:R-:W-:Y:S01]  /*3ce00*/  BSSY B2, `(.L_x_1185) ;  /* 0x0000054000027945 */ /* 0x000fe20003800000 */
[----:B0-2---:R-:W-:-:S07]  /*3ce10*/  IMAD.MOV.U32 R20, RZ, RZ, R13 ;  /* 0x000000ffff147224 */ /* 0x005fce00078e000d */
.L_x_1198:
[----:B------:R-:W-:Y:S01]  /*3ce20*/  LOP3.LUT P0, RZ, R7, 0x7, RZ, 0xc0, !PT ;  /* 0x0000000707ff7812 */ /* 0x000fe2000780c0ff */
[----:B------:R-:W-:Y:S05]  /*3ce30*/  YIELD ;  /* 0x0000000000007946 */ /* 0x000fea0003800000 */
[----:B------:R-:W-:Y:S07]  /*3ce40*/  BSSY B3, `(.L_x_1186) ;  /* 0x000001f000037945 */ /* 0x000fee0003800000 */
[----:B0-23--:R-:W-:Y:S05]  /*3ce50*/  @P0 BRA `(.L_x_1187) ;  /* 0x0000000000740947 */ /* 0x00dfea0003800000 */
.L_x_1191:
        /* <DEDUP_REMOVED lines=18> */
.L_x_1189:
        /* <DEDUP_REMOVED lines=8> */
.L_x_1190:
[----:B------:R-:W-:Y:S05]  /*3d000*/  BSYNC.RELIABLE B4 ;  /* 0x0000000000047941 */ /* 0x000fea0003800100 */
.L_x_1188:
[----:B------:R-:W-:-:S13]  /*3d010*/  LOP3.LUT P0, RZ, R7, 0x7, RZ, 0xc0, !PT ;  /* 0x0000000707ff7812 */ /* 0x000fda000780c0ff */
[----:B------:R-:W-:Y:S05]  /*3d020*/  @!P0 BRA `(.L_x_1191) ;  /* 0xfffffffc008c8947 */ /* 0x000fea000383ffff */
.L_x_1187:
[----:B------:R-:W-:Y:S05]  /*3d030*/  BSYNC B3 ;  /* 0x0000000000037941 */ /* 0x000fea0003800000 */
.L_x_1186:
        /* <DEDUP_REMOVED lines=14> */
[----:B------:R-:W-:Y:S05]  /*3d120*/  @P0 BREAK B2 ;  /* 0x0000000000020942 */ /* 0x000fea0003800000 */
[----:B------:R-:W-:Y:S05]  /*3d130*/  @P0 BRA `(.L_x_1195) ;  /* 0x0000000400080947 */ /* 0x000fea0003800000 */
.L_x_1193:
[----:B------:R-:W-:Y:S02]  /*3d140*/  ISETP.GT.U32.AND P0, PT, R20, 0xffff, PT ;  /* 0x0000ffff1400780c */ /* 0x000fe40003f04070 */
[----:B0-2---:R-:W-:-:S11]  /*3d150*/  SHF.R.U32.HI R5, RZ, 0x3, R20 ;  /* 0x00000003ff057819 */ /* 0x005fd60000011614 */
        /* <DEDUP_REMOVED lines=12> */
[----:B------:R-:W-:Y:S01]  /*3d220*/  IMAD.MOV.U32 R11, RZ, RZ, R7 ;  /* 0x000000ffff0b7224 */ /* 0x000fe200078e0007 */
[----:B------:R-:W-:Y:S06]  /*3d230*/  BRA `(.L_x_1194) ;  /* 0x0000000000207947 */ /* 0x000fec0003800000 */
.L_x_1196:
        /* <DEDUP_REMOVED lines=8> */
.L_x_1194:
[----:B------:R-:W-:Y:S05]  /*3d2c0*/  BSYNC.RELIABLE B3 ;  /* 0x0000000000037941 */ /* 0x000fea0003800100 */
.L_x_1192:
        /* <DEDUP_REMOVED lines=8> */
.L_x_1185:
[----:B0--3--:R-:W-:Y:S02]  /*3d350*/  IMAD.SHL.U32 R4, R20, 0x8, RZ ;  /* 0x0000000814047824 */ /* 0x009fe400078e00ff */
[----:B--2---:R-:W-:Y:S02]  /*3d360*/  IMAD.MOV.U32 R5, RZ, RZ, -0x4f0f0efe ;  /* 0xb0f0f102ff057424 */ /* 0x004fe400078e00ff */
        /* <DEDUP_REMOVED lines=21> */
[----:B------:R-:W-:Y:S01]  /*3d4c0*/  @!P0 LOP3.LUT R4, R4, 0x7f8, RZ, 0xc0, !PT ;  /* 0x000007f804048812 */ /* 0x000fe200078ec0ff */
[----:B------:R-:W-:Y:S02]  /*3d4d0*/  @P0 IMAD.MOV.U32 R0, RZ, RZ, R11 ;  /* 0x000000ffff000224 */ /* 0x000fe400078e000b */
[----:B------:R-:W-:-:S02]  /*3d4e0*/  @P0 IMAD.IADD R15, R1, 0x1, R6 ;  /* 0x00000001010f0824 */ /* 0x000fc400078e0206 */
[----:B------:R-:W-:Y:S02]  /*3d4f0*/  IMAD.MOV.U32 R6, RZ, RZ, R20 ;  /* 0x000000ffff067224 */ /* 0x000fe400078e0014 */
[----:B------:R-:W-:Y:S02]  /*3d500*/  @!P0 IMAD.IADD R5, R1, 0x1, R4 ;  /* 0x0000000101058824 */ /* 0x000fe400078e0204 */
[----:B------:R-:W-:Y:S01]  /*3d510*/  @!P0 VIADD R4, R3, 0x1 ;  /* 0x0000000103048836 */ /* 0x000fe20000000000 */
[----:B------:R2:W-:Y:S03]  /*3d520*/  @P0 STL.64 [R15+0x120], R6 ;  /* 0x000120060f000387 */ /* 0x0005e60000100a00 */
[----:B------:R-:W-:Y:S01]  /*3d530*/  @!P0 IMAD.MOV.U32 R3, RZ, RZ, R4 ;  /* 0x000000ffff038224 */ /* 0x000fe200078e0004 */
[----:B------:R2:W-:Y:S01]  /*3d540*/  @!P0 STL.64 [R5+0x928], R6 ;  /* 0x0009280605008387 */ /* 0x0005e20000100a00 */
[----:B------:R-:W-:Y:S05]  /*3d550*/  BRA `(.L_x_1197) ;  /* 0x0000000000187947 */ /* 0x000fea0003800000 */
.L_x_1195:
[C---:B------:R-:W-:Y:S02]  /*3d560*/  IMAD.SHL.U32 R4, R0.reuse, 0x8, RZ ;  /* 0x0000000800047824 */ /* 0x040fe400078e00ff */
[----:B------:R-:W-:Y:S02]  /*3d570*/  IMAD.MOV.U32 R6, RZ, RZ, R20 ;  /* 0x000000ffff067224 */ /* 0x000fe400078e0014 */
[----:B------:R-:W-:Y:S01]  /*3d580*/  VIADD R0, R0, 0x1 ;  /* 0x0000000100007836 */ /* 0x000fe20000000000 */
[----:B------:R-:W-:-:S05]  /*3d590*/  LOP3.LUT R4, R4, 0x7f8, RZ, 0xc0, !PT ;  /* 0x000007f804047812 */ /* 0x000fca00078ec0ff */
[----:B--2---:R-:W-:-:S05]  /*3d5a0*/  IMAD.IADD R5, R1, 0x1, R4 ;  /* 0x0000000101057824 */ /* 0x004fca00078e0204 */
[----:B------:R0:W-:Y:S02]  /*3d5b0*/  STL.64 [R5+0x120], R6 ;  /* 0x0001200605007387 */ /* 0x0001e40000100a00 */
.L_x_1197:
[----:B------:R-:W-:Y:S05]  /*3d5c0*/  BSYNC B1 ;  /* 0x0000000000017941 */ /* 0x000fea0003800000 */
.L_x_1184:
[----:B0-2---:R-:W-:Y:S01]  /*3d5d0*/  IMAD.IADD R5, R14, 0x1, R17 ;  /* 0x000000010e057824 */ /* 0x005fe200078e0211 */
[----:B------:R-:W-:Y:S01]  /*3d5e0*/  ISETP.GT.U32.AND P0, PT, R3, R10, PT ;  /* 0x0000000a0300720c */ /* 0x000fe20003f04070 */
[----:B------:R-:W-:Y:S02]  /*3d5f0*/  VIADD R17, R17, 0x1 ;  /* 0x0000000111117836 */ /* 0x000fe40000000000 */
[----:B------:R-:W-:-:S05]  /*3d600*/  IMAD.WIDE.U32 R4, R5, 0x8, R8 ;  /* 0x0000000805047825 */ /* 0x000fca00078e0008 */
[----:B------:R0:W-:Y:S05]  /*3d610*/  STG.E.64 desc[UR36][R4.64], R12 ;  /* 0x0000000c04007986 */ /* 0x0001ea000c101b24 */
[----:B------:R-:W-:Y:S05]  /*3d620*/  @P0 BRA `(.L_x_1199) ;  /* 0xffffffec00040947 */ /* 0x000fea000383ffff */
[----:B------:R-:W-:Y:S05]  /*3d630*/  BSYNC B0 ;  /* 0x0000000000007941 */ /* 0x000fea0003800000 */
.L_x_1158:
[----:B------:R2:W-:Y:S02]  /*3d640*/  STL [R1+0x924], R3 ;  /* 0x0009240301007387 */ /* 0x0005e40000100800 */
.L_x_1157:
[----:B------:R-:W-:Y:S01]  /*3d650*/  ISETP.NE.AND P0, PT, R0, RZ, PT ;  /* 0x000000ff0000720c */ /* 0x000fe20003f05270 */
[----:B------:R-:W-:Y:S05]  /*3d660*/  WARPSYNC.ALL ;  /* 0x0000000000007948 */ /* 0x000fea0003800000 */
[----:B------:R-:W-:Y:S06]  /*3d670*/  BAR.SYNC.DEFER_BLOCKING 0x0 ;  /* 0x0000000000007b1d */ /* 0x000fec0000010000 */
[----:B------:R-:W-:Y:S04]  /*3d680*/  BSSY B8, `(.L_x_1200) ;  /* 0x0001c7b000087945 */ /* 0x000fe80003800000 */
[----:B------:R-:W-:Y:S05]  /*3d690*/  @!P0 BRA `(.L_x_1201) ;  /* 0x000001c400e48947 */ /* 0x000fea0003800000 */
.L_x_1724:
[----:B012---:R-:W-:-:S04]  /*3d6a0*/  VIADD R3, R0, 0xffffffff ;  /* 0xffffffff00037836 */ /* 0x007fc80000000000 */
        /* <DEDUP_REMOVED lines=9> */
[----:B------:R-:W-:Y:S02]  /*3d740*/  IMAD.MOV.U32 R12, RZ, RZ, -0x40000000 ;  /* 0xc0000000ff0c7424 */ /* 0x000fe400078e00ff */
        /* <DEDUP_REMOVED lines=38> */
.L_x_1205:
        /* <DEDUP_REMOVED lines=23> */
[----:B------:R-:W-:Y:S02]  /*3db20*/  UMOV UR4, 0x400 ;  /* 0x0000040000047882 */ /* 0x000fe40000000000 */
[----:B------:R-:W-:-:S04]  /*3db30*/  UIADD3 UR4, UPT, UPT, UR4, 0x810, URZ ;  /* 0x0000081004047890 */ /* 0x000fc8000fffe0ff */
[----:B0-----:R-:W-:-:S06]  /*3db40*/  ULEA UR4, UR5, UR4, 0x18 ;  /* 0x0000000405047291 */ /* 0x001fcc000f8ec0ff */
[----:B------:R-:W-:-:S06]  /*3db50*/  LEA R12, R11, UR4, 0x3 ;  /* 0x000000040b0c7c11 */ /* 0x000fcc000f8e18ff */
[----:B------:R-:W0:Y:S01]  /*3db60*/  ATOMS.EXCH.64 R12, [R12], RZ ;  /* 0x000000ff0c0c738c */ /* 0x000e220004000400 */
[----:B------:R-:W-:Y:S05]  /*3db70*/  BRA `(.L_x_1213) ;  /* 0x0000000000147947 */ /* 0x000fea0003800000 */
.L_x_1212:
[----:B------:R-:W0:Y:S02]  /*3db80*/  LDC.64 R8, c[0x0][0x380] ;  /* 0x0000e000ff087b82 */ /* 0x000e240000000a00 */
[----:B0-----:R-:W-:-:S03]  /*3db90*/  IMAD.WIDE.U32 R8, R11, 0x8, R8 ;  /* 0x000000080b087825 */ /* 0x001fc600078e0008 */
[----:B------:R-:W-:-:S05]  /*3dba0*/  IADD3 R12, P0, PT, R8, 0x10000000, RZ ;  /* 0x10000000080c7810 */ /* 0x000fca0007f1e0ff */
[----:B------:R-:W-:-:S06]  /*3dbb0*/  IMAD.X R13, RZ, RZ, R9, P0 ;  /* 0x000000ffff0d7224 */ /* 0x000fcc00000e0609 */
[----:B------:R-:W5:Y:S02]  /*3dbc0*/  ATOMG.E.EXCH.64.STRONG.GPU PT, R12, desc[UR36][R12.64+0x8], RZ ;  /* 0x800008ff0c0c79a8 */ /* 0x000f64000c1ef524 */
.L_x_1213:
[----:B------:R-:W-:Y:S05]  /*3dbd0*/  BSYNC.RECONVERGENT B0 ;  /* 0x0000000000007941 */ /* 0x000fea0003800200 */
.L_x_1211:
        /* <DEDUP_REMOVED lines=8> */
.L_x_1228:
[----:B------:R-:W-:Y:S01]  /*3dc60*/  LOP3.LUT P0, RZ, R5, 0x7, RZ, 0xc0, !PT ;  /* 0x0000000705ff7812 */ /* 0x000fe2000780c0ff */
[----:B------:R-:W-:Y:S05]  /*3dc70*/  YIELD ;  /* 0x0000000000007946 */ /* 0x000fea0003800000 */
[----:B------:R-:W-:Y:S07]  /*3dc80*/  BSSY B1, `(.L_x_1216) ;  /* 0x000001f000017945 */ /* 0x000fee0003800000 */
[----:B0123-5:R-:W-:Y:S05]  /*3dc90*/  @P0 BRA `(.L_x_1217) ;  /* 0x0000000000740947 */ /* 0x02ffea0003800000 */
.L_x_1221:
        /* <DEDUP_REMOVED lines=18> */
.L_x_1219:
        /* <DEDUP_REMOVED lines=8> */
.L_x_1220:
[----:B------:R-:W-:Y:S05]  /*3de40*/  BSYNC.RELIABLE B3 ;  /* 0x0000000000037941 */ /* 0x000fea0003800100 */
.L_x_1218:
[----:B------:R-:W-:-:S13]  /*3de50*/  LOP3.LUT P0, RZ, R5, 0x7, RZ, 0xc0, !PT ;  /* 0x0000000705ff7812 */ /* 0x000fda000780c0ff */
[----:B------:R-:W-:Y:S05]  /*3de60*/  @!P0 BRA `(.L_x_1221) ;  /* 0xfffffffc008c8947 */ /* 0x000fea000383ffff */
.L_x_1217:
[----:B------:R-:W-:Y:S05]  /*3de70*/  BSYNC B1 ;  /* 0x0000000000017941 */ /* 0x000fea0003800000 */
.L_x_1216:
        /* <DEDUP_REMOVED lines=14> */
.L_x_1223:
        /* <DEDUP_REMOVED lines=15> */
.L_x_1226:
[----:B------:R-:W-:-:S05]  /*3e050*/  IMAD.WIDE.U32 R8, R9, 0x4, R18 ;  /* 0x0000000409087825 */ /* 0x000fca00078e0012 */
[----:B------:R-:W2:Y:S02]  /*3e060*/  ATOMG.E.EXCH.STRONG.GPU PT, R7, desc[UR36][R8.64], R5 ;  /* 0x80000005080779a8 */ /* 0x000ea4000c1ef124 */
[----:B--2---:R-:W-:-:S13]  /*3e070*/  ISETP.NE.AND P0, PT, R7, -0x1, PT ;  /* 0xffffffff0700780c */ /* 0x004fda0003f05270 */
[----:B------:R-:W-:Y:S05]  /*3e080*/  @!P0 BREAK.RELIABLE B1 ;  /* 0x0000000000018942 */ /* 0x000fea0003800100 */
[----:B------:R-:W-:Y:S05]  /*3e090*/  @!P0 BRA `(.L_x_1227) ;  /* 0x0000000000b48947 */ /* 0x000fea0003800000 */
[----:B------:R2:W5:Y:S01]  /*3e0a0*/  ATOMG.E.EXCH.STRONG.GPU PT, RZ, desc[UR36][R8.64], RZ ;  /* 0x800000ff08ff79a8 */ /* 0x000562000c1ef124 */
[----:B------:R-:W-:-:S07]  /*3e0b0*/  IMAD.MOV.U32 R10, RZ, RZ, R5 ;  /* 0x000000ffff0a7224 */ /* 0x000fce00078e0005 */
.L_x_1224:
[----:B------:R-:W-:Y:S05]  /*3e0c0*/  BSYNC.RELIABLE B1 ;  /* 0x0000000000017941 */ /* 0x000fea0003800100 */
.L_x_1222:
[----:B------:R-:W-:Y:S02]  /*3e0d0*/  LOP3.LUT P0, RZ, R7, 0x7, RZ, 0xc0, !PT ;  /* 0x0000000707ff7812 */ /* 0x000fe4000780c0ff */
[----:B------:R-:W-:-:S04]  /*3e0e0*/  LOP3.LUT P1, RZ, R10, 0x7, RZ, 0xc0, !PT ;  /* 0x000000070aff7812 */ /* 0x000fc8000782c0ff */
[----:B------:R-:W-:-:S04]  /*3e0f0*/  PLOP3.LUT P0, PT, P0, P1, PT, 0x20, 0x2 ;  /* 0x000000000002781c */ /* 0x000fc80000702470 */
[----:B------:R-:W-:Y:S02]  /*3e100*/  SEL R14, R10, R7, P0 ;  /* 0x000000070a0e7207 */ /* 0x000fe40000000000 */
[----:B------:R-:W-:Y:S02]  /*3e110*/  SEL R5, R7, R10, P0 ;  /* 0x0000000a07057207 */ /* 0x000fe40000000000 */
[----:B------:R-:W-:-:S13]  /*3e120*/  LOP3.LUT P1, RZ, R14, 0x7, RZ, 0xc0, !PT ;  /* 0x000000070eff7812 */ /* 0x000fda000782c0ff */
[----:B------:R-:W-:Y:S05]  /*3e130*/  @!P1 BRA `(.L_x_1228) ;  /* 0xfffffff800c89947 */ /* 0x000fea000383ffff */
.L_x_1215:
        /* <DEDUP_REMOVED lines=31> */
.L_x_1225:
[----:B------:R-:W-:Y:S01]  /*3e330*/  IMAD.MOV.U32 R15, RZ, RZ, R5 ;  /* 0x000000ffff0f7224 */ /* 0x000fe200078e0005 */
[----:B------:R2:W-:Y:S01]  /*3e340*/  STL [R1+0x118], R0 ;  /* 0x0001180001007387 */ /* 0x0005e20000100800 */
[----:B------:R-:W-:-:S03]  /*3e350*/  IMAD.MOV.U32 R3, RZ, RZ, R0 ;  /* 0x000000ffff037224 */ /* 0x000fc600078e0000 */
[----:B------:R2:W-:Y:S04]  /*3e360*/  STL.64 [R6+0x120], R14 ;  /* 0x0001200e06007387 */ /* 0x0005e80000100a00 */
.L_x_1227:
[----:B------:R-:W-:Y:S05]  /*3e370*/  BSYNC B0 ;  /* 0x0000000000007941 */ /* 0x000fea0003800000 */
.L_x_1214:
[----:B------:R-:W-:Y:S01]  /*3e380*/  LOP3.LUT P0, RZ, R13, 0x7, RZ, 0xc0, !PT ;  /* 0x000000070dff7812 */ /* 0x000fe2000780c0ff */
[----:B------:R-:W-:Y:S03]  /*3e390*/  BSSY B0, `(.L_x_1229) ;  /* 0x000007b000007945 */ /* 0x000fe60003800000 */
[----:B------:R-:W-:-:S04]  /*3e3a0*/  ISETP.NE.AND P0, PT, R11, RZ, !P0 ;  /* 0x000000ff0b00720c */ /* 0x000fc80004705270 */
[----:B------:R-:W-:Y:S02]  /*3e3b0*/  SEL R12, R13, R20, P0 ;  /* 0x000000140d0c7207 */ /* 0x000fe40000000000 */
[----:B------:R-:W-:Y:S02]  /*3e3c0*/  SEL R13, R20, R13, P0 ;  /* 0x0000000d140d7207 */ /* 0x000fe40000000000 */
[----:B------:R-:W-:-:S13]  /*3e3d0*/  LOP3.LUT P1, RZ, R12, 0x7, RZ, 0xc0, !PT ;  /* 0x000000070cff7812 */ /* 0x000fda000782c0ff */
[----:B------:R-:W-:Y:S05]  /*3e3e0*/  @P1 BRA `(.L_x_1230) ;  /* 0x00000004003c1947 */ /* 0x000fea0003800000 */
.L_x_1243:
[----:B------:R-:W-:Y:S01]  /*3e3f0*/  LOP3.LUT P0, RZ, R13, 0x7, RZ, 0xc0, !PT ;  /* 0x000000070dff7812 */ /* 0x000fe2000780c0ff */
[----:B------:R-:W-:Y:S05]  /*3e400*/  YIELD ;  /* 0x0000000000007946 */ /* 0x000fea0003800000 */
[----:B------:R-:W-:Y:S07]  /*3e410*/  BSSY B1, `(.L_x_1231) ;  /* 0x000001f000017945 */ /* 0x000fee0003800000 */
[----:B--2---:R-:W-:Y:S05]  /*3e420*/  @P0 BRA `(.L_x_1232) ;  /* 0x0000000000740947 */ /* 0x004fea0003800000 */
.L_x_1236:
[----:B------:R-:W-:Y:S01]  /*3e430*/  ISETP.GT.U32.AND P0, PT, R13, 0xffff, PT ;  /* 0x0000ffff0d00780c */ /* 0x000fe20003f04070 */
[----:B------:R-:W-:Y:S05]  /*3e440*/  YIELD ;  /* 0x0000000000007946 */ /* 0x000fea0003800000 */
[----:B------:R-:W-:Y:S01]  /*3e450*/  BSSY.RELIABLE B3, `(.L_x_1233) ;  /* 0x0000018000037945 */ /* 0x000fe20003800100 */
[----:B--23--:R-:W-:-:S06]  /*3e460*/  SHF.R.U32.HI R7, RZ, 0x3, R13 ;  /* 0x00000003ff077819 */ /* 0x00cfcc000001160d */
[----:B------:R-:W-:Y:S05]  /*3e470*/  @P0 BRA `(.L_x_1234) ;  /* 0x0000000000340947 */ /* 0x000fea0003800000 */
[----:B------:R-:W3:Y:S01]  /*3e480*/  S2UR UR5, SR_CgaCtaId ;  /* 0x00000000000579c3 */ /* 0x000ee20000008800 */
[----:B------:R-:W-:Y:S01]  /*3e490*/  UMOV UR4, 0x400 ;  /* 0x0000040000047882 */ /* 0x000fe20000000000 */
[----:B--2---:R-:W-:Y:S01]  /*3e4a0*/  IMAD.MOV.U32 R0, RZ, RZ, -0x1 ;  /* 0xffffffffff007424 */ /* 0x004fe200078e00ff */
[----:B------:R-:W-:-:S04]  /*3e4b0*/  UIADD3 UR4, UPT, UPT, UR4, 0x810, URZ ;  /* 0x0000081004047890 */ /* 0x000fc8000fffe0ff */
[----:B---3--:R-:W-:-:S06]  /*3e4c0*/  ULEA UR4, UR5, UR4, 0x18 ;  /* 0x0000000405047291 */ /* 0x008fcc000f8ec0ff */
[----:B------:R-:W-:-:S05]  /*3e4d0*/  LEA R7, R7, UR4, 0x2 ;  /* 0x0000000407077c11 */ /* 0x000fca000f8e10ff */
[----:B------:R-:W2:Y:S02]  /*3e4e0*/  ATOMS.EXCH R0, [R7+0x10000], R0 ;  /* 0x010000000700738c */ /* 0x000ea40004000000 */
[----:B--2---:R-:W-:-:S13]  /*3e4f0*/  ISETP.NE.AND P0, PT, R0, -0x1, PT ;  /* 0xffffffff0000780c */ /* 0x004fda0003f05270 */
[----:B------:R-:W-:Y:S05]  /*3e500*/  @!P0 BREAK.RELIABLE B3 ;  /* 0x0000000000038942 */ /* 0x000fea0003800100 */
[----:B------:R-:W-:Y:S05]  /*3e510*/  @!P0 BRA `(.L_x_1232) ;  /* 0x0000000000388947 */ /* 0x000fea0003800000 */
[----:B------:R3:W-:Y:S01]  /*3e520*/  ATOMS.EXCH RZ, [R7+0x10000], RZ ;  /* 0x010000ff07ff738c */ /* 0x0007e20004000000 */
[----:B------:R-:W-:Y:S01]  /*3e530*/  IMAD.MOV.U32 R13, RZ, RZ, R0 ;  /* 0x000000ffff0d7224 */ /* 0x000fe200078e0000 */
[----:B------:R-:W-:Y:S06]  /*3e540*/  BRA `(.L_x_1235) ;  /* 0x0000000000207947 */ /* 0x000fec0003800000 */
.L_x_1234:
[----:B--2---:R-:W-:-:S04]  /*3e550*/  IMAD.WIDE.U32 R6, R7, 0x4, R18 ;  /* 0x0000000407067825 */ /* 0x004fc800078e0012 */
[----:B------:R-:W-:-:S05]  /*3e560*/  IMAD.MOV.U32 R5, RZ, RZ, -0x1 ;  /* 0xffffffffff057424 */ /* 0x000fca00078e00ff */
[----:B------:R-:W2:Y:S02]  /*3e570*/  ATOMG.E.EXCH.STRONG.GPU PT, R0, desc[UR36][R6.64], R5 ;  /* 0x80000005060079a8 */ /* 0x000ea4000c1ef124 */
[----:B--2---:R-:W-:-:S13]  /*3e580*/  ISETP.NE.AND P0, PT, R0, -0x1, PT ;  /* 0xffffffff0000780c */ /* 0x004fda0003f05270 */
[----:B------:R-:W-:Y:S05]  /*3e590*/  @!P0 BREAK.RELIABLE B3 ;  /* 0x0000000000038942 */ /* 0x000fea0003800100 */
[----:B------:R-:W-:Y:S05]  /*3e5a0*/  @!P0 BRA `(.L_x_1232) ;  /* 0x0000000000148947 */ /* 0x000fea0003800000 */
[----:B------:R2:W5:Y:S01]  /*3e5b0*/  ATOMG.E.EXCH.STRONG.GPU PT, RZ, desc[UR36][R6.64], RZ ;  /* 0x800000ff06ff79a8 */ /* 0x000562000c1ef124 */
[----:B------:R-:W-:-:S07]  /*3e5c0*/  IMAD.MOV.U32 R13, RZ, RZ, R0 ;  /* 0x000000ffff0d7224 */ /* 0x000fce00078e0000 */
.L_x_1235:
[----:B------:R-:W-:Y:S05]  /*3e5d0*/  BSYNC.RELIABLE B3 ;  /* 0x0000000000037941 */ /* 0x000fea0003800100 */
.L_x_1233:
[----:B------:R-:W-:-:S13]  /*3e5e0*/  LOP3.LUT P0, RZ, R13, 0x7, RZ, 0xc0, !PT ;  /* 0x000000070dff7812 */ /* 0x000fda000780c0ff */
[----:B------:R-:W-:Y:S05]  /*3e5f0*/  @!P0 BRA `(.L_x_1236) ;  /* 0xfffffffc008c8947 */ /* 0x000fea000383ffff */
.L_x_1232:
[----:B------:R-:W-:Y:S05]  /*3e600*/  BSYNC B1 ;  /* 0x0000000000017941 */ /* 0x000fea0003800000 */
.L_x_1231:
        /* <DEDUP_REMOVED lines=15> */
.L_x_1238:
[----:B------:R-:W-:Y:S02]  /*3e700*/  ISETP.GT.U32.AND P0, PT, R12, 0xffff, PT ;  /* 0x0000ffff0c00780c */ /* 0x000fe40003f04070 */
[----:B--23--:R-:W-:-:S11]  /*3e710*/  SHF.R.U32.HI R7, RZ, 0x3, R12 ;  /* 0x00000003ff077819 */ /* 0x00cfd6000001160c */
        /* <DEDUP_REMOVED lines=13> */
.L_x_1241:
[----:B------:R-:W-:-:S05]  /*3e7f0*/  IMAD.WIDE.U32 R6, R7, 0x4, R18 ;  /* 0x0000000407067825 */ /* 0x000fca00078e0012 */
[----:B------:R-:W2:Y:S02]  /*3e800*/  ATOMG.E.EXCH.STRONG.GPU PT, R0, desc[UR36][R6.64], R13 ;  /* 0x8000000d060079a8 */ /* 0x000ea4000c1ef124 */
[----:B--2---:R-:W-:-:S13]  /*3e810*/  ISETP.NE.AND P0, PT, R0, -0x1, PT ;  /* 0xffffffff0000780c */ /* 0x004fda0003f05270 */
[----:B------:R-:W-:Y:S05]  /*3e820*/  @!P0 BREAK.RELIABLE B1 ;  /* 0x0000000000018942 */ /* 0x000fea0003800100 */
[----:B------:R-:W-:Y:S05]  /*3e830*/  @!P0 BRA `(.L_x_1242) ;  /* 0x0000000000c08947 */ /* 0x000fea0003800000 */
[----:B------:R2:W5:Y:S01]  /*3e840*/  ATOMG.E.EXCH.STRONG.GPU PT, RZ, desc[UR36][R6.64], RZ ;  /* 0x800000ff06ff79a8 */ /* 0x000562000c1ef124 */
[----:B------:R-:W-:-:S07]  /*3e850*/  IMAD.MOV.U32 R5, RZ, RZ, R13 ;  /* 0x000000ffff057224 */ /* 0x000fce00078e000d */
.L_x_1239:
[----:B------:R-:W-:Y:S05]  /*3e860*/  BSYNC.RELIABLE B1 ;  /* 0x0000000000017941 */ /* 0x000fea0003800100 */
.L_x_1237:
[----:B------:R-:W-:Y:S02]  /*3e870*/  LOP3.LUT P0, RZ, R0, 0x7, RZ, 0xc0, !PT ;  /* 0x0000000700ff7812 */ /* 0x000fe4000780c0ff */
[----:B------:R-:W-:-:S04]  /*3e880*/  LOP3.LUT P1, RZ, R5, 0x7, RZ, 0xc0, !PT ;  /* 0x0000000705ff7812 */ /* 0x000fc8000782c0ff */
[----:B------:R-:W-:-:S04]  /*3e890*/  PLOP3.LUT P0, PT, P0, P1, PT, 0x20, 0x2 ;  /* 0x000000000002781c */ /* 0x000fc80000702470 */
[----:B------:R-:W-:Y:S02]  /*3e8a0*/  SEL R12, R5, R0, P0 ;  /* 0x00000000050c7207 */ /* 0x000fe40000000000 */
[----:B------:R-:W-:Y:S02]  /*3e8b0*/  SEL R13, R0, R5, P0 ;  /* 0x00000005000d7207 */ /* 0x000fe40000000000 */
[----:B------:R-:W-:-:S13]  /*3e8c0*/  LOP3.LUT P1, RZ, R12, 0x7, RZ, 0xc0, !PT ;  /* 0x000000070cff7812 */ /* 0x000fda000782c0ff */
[----:B------:R-:W-:Y:S05]  /*3e8d0*/  @!P1 BRA `(.L_x_1243) ;  /* 0xfffffff800c49947 */ /* 0x000fea000383ffff */
.L_x_1230:
        /* <DEDUP_REMOVED lines=31> */
[----:B------:R-:W-:Y:S05]  /*3ead0*/  BRA `(.L_x_1242) ;  /* 0x0000000000187947 */ /* 0x000fea0003800000 */
.L_x_1240:
[C---:B------:R-:W-:Y:S02]  /*3eae0*/  IMAD.SHL.U32 R4, R3.reuse, 0x8, RZ ;  /* 0x0000000803047824 */ /* 0x040fe400078e00ff */
[----:B------:R-:W-:-:S03]  /*3eaf0*/  VIADD R0, R3, 0x1 ;  /* 0x0000000103007836 */ /* 0x000fc60000000000 */
[----:B------:R-:W-:Y:S02]  /*3eb00*/  LOP3.LUT R4, R4, 0x7f8, RZ, 0xc0, !PT ;  /* 0x000007f804047812 */ /* 0x000fe400078ec0ff */
[----:B------:R2:W-:Y:S03]  /*3eb10*/  STL [R1+0x118], R0 ;  /* 0x0001180001007387 */ /* 0x0005e60000100800 */
[----:B------:R-:W-:-:S05]  /*3eb20*/  IMAD.IADD R3, R1, 0x1, R4 ;  /* 0x0000000101037824 */ /* 0x000fca00078e0204 */
[----:B------:R2:W-:Y:S02]  /*3eb30*/  STL.64 [R3+0x120], R12 ;  /* 0x0001200c03007387 */ /* 0x0005e40000100a00 */
.L_x_1242:
[----:B------:R-:W-:Y:S05]  /*3eb40*/  BSYNC B0 ;  /* 0x0000000000007941 */ /* 0x000fea0003800000 */
.L_x_1229:
[----:B------:R-:W-:Y:S05]  /*3eb50*/  BRA `(.L_x_1244) ;  /* 0x000001b0001c7947 */ /* 0x000fea0003800000 */
.L_x_1209:
        /* <DEDUP_REMOVED lines=20> */
.L_x_1249:
        /* <DEDUP_REMOVED lines=20> */
.L_x_1248:
[----:B------:R-:W-:Y:S05]  /*3ede0*/  BSYNC.RECONVERGENT B1 ;  /* 0x0000000000017941 */ /* 0x000fea0003800200 */
.L_x_1247:
        /* <DEDUP_REMOVED lines=10> */
.L_x_1252:
[----:B-----5:R-:W-:-:S05]  /*3ee90*/  LOP3.LUT R27, R7, 0x3fff, RZ, 0xc0, !PT ;  /* 0x00003fff071b7812 */ /* 0x020fca00078ec0ff */
[----:B------:R-:W-:-:S04]  /*3eea0*/  IMAD R32, R24, 0x4000, R27 ;  /* 0x0000400018207824 */ /* 0x000fc800078e021b */
[----:B------:R-:W-:-:S06]  /*3eeb0*/  IMAD.WIDE.U32 R30, R32, 0x4, R18 ;  /* 0x00000004201e7825 */ /* 0x000fcc00078e0012 */
[----:B------:R-:W2:Y:S01]  /*3eec0*/  LDG.E R30, desc[UR36][R30.64] ;  /* 0x000000241e1e7981 */ /* 0x000ea2000c1e1900 */
[----:B0-----:R-:W-:Y:S01]  /*3eed0*/  IADD3 R28, P1, PT, R34, 0x10000000, RZ ;  /* 0x10000000221c7810 */ /* 0x001fe20007f3e0ff */
        /* <DEDUP_REMOVED lines=11> */
.L_x_1251:
[----:B------:R-:W-:Y:S05]  /*3ef90*/  BSYNC.RECONVERGENT B1 ;  /* 0x0000000000017941 */ /* 0x000fea0003800200 */
.L_x_1250:
[----:B------:R-:W-:Y:S05]  /*3efa0*/  BRA `(.L_x_1253) ;  /* 0x00000040003c7947 */ /* 0x000fea0003800000 */
.L_x_1246:
        /* <DEDUP_REMOVED lines=8> */
[----:B------:R-:W-:-:S03]  /*3f030*/  IMAD.SHL.U32 R10, R30, 0x100, RZ ;  /* 0x000001001e0a7824 */ /* 0x000fc600078e00ff */
[----:B------:R-:W-:Y:S02]  /*3f040*/  LOP3.LUT R7, R6, 0xf800, RZ, 0xc0, !PT ;  /* 0x0000f80006077812 */ /* 0x000fe400078ec0ff */
[----:B------:R-:W-:-:S03]  /*3f050*/  LOP3.LUT R10, R10, 0x1f00, RZ, 0xc0, !PT ;  /* 0x00001f000a0a7812 */ /* 0x000fc600078ec0ff */
[----:B------:R-:W-:Y:S02]  /*3f060*/  IMAD.IADD R7, R16, 0x1, R7 ;  /* 0x0000000110077824 */ /* 0x000fe400078e0207 */
[----:B------:R-:W-:Y:S02]  /*3f070*/  IMAD.IADD R20, R10, 0x1, R25 ;  /* 0x000000010a147824 */ /* 0x000fe400078e0219 */
[----:B------:R-:W-:Y:S02]  /*3f080*/  VIADD R10, R30, 0x1 ;  /* 0x000000011e0a7836 */ /* 0x000fe40000000000 */
[----:B------:R-:W0:Y:S02]  /*3f090*/  LDS.64 R6, [R7] ;  /* 0x0000000007067984 */ /* 0x000e240000000a00 */
[----:B0-----:R-:W-:Y:S01]  /*3f0a0*/  ISETP.NE.U32.AND P0, PT, R6, RZ, PT ;  /* 0x000000ff0600720c */ /* 0x001fe20003f05070 */
[----:B------:R-:W-:-:S03]  /*3f0b0*/  IMAD.MOV.U32 R6, RZ, RZ, 0x1 ;  /* 0x00000001ff067424 */ /* 0x000fc600078e00ff */
        /* <DEDUP_REMOVED lines=15> */
[----:B------:R-:W-:-:S03]  /*3f1b0*/  IMAD.MOV.U32 R6, RZ, RZ, R28 ;  /* 0x000000ffff067224 */ /* 0x000fc600078e001c */
        /* <DEDUP_REMOVED lines=500> */
.L_x_1257:
[----:B------:R-:W-:Y:S05]  /*41100*/  BSYNC.RECONVERGENT B3 ;  /* 0x0000000000037941 */ /* 0x000fea0003800200 */
.L_x_1256:
[----:B------:R0:W-:Y:S02]  /*41110*/  STL [R1+0x4], R10 ;  /* 0x0000040a01007387 */ /* 0x0001e40000100800 */
.L_x_1255:
[----:B------:R-:W-:Y:S05]  /*41120*/  BSYNC.RECONVERGENT B1 ;  /* 0x0000000000017941 */ /* 0x000fea0003800200 */
.L_x_1254:
[----:B------:R-:W-:Y:S01]  /*41130*/  LOP3.LUT P0, R27, R5, 0xff, RZ, 0xc0, !PT ;  /* 0x000000ff051b7812 */ /* 0x000fe2000780c0ff */
[----:B0-----:R-:W-:-:S12]  /*41140*/  IMAD.MOV.U32 R10, RZ, RZ, RZ ;  /* 0x000000ffff0a7224 */ /* 0x001fd800078e00ff */
[----:B------:R-:W-:Y:S05]  /*41150*/  @!P0 BRA `(.L_x_1253) ;  /* 0x0000001c00d08947 */ /* 0x000fea0003800000 */
[----:B------:R-:W2:Y:S01]  /*41160*/  LDL R29, [R1+0x8] ;  /* 0x00000800011d7983 */ /* 0x000ea20000100800 */
[----:B------:R-:W-:Y:S01]  /*41170*/  IMAD.MOV.U32 R30, RZ, RZ, RZ ;  /* 0x000000ffff1e7224 */ /* 0x000fe200078e00ff */
[----:B------:R-:W-:Y:S01]  /*41180*/  BSSY.RECONVERGENT B1, `(.L_x_1258) ;  /* 0x00001f0000017945 */ /* 0x000fe20003800200 */
[----:B--2---:R-:W-:-:S05]  /*41190*/  IMAD.SHL.U32 R7, R29, 0x400, RZ ;  /* 0x000004001d077824 */ /* 0x004fca00078e00ff */
[----:B------:R-:W-:-:S05]  /*411a0*/  LOP3.LUT R7, R7, 0x7c00, RZ, 0xc0, !PT ;  /* 0x00007c0007077812 */ /* 0x000fca00078ec0ff */
[----:B------:R-:W-:Y:S02]  /*411b0*/  IMAD.IADD R20, R2, 0x1, R7 ;  /* 0x0000000102147824 */ /* 0x000fe400078e0207 */
[----:B------:R-:W-:-:S04]  /*411c0*/  IMAD.SHL.U32 R7, R29, 0x100, RZ ;  /* 0x000001001d077824 */ /* 0x000fc800078e00ff */
[----:B------:R-:W0:Y:S01]  /*411d0*/  LDS R20, [R20+0x10000] ;  /* 0x0100000014147984 */ /* 0x000e220000000800 */
[----:B------:R-:W-:-:S05]  /*411e0*/  LOP3.LUT R10, R7, 0x1f00, RZ, 0xc0, !PT ;  /* 0x00001f00070a7812 */ /* 0x000fca00078ec0ff */
[----:B------:R-:W-:Y:S02]  /*411f0*/  IMAD.IADD R28, R10, 0x1, R25 ;  /* 0x000000010a1c7824 */ /* 0x000fe400078e0219 */
[----:B------:R-:W-:Y:S01]  /*41200*/  IMAD.MOV.U32 R10, RZ, RZ, 0x1 ;  /* 0x00000001ff0a7424 */ /* 0x000fe200078e00ff */
[----:B0-----:R-:W-:Y:S01]  /*41210*/  ISETP.NE.AND P0, PT, R20, RZ, PT ;  /* 0x000000ff1400720c */ /* 0x001fe20003f05270 */
[----:B------:R-:W-:-:S03]  /*41220*/  VIADD R20, R29, 0x1 ;  /* 0x000000011d147836 */ /* 0x000fc60000000000 */
        /* <DEDUP_REMOVED lines=485> */
.L_x_1259:
[----:B------:R-:W-:Y:S05]  /*43080*/  BSYNC.RECONVERGENT B1 ;  /* 0x0000000000017941 */ /* 0x000fea0003800200 */
.L_x_1258:
[----:B------:R0:W-:Y:S02]  /*43090*/  STL [R1+0x8], R20 ;  /* 0x0000081401007387 */ /* 0x0001e40000100800 */
.L_x_1253:
[----:B------:R-:W-:Y:S05]  /*430a0*/  BSYNC.RECONVERGENT B0 ;  /* 0x0000000000007941 */ /* 0x000fea0003800200 */
.L_x_1245:
        /* <DEDUP_REMOVED lines=14> */
.L_x_1265:
[----:B-12---:R-:W-:-:S05]  /*43190*/  IMAD R4, R3, 0x4, R1 ;  /* 0x0000000403047824 */ /* 0x006fca00078e0201 */
[----:B------:R-:W2:Y:S01]  /*431a0*/  LDL R5, [R4+0x98] ;  /* 0x0000980004057983 */ /* 0x000ea20000100800 */
[----:B------:R-:W-:Y:S05]  /*431b0*/  YIELD ;  /* 0x0000000000007946 */ /* 0x000fea0003800000 */
[----:B------:R-:W-:Y:S01]  /*431c0*/  BSSY.RECONVERGENT B1, `(.L_x_1262) ;  /* 0x000000f000017945 */ /* 0x000fe20003800200 */
[----:B--2---:R-:W-:-:S13]  /*431d0*/  ISETP.GT.U32.AND P0, PT, R5, 0x1fff, PT ;  /* 0x00001fff0500780c */ /* 0x004fda0003f04070 */
[----:B------:R-:W-:Y:S05]  /*431e0*/  @P0 BRA `(.L_x_1263) ;  /* 0x0000000000200947 */ /* 0x000fea0003800000 */
[----:B------:R-:W1:Y:S01]  /*431f0*/  S2UR UR5, SR_CgaCtaId ;  /* 0x00000000000579c3 */ /* 0x000e620000008800 */
[----:B------:R-:W-:Y:S01]  /*43200*/  UMOV UR4, 0x400 ;  /* 0x0000040000047882 */ /* 0x000fe20000000000 */
[----:B------:R-:W-:Y:S01]  /*43210*/  IMAD.MOV.U32 R7, RZ, RZ, -0x1 ;  /* 0xffffffffff077424 */ /* 0x000fe200078e00ff */
[----:B------:R-:W-:-:S04]  /*43220*/  UIADD3 UR4, UPT, UPT, UR4, 0x810, URZ ;  /* 0x0000081004047890 */ /* 0x000fc8000fffe0ff */
[----:B-1----:R-:W-:-:S06]  /*43230*/  ULEA UR4, UR5, UR4, 0x18 ;  /* 0x0000000405047291 */ /* 0x002fcc000f8ec0ff */
[----:B------:R-:W-:-:S05]  /*43240*/  LEA R4, R5, UR4, 0x2 ;  /* 0x0000000405047c11 */ /* 0x000fca000f8e10ff */
[----:B------:R1:W-:Y:S01]  /*43250*/  ATOMS.EXCH RZ, [R4+0x10000], R7 ;  /* 0x0100000704ff738c */ /* 0x0003e20004000000 */
[----:B------:R-:W-:Y:S05]  /*43260*/  BRA `(.L_x_1264) ;  /* 0x0000000000107947 */ /* 0x000fea0003800000 */
.L_x_1263:
[----:B------:R-:W-:-:S04]  /*43270*/  IMAD.WIDE.U32 R4, R5, 0x4, R18 ;  /* 0x0000000405047825 */ /* 0x000fc800078e0012 */
[----:B------:R-:W-:-:S05]  /*43280*/  IMAD.MOV.U32 R7, RZ, RZ, -0x1 ;  /* 0xffffffffff077424 */ /* 0x000fca00078e00ff */
[----:B------:R2:W5:Y:S04]  /*43290*/  ATOMG.E.EXCH.STRONG.GPU PT, RZ, desc[UR36][R4.64], R7 ;  /* 0x8000000704ff79a8 */ /* 0x000568000c1ef124 */
[----:B------:R2:W5:Y:S02]  /*432a0*/  LDG.E R0, desc[UR36][R14.64+0x34] ;  /* 0x000034240e007981 */ /* 0x000564000c1e1900 */
.L_x_1264:
[----:B------:R-:W-:Y:S05]  /*432b0*/  BSYNC.RECONVERGENT B1 ;  /* 0x0000000000017941 */ /* 0x000fea0003800200 */
.L_x_1262:
[----:B------:R-:W-:-:S05]  /*432c0*/  VIADD R3, R3, 0x1 ;  /* 0x0000000103037836 */ /* 0x000fca0000000000 */
[----:B-----5:R-:W-:-:S13]  /*432d0*/  ISETP.GE.U32.AND P0, PT, R3, R0, PT ;  /* 0x000000000300720c */ /* 0x020fda0003f06070 */
[----:B------:R-:W-:Y:S05]  /*432e0*/  @!P0 BRA `(.L_x_1265) ;  /* 0xfffffffc00a88947 */ /* 0x000fea000383ffff */
.L_x_1261:
[----:B------:R-:W-:Y:S05]  /*432f0*/  BSYNC B0 ;  /* 0x0000000000007941 */ /* 0x000fea0003800000 */
.L_x_1260:
[----:B------:R-:W3:Y:S01]  /*43300*/  LDG.E R0, desc[UR36][R14.64+0x30] ;  /* 0x000030240e007981 */ /* 0x000ee2000c1e1900 */
[----:B------:R-:W-:Y:S01]  /*43310*/  BSSY B0, `(.L_x_1266) ;  /* 0x0000039000007945 */ /* 0x000fe20003800000 */
[----:B---3--:R-:W-:-:S13]  /*43320*/  ISETP.NE.AND P0, PT, R0, RZ, PT ;  /* 0x000000ff0000720c */ /* 0x008fda0003f05270 */
[----:B------:R-:W-:Y:S05]  /*43330*/  @!P0 BRA `(.L_x_1267) ;  /* 0x0000000000d88947 */ /* 0x000fea0003800000 */
[----:B-12---:R-:W1:Y:S01]  /*43340*/  LDC.64 R4, c[0x0][0x380] ;  /* 0x0000e000ff047b82 */ /* 0x006e620000000a00 */
[----:B------:R-:W-:Y:S02]  /*43350*/  IMAD.MOV.U32 R3, RZ, RZ, R0 ;  /* 0x000000ffff037224 */ /* 0x000fe400078e0000 */
[----:B------:R-:W-:-:S07]  /*43360*/  IMAD.MOV.U32 R10, RZ, RZ, RZ ;  /* 0x000000ffff0a7224 */ /* 0x000fce00078e00ff */
.L_x_1276:
[----:B-12---:R-:W-:-:S06]  /*43370*/  IMAD.WIDE.U32 R6, R10, 0x8, R12 ;  /* 0x000000080a067825 */ /* 0x006fcc00078e000c */
        /* <DEDUP_REMOVED lines=16> */
.L_x_1269:
[----:B------:R-:W-:Y:S05]  /*43480*/  BSYNC.RECONVERGENT B1 ;  /* 0x0000000000017941 */ /* 0x000fea0003800200 */
.L_x_1268:
[----:B------:R-:W-:Y:S01]  /*43490*/  BSSY.RECONVERGENT B1, `(.L_x_1270) ;  /* 0x000000b000017945 */ /* 0x000fe20003800200 */
[----:B-----5:R-:W-:Y:S01]  /*434a0*/  IMAD R8, R8, 0x8, R21 ;  /* 0x0000000808087824 */ /* 0x020fe200078e0215 */
[----:B---3--:R-:W-:Y:S02]  /*434b0*/  SHF.R.U32.HI R0, RZ, 0x3, R7 ;  /* 0x00000003ff007819 */ /* 0x008fe40000011607 */
[----:B------:R-:W-:Y:S05]  /*434c0*/  @!P1 BRA `(.L_x_1271) ;  /* 0x00000000000c9947 */ /* 0x000fea0003800000 */
[----:B------:R-:W-:-:S06]  /*434d0*/  IMAD.U32 R0, R0, 0x4, R1 ;  /* 0x0000000400007824 */ /* 0x000fcc00078e0001 */
[----:B------:R-:W5:Y:S01]  /*434e0*/  LDL R0, [R0+0x18] ;  /* 0x0000180000007983 */ /* 0x000f620000100800 */
[----:B------:R-:W-:Y:S05]  /*434f0*/  BRA `(.L_x_1272) ;  /* 0x0000000000107947 */ /* 0x000fea0003800000 */
.L_x_1271:
[----:B------:R-:W-:-:S13]  /*43500*/  LOP3.LUT P0, RZ, R7, 0x3, RZ, 0xc0, !PT ;  /* 0x0000000307ff7812 */ /* 0x000fda000780c0ff */
[----:B------:R-:W-:Y:S05]  /*43510*/  @P0 BRA `(.L_x_1272) ;  /* 0x0000000000080947 */ /* 0x000fea0003800000 */
[----:B------:R-:W-:-:S06]  /*43520*/  IMAD.U32 R0, R0, 0x4, R1 ;  /* 0x0000000400007824 */ /* 0x000fcc00078e0001 */
[----:B------:R-:W5:Y:S02]  /*43530*/  LDL R0, [R0+0x98] ;  /* 0x0000980000007983 */ /* 0x000f640000100800 */
.L_x_1272:
[----:B------:R-:W-:Y:S05]  /*43540*/  BSYNC.RECONVERGENT B1 ;  /* 0x0000000000017941 */ /* 0x000fea0003800200 */
.L_x_1270:
[----:B------:R-:W-:Y:S01]  /*43550*/  ISETP.GT.U32.AND P0, PT, R27, 0x1fff, PT ;  /* 0x00001fff1b00780c */ /* 0x000fe20003f04070 */
[----:B------:R-:W-:Y:S01]  /*43560*/  BSSY.RECONVERGENT B1, `(.L_x_1273) ;  /* 0x0000010000017945 */ /* 0x000fe20003800200 */
[----:B------:R-:W-:-:S05]  /*43570*/  LOP3.LUT R7, R7, 0x7, RZ, 0xc0, !PT ;  /* 0x0000000707077812 */ /* 0x000fca00078ec0ff */
[----:B-----5:R-:W-:-:S06]  /*43580*/  IMAD R9, R0, 0x8, R7 ;  /* 0x0000000800097824 */ /* 0x020fcc00078e0207 */
[----:B------:R-:W-:Y:S05]  /*43590*/  @P0 BRA `(.L_x_1274) ;  /* 0x00000000001c0947 */ /* 0x000fea0003800000 */
[----:B------:R-:W2:Y:S01]  /*435a0*/  S2UR UR5, SR_CgaCtaId ;  /* 0x00000000000579c3 */ /* 0x000ea20000008800 */
[----:B------:R-:W-:Y:S02]  /*435b0*/  UMOV UR4, 0x400 ;  /* 0x0000040000047882 */ /* 0x000fe40000000000 */
[----:B------:R-:W-:-:S04]  /*435c0*/  UIADD3 UR4, UPT, UPT, UR4, 0x810, URZ ;  /* 0x0000081004047890 */ /* 0x000fc8000fffe0ff */
[----:B--2---:R-:W-:-:S06]  /*435d0*/  ULEA UR4, UR5, UR4, 0x18 ;  /* 0x0000000405047291 */ /* 0x004fcc000f8ec0ff */
[----:B------:R-:W-:-:S05]  /*435e0*/  LEA R7, R27, UR4, 0x3 ;  /* 0x000000041b077c11 */ /* 0x000fca000f8e18ff */
[----:B------:R2:W-:Y:S01]  /*435f0*/  ATOMS.EXCH.64 RZ, [R7], R8 ;  /* 0x0000000807ff738c */ /* 0x0005e20004000400 */
[----:B------:R-:W-:Y:S05]  /*43600*/  BRA `(.L_x_1275) ;  /* 0x0000000000147947 */ /* 0x000fea0003800000 */
.L_x_1274:
[----:B-1----:R-:W-:-:S03]  /*43610*/  IMAD.WIDE.U32 R6, R27, 0x8, R4 ;  /* 0x000000081b067825 */ /* 0x002fc600078e0004 */
[----:B------:R-:W-:-:S05]  /*43620*/  IADD3 R6, P0, PT, R6, 0x10000000, RZ ;  /* 0x1000000006067810 */ /* 0x000fca0007f1e0ff */
[----:B------:R-:W-:-:S05]  /*43630*/  IMAD.X R7, RZ, RZ, R7, P0 ;  /* 0x000000ffff077224 */ /* 0x000fca00000e0607 */
[----:B------:R1:W5:Y:S04]  /*43640*/  ATOMG.E.EXCH.64.STRONG.GPU PT, RZ, desc[UR36][R6.64+0x8], R8 ;  /* 0x8000080806ff79a8 */ /* 0x000368000c1ef524 */
[----:B------:R1:W5:Y:S02]  /*43650*/  LDG.E R3, desc[UR36][R14.64+0x30] ;  /* 0x000030240e037981 */ /* 0x000364000c1e1900 */
.L_x_1275:
[----:B------:R-:W-:Y:S05]  /*43660*/  BSYNC.RECONVERGENT B1 ;  /* 0x0000000000017941 */ /* 0x000fea0003800200 */
.L_x_1273:
[----:B------:R-:W-:-:S05]  /*43670*/  VIADD R10, R10, 0x1 ;  /* 0x000000010a0a7836 */ /* 0x000fca0000000000 */
[----:B-----5:R-:W-:-:S13]  /*43680*/  ISETP.GE.U32.AND P0, PT, R10, R3, PT ;  /* 0x000000030a00720c */ /* 0x020fda0003f06070 */
[----:B------:R-:W-:Y:S05]  /*43690*/  @!P0 BRA `(.L_x_1276) ;  /* 0xfffffffc00348947 */ /* 0x000fea000383ffff */
.L_x_1267:
[----:B------:R-:W-:Y:S05]  /*436a0*/  BSYNC B0 ;  /* 0x0000000000007941 */ /* 0x000fea0003800000 */
.L_x_1266:
[----:B------:R-:W3:Y:S01]  /*436b0*/  LDG.E R0, desc[UR36][R14.64+0x2c] ;  /* 0x00002c240e007981 */ /* 0x000ee2000c1e1900 */
[----:B------:R-:W-:Y:S01]  /*436c0*/  BSSY B0, `(.L_x_1277) ;  /* 0x00000ab000007945 */ /* 0x000fe20003800000 */
[----:B---3--:R-:W-:-:S13]  /*436d0*/  ISETP.NE.AND P0, PT, R0, RZ, PT ;  /* 0x000000ff0000720c */ /* 0x008fda0003f05270 */
[----:B------:R-:W-:Y:S05]  /*436e0*/  @!P0 BRA `(.L_x_1278) ;  /* 0x0000000800a08947 */ /* 0x000fea0003800000 */
[----:B-12---:R1:W5:Y:S04]  /*436f0*/  LDL R4, [R1+0x118] ;  /* 0x0001180001047983 */ /* 0x0063680000100800 */
[----:B------:R1:W5:Y:S01]  /*43700*/  LDL R0, [R1+0x924] ;  /* 0x0009240001007983 */ /* 0x0003620000100800 */
[----:B------:R-:W-:-:S07]  /*43710*/  IMAD.MOV.U32 R3, RZ, RZ, RZ ;  /* 0x000000ffff037224 */ /* 0x000fce00078e00ff */
.L_x_1300:
[----:B------:R-:W-:-:S06]  /*43720*/  IMAD.WIDE.U32 R8, R3, 0x8, R12 ;  /* 0x0000000803087825 */ /* 0x000fcc00078e000c */
[----:B------:R-:W2:Y:S01]  /*43730*/  LDG.E.64 R8, desc[UR36][R8.64+0x38] ;  /* 0x0000382408087981 */ /* 0x000ea2000c1e1b00 */
[----:B------:R-:W-:Y:S01]  /*43740*/  BSSY.RECONVERGENT B1, `(.L_x_1279) ;  /* 0x000000b000017945 */ /* 0x000fe20003800200 */
[----:B--2---:R-:W-:Y:S02]  /*43750*/  LOP3.LUT P0, RZ, R8, 0x4, RZ, 0xc0, !PT ;  /* 0x0000000408ff7812 */ /* 0x004fe4000780c0ff */
[----:B------:R-:W-:-:S11]  /*43760*/  SHF.R.U32.HI R10, RZ, 0x3, R8 ;  /* 0x00000003ff0a7819 */ /* 0x000fd60000011608 */
[----:B-----5:R-:W-:Y:S05]  /*43770*/  @!P0 BRA `(.L_x_1280) ;  /* 0x00000000000c8947 */ /* 0x020fea0003800000 */
[----:B------:R-:W-:-:S06]  /*43780*/  IMAD R10, R10, 0x4, R1 ;  /* 0x000000040a0a7824 */ /* 0x000fcc00078e0201 */
[----:B------:R-:W5:Y:S01]  /*43790*/  LDL R10, [R10+0x18] ;  /* 0x000018000a0a7983 */ /* 0x000f620000100800 */
[----:B------:R-:W-:Y:S05]  /*437a0*/  BRA `(.L_x_1281) ;  /* 0x0000000000107947 */ /* 0x000fea0003800000 */
.L_x_1280:
[----:B------:R-:W-:-:S13]  /*437b0*/  LOP3.LUT P0, RZ, R8, 0x3, RZ, 0xc0, !PT ;  /* 0x0000000308ff7812 */ /* 0x000fda000780c0ff */
[----:B------:R-:W-:Y:S05]  /*437c0*/  @P0 BRA `(.L_x_1281) ;  /* 0x0000000000080947 */ /* 0x000fea0003800000 */
[----:B------:R-:W-:-:S06]  /*437d0*/  IMAD R10, R10, 0x4, R1 ;  /* 0x000000040a0a7824 */ /* 0x000fcc00078e0201 */
[----:B------:R-:W5:Y:S02]  /*437e0*/  LDL R10, [R10+0x98] ;  /* 0x000098000a0a7983 */ /* 0x000f640000100800 */
.L_x_1281:
[----:B------:R-:W-:Y:S05]  /*437f0*/  BSYNC.RECONVERGENT B1 ;  /* 0x0000000000017941 */ /* 0x000fea0003800200 */
.L_x_1279:
[----:B------:R-:W-:Y:S01]  /*43800*/  LOP3.LUT P0, RZ, R9, 0x4, RZ, 0xc0, !PT ;  /* 0x0000000409ff7812 */ /* 0x000fe2000780c0ff */
[----:B------:R-:W-:Y:S01]  /*43810*/  BSSY.RECONVERGENT B1, `(.L_x_1282) ;  /* 0x000000a000017945 */ /* 0x000fe20003800200 */
[----:B------:R-:W-:-:S11]  /*43820*/  SHF.R.U32.HI R6, RZ, 0x3, R9 ;  /* 0x00000003ff067819 */ /* 0x000fd60000011609 */
[----:B------:R-:W-:Y:S05]  /*43830*/  @!P0 BRA `(.L_x_1283) ;  /* 0x00000000000c8947 */ /* 0x000fea0003800000 */
[----:B------:R-:W-:-:S06]  /*43840*/  IMAD.U32 R6, R6, 0x4, R1 ;  /* 0x0000000406067824 */ /* 0x000fcc00078e0001 */
[----:B------:R-:W5:Y:S01]  /*43850*/  LDL R6, [R6+0x18] ;  /* 0x0000180006067983 */ /* 0x000f620000100800 */
[----:B------:R-:W-:Y:S05]  /*43860*/  BRA `(.L_x_1284) ;  /* 0x0000000000107947 */ /* 0x000fea0003800000 */
.L_x_1283:
[----:B------:R-:W-:-:S13]  /*43870*/  LOP3.LUT P0, RZ, R9, 0x3, RZ, 0xc0, !PT ;  /* 0x0000000309ff7812 */ /* 0x000fda000780c0ff */
[----:B------:R-:W-:Y:S05]  /*43880*/  @P0 BRA `(.L_x_1284) ;  /* 0x0000000000080947 */ /* 0x000fea0003800000 */
[----:B------:R-:W-:-:S06]  /*43890*/  IMAD.U32 R6, R6, 0x4, R1 ;  /* 0x0000000406067824 */ /* 0x000fcc00078e0001 */
[----:B------:R-:W5:Y:S02]  /*438a0*/  LDL R6, [R6+0x98] ;  /* 0x0000980006067983 */ /* 0x000f640000100800 */
.L_x_1284:
[----:B------:R-:W-:Y:S05]  /*438b0*/  BSYNC.RECONVERGENT B1 ;  /* 0x0000000000017941 */ /* 0x000fea0003800200 */
.L_x_1282:
        /* <DEDUP_REMOVED lines=12> */
.L_x_1299:
[----:B------:R-:W-:Y:S01]  /*43980*/  LOP3.LUT P0, RZ, R5, 0x7, RZ, 0xc0, !PT ;  /* 0x0000000705ff7812 */ /* 0x000fe2000780c0ff */
[----:B------:R-:W-:Y:S05]  /*43990*/  YIELD ;  /* 0x0000000000007946 */ /* 0x000fea0003800000 */
[----:B------:R-:W-:Y:S07]  /*439a0*/  BSSY B3, `(.L_x_1287) ;  /* 0x000001f000037945 */ /* 0x000fee0003800000 */
[----:B0-23-5:R-:W-:Y:S05]  /*439b0*/  @P0 BRA `(.L_x_1288) ;  /* 0x0000000000740947 */ /* 0x02dfea0003800000 */
.L_x_1292:
[----:B------:R-:W-:Y:S01]  /*439c0*/  ISETP.GT.U32.AND P0, PT, R5, 0xffff, PT ;  /* 0x0000ffff0500780c */ /* 0x000fe20003f04070 */
[----:B------:R-:W-:Y:S05]  /*439d0*/  YIELD ;  /* 0x0000000000007946 */ /* 0x000fea0003800000 */
[----:B------:R-:W-:Y:S01]  /*439e0*/  BSSY.RELIABLE B4, `(.L_x_1289) ;  /* 0x0000018000047945 */ /* 0x000fe20003800100 */
[----:B0-2---:R-:W-:-:S06]  /*439f0*/  SHF.R.U32.HI R7, RZ, 0x3, R5 ;  /* 0x00000003ff077819 */ /* 0x005fcc0000011605 */
        /* <DEDUP_REMOVED lines=14> */
.L_x_1290:
        /* <DEDUP_REMOVED lines=8> */
.L_x_1291:
[----:B------:R-:W-:Y:S05]  /*43b60*/  BSYNC.RELIABLE B4 ;  /* 0x0000000000047941 */ /* 0x000fea0003800100 */
.L_x_1289:
[----:B------:R-:W-:-:S13]  /*43b70*/  LOP3.LUT P0, RZ, R5, 0x7, RZ, 0xc0, !PT ;  /* 0x0000000705ff7812 */ /* 0x000fda000780c0ff */
[----:B------:R-:W-:Y:S05]  /*43b80*/  @!P0 BRA `(.L_x_1292) ;  /* 0xfffffffc008c8947 */ /* 0x000fea000383ffff */
.L_x_1288:
[----:B------:R-:W-:Y:S05]  /*43b90*/  BSYNC B3 ;  /* 0x0000000000037941 */ /* 0x000fea0003800000 */
.L_x_1287:
        /* <DEDUP_REMOVED lines=15> */
.L_x_1294:
        /* <DEDUP_REMOVED lines=15> */
.L_x_1297:
[----:B------:R-:W-:-:S05]  /*43d80*/  IMAD.WIDE.U32 R6, R7, 0x4, R18 ;  /* 0x0000000407067825 */ /* 0x000fca00078e0012 */
[----:B------:R-:W2:Y:S02]  /*43d90*/  ATOMG.E.EXCH.STRONG.GPU PT, R8, desc[UR36][R6.64], R5 ;  /* 0x80000005060879a8 */ /* 0x000ea4000c1ef124 */
[----:B--2---:R-:W-:-:S13]  /*43da0*/  ISETP.NE.AND P0, PT, R8, -0x1, PT ;  /* 0xffffffff0800780c */ /* 0x004fda0003f05270 */
[----:B------:R-:W-:Y:S05]  /*43db0*/  @!P0 BREAK.RELIABLE B3 ;  /* 0x0000000000038942 */ /* 0x000fea0003800100 */
[----:B------:R-:W-:Y:S05]  /*43dc0*/  @!P0 BRA `(.L_x_1298) ;  /* 0x0000000000d48947 */ /* 0x000fea0003800000 */
[----:B------:R2:W5:Y:S01]  /*43dd0*/  ATOMG.E.EXCH.STRONG.GPU PT, RZ, desc[UR36][R6.64], RZ ;  /* 0x800000ff06ff79a8 */ /* 0x000562000c1ef124 */
[----:B------:R-:W-:-:S07]  /*43de0*/  IMAD.MOV.U32 R9, RZ, RZ, R5 ;  /* 0x000000ffff097224 */ /* 0x000fce00078e0005 */
.L_x_1295:
[----:B------:R-:W-:Y:S05]  /*43df0*/  BSYNC.RELIABLE B3 ;  /* 0x0000000000037941 */ /* 0x000fea0003800100 */
.L_x_1293:
[----:B------:R-:W-:Y:S02]  /*43e00*/  LOP3.LUT P0, RZ, R8, 0x7, RZ, 0xc0, !PT ;  /* 0x0000000708ff7812 */ /* 0x000fe4000780c0ff */
[----:B------:R-:W-:-:S04]  /*43e10*/  LOP3.LUT P1, RZ, R9, 0x7, RZ, 0xc0, !PT ;  /* 0x0000000709ff7812 */ /* 0x000fc8000782c0ff */
[----:B------:R-:W-:-:S04]  /*43e20*/  PLOP3.LUT P0, PT, P0, P1, PT, 0x20, 0x2 ;  /* 0x000000000002781c */ /* 0x000fc80000702470 */
[----:B------:R-:W-:Y:S02]  /*43e30*/  SEL R20, R9, R8, P0 ;  /* 0x0000000809147207 */ /* 0x000fe40000000000 */
[----:B------:R-:W-:Y:S02]  /*43e40*/  SEL R5, R8, R9, P0 ;  /* 0x0000000908057207 */ /* 0x000fe40000000000 */
[----:B------:R-:W-:-:S13]  /*43e50*/  LOP3.LUT P1, RZ, R20, 0x7, RZ, 0xc0, !PT ;  /* 0x0000000714ff7812 */ /* 0x000fda000782c0ff */
[----:B------:R-:W-:Y:S05]  /*43e60*/  @!P1 BRA `(.L_x_1299) ;  /* 0xfffffff800c49947 */ /* 0x000fea000383ffff */
.L_x_1286:
[----:B--23--:R-:W-:Y:S02]  /*43e70*/  IMAD.SHL.U32 R6, R20, 0x8, RZ ;  /* 0x0000000814067824 */ /* 0x00cfe400078e00ff */
[----:B0-----:R-:W-:Y:S02]  /*43e80*/  IMAD.MOV.U32 R7, RZ, RZ, -0x4f0f0efe ;  /* 0xb0f0f102ff077424 */ /* 0x001fe400078e00ff */
        /* <DEDUP_REMOVED lines=33> */
.L_x_1296:
[C---:B------:R-:W-:Y:S02]  /*440a0*/  IMAD.SHL.U32 R8, R4.reuse, 0x8, RZ ;  /* 0x0000000804087824 */ /* 0x040fe400078e00ff */
[----:B------:R-:W-:Y:S02]  /*440b0*/  VIADD R6, R4, 0x1 ;  /* 0x0000000104067836 */ /* 0x000fe40000000000 */
[----:B------:R-:W-:Y:S01]  /*440c0*/  IMAD.MOV.U32 R21, RZ, RZ, R5 ;  /* 0x000000ffff157224 */ /* 0x000fe200078e0005 */
[----:B------:R-:W-:Y:S01]  /*440d0*/  LOP3.LUT R8, R8, 0x7f8, RZ, 0xc0, !PT ;  /* 0x000007f808087812 */ /* 0x000fe200078ec0ff */
[----:B------:R-:W-:Y:S01]  /*440e0*/  IMAD.MOV.U32 R4, RZ, RZ, R6 ;  /* 0x000000ffff047224 */ /* 0x000fe200078e0006 */
[----:B------:R2:W-:Y:S03]  /*440f0*/  STL [R1+0x118], R6 ;  /* 0x0001180601007387 */ /* 0x0005e60000100800 */
[----:B0-----:R-:W-:-:S05]  /*44100*/  IMAD.IADD R7, R1, 0x1, R8 ;  /* 0x0000000101077824 */ /* 0x001fca00078e0208 */
[----:B------:R2:W-:Y:S02]  /*44110*/  STL.64 [R7+0x120], R20 ;  /* 0x0001201407007387 */ /* 0x0005e40000100a00 */
.L_x_1298:
[----:B------:R-:W-:Y:S05]  /*44120*/  BSYNC B1 ;  /* 0x0000000000017941 */ /* 0x000fea0003800000 */
.L_x_1285:
[----:B0-2---:R-:W2:Y:S01]  /*44130*/  LDG.E R6, desc[UR36][R14.64+0x2c] ;  /* 0x00002c240e067981 */ /* 0x005ea2000c1e1900 */
[----:B------:R-:W-:-:S05]  /*44140*/  VIADD R3, R3, 0x1 ;  /* 0x0000000103037836 */ /* 0x000fca0000000000 */
[----:B--2---:R-:W-:-:S13]  /*44150*/  ISETP.GE.U32.AND P0, PT, R3, R6, PT ;  /* 0x000000060300720c */ /* 0x004fda0003f06070 */
[----:B------:R-:W-:Y:S05]  /*44160*/  @!P0 BRA `(.L_x_1300) ;  /* 0xfffffff4006c8947 */ /* 0x000fea000383ffff */
.L_x_1278:
[----:B------:R-:W-:Y:S05]  /*44170*/  BSYNC B0 ;  /* 0x0000000000007941 */ /* 0x000fea0003800000 */
.L_x_1277:
[----:B------:R-:W3:Y:S01]  /*44180*/  LDG.E R3, desc[UR36][R14.64+0x38] ;  /* 0x000038240e037981 */ /* 0x000ee2000c1e1900 */
[----:B------:R-:W-:Y:S01]  /*44190*/  BSSY.RECONVERGENT B0, `(.L_x_1301) ;  /* 0x000000b000007945 */ /* 0x000fe20003800200 */
[----:B---3--:R-:W-:Y:S02]  /*441a0*/  LOP3.LUT P0, RZ, R3, 0x4, RZ, 0xc0, !PT ;  /* 0x0000000403ff7812 */ /* 0x008fe4000780c0ff */
[----:B------:R-:W-:-:S11]  /*441b0*/  SHF.R.U32.HI R0, RZ, 0x3, R3 ;  /* 0x00000003ff007819 */ /* 0x000fd60000011603 */
[----:B------:R-:W-:Y:S05]  /*441c0*/  @!P0 BRA `(.L_x_1302) ;  /* 0x00000000000c8947 */ /* 0x000fea0003800000 */
[----:B------:R-:W-:-:S06]  /*441d0*/  IMAD R0, R0, 0x4, R1 ;  /* 0x0000000400007824 */ /* 0x000fcc00078e0201 */
[----:B------:R-:W5:Y:S01]  /*441e0*/  LDL R0, [R0+0x18] ;  /* 0x0000180000007983 */ /* 0x000f620000100800 */
[----:B------:R-:W-:Y:S05]  /*441f0*/  BRA `(.L_x_1303) ;  /* 0x0000000000107947 */ /* 0x000fea0003800000 */
.L_x_1302:
[----:B------:R-:W-:-:S13]  /*44200*/  LOP3.LUT P0, RZ, R3, 0x3, RZ, 0xc0, !PT ;  /* 0x0000000303ff7812 */ /* 0x000fda000780c0ff */
[----:B------:R-:W-:Y:S05]  /*44210*/  @P0 BRA `(.L_x_1303) ;  /* 0x0000000000080947 */ /* 0x000fea0003800000 */
[----:B------:R-:W-:-:S06]  /*44220*/  IMAD R0, R0, 0x4, R1 ;  /* 0x0000000400007824 */ /* 0x000fcc00078e0201 */
[----:B------:R-:W5:Y:S02]  /*44230*/  LDL R0, [R0+0x98] ;  /* 0x0000980000007983 */ /* 0x000f640000100800 */
.L_x_1303:
[----:B------:R-:W-:Y:S05]  /*44240*/  BSYNC.RECONVERGENT B0 ;  /* 0x0000000000007941 */ /* 0x000fea0003800200 */
.L_x_1301:
[----:B------:R-:W-:Y:S01]  /*44250*/  LOP3.LUT P0, R3, R3, 0x7, RZ, 0xc0, !PT ;  /* 0x0000000703037812 */ /* 0x000fe2000780c0ff */
[----:B------:R-:W-:Y:S03]  /*44260*/  BSSY B0, `(.L_x_1304) ;  /* 0x000007f000007945 */ /* 0x000fe60003800000 */
[----:B------:R-:W-:Y:S01]  /*44270*/  ISETP.EQ.AND P0, PT, R26, RZ, P0 ;  /* 0x000000ff1a00720c */ /* 0x000fe20000702270 */
[----:B-----5:R-:W-:-:S05]  /*44280*/  IMAD R0, R0, 0x8, R3 ;  /* 0x0000000800007824 */ /* 0x020fca00078e0203 */
[----:B------:R-:W-:Y:S02]  /*44290*/  SEL R10, R11, R0, P0 ;  /* 0x000000000b0a7207 */ /* 0x000fe40000000000 */
[----:B------:R-:W-:Y:S02]  /*442a0*/  SEL R11, R0, R11, P0 ;  /* 0x0000000b000b7207 */ /* 0x000fe40000000000 */
[----:B------:R-:W-:-:S13]  /*442b0*/  LOP3.LUT P1, RZ, R10, 0x7, RZ, 0xc0, !PT ;  /* 0x000000070aff7812 */ /* 0x000fda000782c0ff */
[----:B------:R-:W-:Y:S05]  /*442c0*/  @P1 BRA `(.L_x_1305) ;  /* 0x00000004003c1947 */ /* 0x000fea0003800000 */
.L_x_1318:
[----:B------:R-:W-:Y:S01]  /*442d0*/  LOP3.LUT P0, RZ, R11, 0x7, RZ, 0xc0, !PT ;  /* 0x000000070bff7812 */ /* 0x000fe2000780c0ff */
[----:B------:R-:W-:Y:S05]  /*442e0*/  YIELD ;  /* 0x0000000000007946 */ /* 0x000fea0003800000 */
[----:B------:R-:W-:Y:S07]  /*442f0*/  BSSY B1, `(.L_x_1306) ;  /* 0x000001f000017945 */ /* 0x000fee0003800000 */
[----:B-----5:R-:W-:Y:S05]  /*44300*/  @P0 BRA `(.L_x_1307) ;  /* 0x0000000000740947 */ /* 0x020fea0003800000 */
.L_x_1311:
[----:B------:R-:W-:Y:S01]  /*44310*/  ISETP.GT.U32.AND P0, PT, R11, 0xffff, PT ;  /* 0x0000ffff0b00780c */ /* 0x000fe20003f04070 */
[----:B------:R-:W-:Y:S05]  /*44320*/  YIELD ;  /* 0x0000000000007946 */ /* 0x000fea0003800000 */
[----:B------:R-:W-:Y:S01]  /*44330*/  BSSY.RELIABLE B3, `(.L_x_1308) ;  /* 0x0000018000037945 */ /* 0x000fe20003800100 */
[----:B-12---:R-:W-:-:S06]  /*44340*/  SHF.R.U32.HI R5, RZ, 0x3, R11 ;  /* 0x00000003ff057819 */ /* 0x006fcc000001160b */
[----:B-----5:R-:W-:Y:S05]  /*44350*/  @P0 BRA `(.L_x_1309) ;  /* 0x0000000000340947 */ /* 0x020fea0003800000 */
        /* <DEDUP_REMOVED lines=11> */
[----:B------:R-:W-:Y:S01]  /*44410*/  IMAD.MOV.U32 R11, RZ, RZ, R0 ;  /* 0x000000ffff0b7224 */ /* 0x000fe200078e0000 */
[----:B------:R-:W-:Y:S06]  /*44420*/  BRA `(.L_x_1310) ;  /* 0x0000000000207947 */ /* 0x000fec0003800000 */
.L_x_1309:
        /* <DEDUP_REMOVED lines=8> */
.L_x_1310:
[----:B------:R-:W-:Y:S05]  /*444b0*/  BSYNC.RELIABLE B3 ;  /* 0x0000000000037941 */ /* 0x000fea0003800100 */
.L_x_1308:
[----:B------:R-:W-:-:S13]  /*444c0*/  LOP3.LUT P0, RZ, R11, 0x7, RZ, 0xc0, !PT ;  /* 0x000000070bff7812 */ /* 0x000fda000780c0ff */
[----:B------:R-:W-:Y:S05]  /*444d0*/  @!P0 BRA `(.L_x_1311) ;  /* 0xfffffffc008c8947 */ /* 0x000fea000383ffff */
.L_x_1307:
[----:B------:R-:W-:Y:S05]  /*444e0*/  BSYNC B1 ;  /* 0x0000000000017941 */ /* 0x000fea0003800000 */
.L_x_1306:
        /* <DEDUP_REMOVED lines=15> */
.L_x_1313:
[----:B------:R-:W-:Y:S02]  /*445e0*/  ISETP.GT.U32.AND P0, PT, R10, 0xffff, PT ;  /* 0x0000ffff0a00780c */ /* 0x000fe40003f04070 */
[----:B-12---:R-:W-:-:S11]  /*445f0*/  SHF.R.U32.HI R5, RZ, 0x3, R10 ;  /* 0x00000003ff057819 */ /* 0x006fd6000001160a */
[----:B------:R-:W-:Y:S05]  /*44600*/  @P0 BRA `(.L_x_1316) ;  /* 0x0000000000300947 */ /* 0x000fea0003800000 */
[----:B------:R-:W1:Y:S01]  /*44610*/  S2UR UR5, SR_CgaCtaId ;  /* 0x00000000000579c3 */ /* 0x000e620000008800 */
[----:B------:R-:W-:Y:S02]  /*44620*/  UMOV UR4, 0x400 ;  /* 0x0000040000047882 */ /* 0x000fe40000000000 */
        /* <DEDUP_REMOVED lines=10> */
.L_x_1316:
[----:B------:R-:W-:-:S05]  /*446d0*/  IMAD.WIDE.U32 R4, R5, 0x4, R18 ;  /* 0x0000000405047825 */ /* 0x000fca00078e0012 */
[----:B------:R-:W2:Y:S02]  /*446e0*/  ATOMG.E.EXCH.STRONG.GPU PT, R0, desc[UR36][R4.64], R11 ;  /* 0x8000000b040079a8 */ /* 0x000ea4000c1ef124 */
[----:B--2---:R-:W-:-:S13]  /*446f0*/  ISETP.NE.AND P0, PT, R0, -0x1, PT ;  /* 0xffffffff0000780c */ /* 0x004fda0003f05270 */
[----:B------:R-:W-:Y:S05]  /*44700*/  @!P0 BREAK.RELIABLE B1 ;  /* 0x0000000000018942 */ /* 0x000fea0003800100 */
[----:B------:R-:W-:Y:S05]  /*44710*/  @!P0 BRA `(.L_x_1317) ;  /* 0x0000000000cc8947 */ /* 0x000fea0003800000 */
[----:B------:R1:W5:Y:S01]  /*44720*/  ATOMG.E.EXCH.STRONG.GPU PT, RZ, desc[UR36][R4.64], RZ ;  /* 0x800000ff04ff79a8 */ /* 0x000362000c1ef124 */
[----:B------:R-:W-:-:S07]  /*44730*/  IMAD.MOV.U32 R3, RZ, RZ, R11 ;  /* 0x000000ffff037224 */ /* 0x000fce00078e000b */
.L_x_1314:
[----:B------:R-:W-:Y:S05]  /*44740*/  BSYNC.RELIABLE B1 ;  /* 0x0000000000017941 */ /* 0x000fea0003800100 */
.L_x_1312:
[----:B------:R-:W-:Y:S02]  /*44750*/  LOP3.LUT P0, RZ, R0, 0x7, RZ, 0xc0, !PT ;  /* 0x0000000700ff7812 */ /* 0x000fe4000780c0ff */
[----:B------:R-:W-:-:S04]  /*44760*/  LOP3.LUT P1, RZ, R3, 0x7, RZ, 0xc0, !PT ;  /* 0x0000000703ff7812 */ /* 0x000fc8000782c0ff */
[----:B------:R-:W-:-:S04]  /*44770*/  PLOP3.LUT P0, PT, P0, P1, PT, 0x20, 0x2 ;  /* 0x000000000002781c */ /* 0x000fc80000702470 */
[----:B------:R-:W-:Y:S02]  /*44780*/  SEL R10, R3, R0, P0 ;  /* 0x00000000030a7207 */ /* 0x000fe40000000000 */
[----:B------:R-:W-:Y:S02]  /*44790*/  SEL R11, R0, R3, P0 ;  /* 0x00000003000b7207 */ /* 0x000fe40000000000 */
[----:B------:R-:W-:-:S13]  /*447a0*/  LOP3.LUT P1, RZ, R10, 0x7, RZ, 0xc0, !PT ;  /* 0x000000070aff7812 */ /* 0x000fda000782c0ff */
[----:B------:R-:W-:Y:S05]  /*447b0*/  @!P1 BRA `(.L_x_1318) ;  /* 0xfffffff800c49947 */ /* 0x000fea000383ffff */
.L_x_1305:
[----:B------:R-:W-:Y:S02]  /*447c0*/  IMAD.SHL.U32 R0, R10, 0x8, RZ ;  /* 0x000000080a007824 */ /* 0x000fe400078e00ff */
[----:B------:R-:W-:Y:S02]  /*447d0*/  IMAD.MOV.U32 R3, RZ, RZ, -0x4f0f0efe ;  /* 0xb0f0f102ff037424 */ /* 0x000fe400078e00ff */
[----:B-12---:R-:W-:Y:S01]  /*447e0*/  IMAD.MOV.U32 R7, RZ, RZ, -0x40000000 ;  /* 0xc0000000ff077424 */ /* 0x006fe200078e00ff */
        /* <DEDUP_REMOVED lines=31> */
.L_x_1315:
[----:B------:R-:W2:Y:S02]  /*449e0*/  LDL R3, [R1+0x118] ;  /* 0x0001180001037983 */ /* 0x000ea40000100800 */
[----:B--2---:R-:W-:-:S05]  /*449f0*/  IMAD.SHL.U32 R0, R3, 0x8, RZ ;  /* 0x0000000803007824 */ /* 0x004fca00078e00ff */
[----:B------:R-:W-:Y:S01]  /*44a00*/  LOP3.LUT R4, R0, 0x7f8, RZ, 0xc0, !PT ;  /* 0x000007f800047812 */ /* 0x000fe200078ec0ff */
[----:B------:R-:W-:-:S04]  /*44a10*/  VIADD R0, R3, 0x1 ;  /* 0x0000000103007836 */ /* 0x000fc80000000000 */
[----:B------:R-:W-:Y:S01]  /*44a20*/  IMAD.IADD R3, R1, 0x1, R4 ;  /* 0x0000000101037824 */ /* 0x000fe200078e0204 */
[----:B------:R1:W-:Y:S04]  /*44a30*/  STL [R1+0x118], R0 ;  /* 0x0001180001007387 */ /* 0x0003e80000100800 */
[----:B------:R1:W-:Y:S02]  /*44a40*/  STL.64 [R3+0x120], R10 ;  /* 0x0001200a03007387 */ /* 0x0003e40000100a00 */
.L_x_1317:
[----:B------:R-:W-:Y:S05]  /*44a50*/  BSYNC B0 ;  /* 0x0000000000007941 */ /* 0x000fea0003800000 */
.L_x_1304:
[----:B------:R-:W-:Y:S05]  /*44a60*/  BRA `(.L_x_1244) ;  /* 0x0000015000587947 */ /* 0x000fea0003800000 */
.L_x_1208:
        /* <DEDUP_REMOVED lines=17> */
[----:B------:R-:W0:Y:S03]  /*44b80*/  S2R R8, SR_CgaCtaId ;  /* 0x0000000000087919 */ /* 0x000e260000008800 */
[----:B------:R-:W-:Y:S01]  /*44b90*/  VIADD R5, R4, 0x810 ;  /* 0x0000081004057836 */ /* 0x000fe20000000000 */
[----:B------:R-:W-:-:S04]  /*44ba0*/  LOP3.LUT R4, R11, 0xfffffff8, RZ, 0xc0, !PT ;  /* 0xfffffff80b047812 */ /* 0x000fc800078ec0ff */
[----:B0-----:R-:W-:-:S05]  /*44bb0*/  LEA R5, R8, R5, 0x18 ;  /* 0x0000000508057211 */ /* 0x001fca00078ec0ff */
[----:B------:R-:W-:Y:S02]  /*44bc0*/  IMAD.IADD R8, R5, 0x1, R4 ;  /* 0x0000000105087824 */ /* 0x000fe400078e0204 */
[----:B------:R-:W-:-:S04]  /*44bd0*/  IMAD.MOV.U32 R4, RZ, RZ, R13 ;  /* 0x000000ffff047224 */ /* 0x000fc800078e000d */
[----:B------:R-:W0:Y:S02]  /*44be0*/  ATOMS.EXCH.64 R8, [R8], RZ ;  /* 0x000000ff0808738c */ /* 0x000e240004000400 */
[----:B0-----:R-:W-:Y:S01]  /*44bf0*/  LOP3.LUT P0, RZ, R8, 0x7, RZ, 0xc0, !PT ;  /* 0x0000000708ff7812 */ /* 0x001fe2000780c0ff */
[----:B------:R-:W-:Y:S02]  /*44c00*/  IMAD.MOV.U32 R7, RZ, RZ, R8 ;  /* 0x000000ffff077224 */ /* 0x000fe400078e0008 */
[----:B--2---:R-:W-:-:S05]  /*44c10*/  VIADD R10, R10, 0x1 ;  /* 0x000000010a0a7836 */ /* 0x004fca0000000000 */
[----:B------:R0:W-:Y:S05]  /*44c20*/  STL [R1+0x10], R10 ;  /* 0x0000100a01007387 */ /* 0x0001ea0000100800 */
[----:B------:R-:W-:Y:S05]  /*44c30*/  @P0 BRA `(.L_x_1321) ;  /* 0x0000000000640947 */ /* 0x000fea0003800000 */
.L_x_1325:
[----:B------:R-:W-:Y:S01]  /*44c40*/  ISETP.GT.U32.AND P0, PT, R7, 0xffff, PT ;  /* 0x0000ffff0700780c */ /* 0x000fe20003f04070 */
[----:B------:R-:W-:Y:S05]  /*44c50*/  YIELD ;  /* 0x0000000000007946 */ /* 0x000fea0003800000 */
[----:B------:R-:W-:Y:S01]  /*44c60*/  BSSY.RELIABLE B1, `(.L_x_1322) ;  /* 0x0000014000017945 */ /* 0x000fe20003800100 */
[----:B01----:R-:W-:-:S06]  /*44c70*/  SHF.R.U32.HI R12, RZ, 0x3, R7 ;  /* 0x00000003ff0c7819 */ /* 0x003fcc0000011607 */
[----:B------:R-:W-:Y:S05]  /*44c80*/  @P0 BRA `(.L_x_1323) ;  /* 0x0000000000240947 */ /* 0x000fea0003800000 */
[----:B------:R-:W-:Y:S02]  /*44c90*/  IMAD R12, R12, 0x4, R5 ;  /* 0x000000040c0c7824 */ /* 0x000fe400078e0205 */
[----:B------:R-:W-:-:S05]  /*44ca0*/  IMAD.MOV.U32 R13, RZ, RZ, -0x1 ;  /* 0xffffffffff0d7424 */ /* 0x000fca00078e00ff */
[----:B0-----:R-:W0:Y:S02]  /*44cb0*/  ATOMS.EXCH R10, [R12+0x10000], R13 ;  /* 0x0100000d0c0a738c */ /* 0x001e240004000000 */
[----:B0-----:R-:W-:-:S13]  /*44cc0*/  ISETP.NE.AND P0, PT, R10, -0x1, PT ;  /* 0xffffffff0a00780c */ /* 0x001fda0003f05270 */
[----:B------:R-:W-:Y:S05]  /*44cd0*/  @!P0 BREAK.RELIABLE B1 ;  /* 0x0000000000018942 */ /* 0x000fea0003800100 */
[----:B------:R-:W-:Y:S05]  /*44ce0*/  @!P0 BRA `(.L_x_1321) ;  /* 0x0000000000388947 */ /* 0x000fea0003800000 */
[----:B------:R1:W-:Y:S01]  /*44cf0*/  ATOMS.EXCH RZ, [R12+0x10000], RZ ;  /* 0x010000ff0cff738c */ /* 0x0003e20004000000 */
[----:B------:R-:W-:Y:S01]  /*44d00*/  IMAD.MOV.U32 R7, RZ, RZ, R10 ;  /* 0x000000ffff077224 */ /* 0x000fe200078e000a */
[----:B------:R-:W-:Y:S06]  /*44d10*/  BRA `(.L_x_1324) ;  /* 0x0000000000207947 */ /* 0x000fec0003800000 */
.L_x_1323:
[----:B------:R-:W-:-:S04]  /*44d20*/  IMAD.WIDE.U32 R12, R12, 0x4, R18 ;  /* 0x000000040c0c7825 */ /* 0x000fc800078e0012 */
[----:B------:R-:W-:-:S05]  /*44d30*/  IMAD.MOV.U32 R15, RZ, RZ, -0x1 ;  /* 0xffffffffff0f7424 */ /* 0x000fca00078e00ff */
[----:B0-----:R-:W2:Y:S02]  /*44d40*/  ATOMG.E.EXCH.STRONG.GPU PT, R10, desc[UR36][R12.64], R15 ;  /* 0x8000000f0c0a79a8 */ /* 0x001ea4000c1ef124 */
[----:B--2---:R-:W-:-:S13]  /*44d50*/  ISETP.NE.AND P0, PT, R10, -0x1, PT ;  /* 0xffffffff0a00780c */ /* 0x004fda0003f05270 */
[----:B------:R-:W-:Y:S05]  /*44d60*/  @!P0 BREAK.RELIABLE B1 ;  /* 0x0000000000018942 */ /* 0x000fea0003800100 */
[----:B------:R-:W-:Y:S05]  /*44d70*/  @!P0 BRA `(.L_x_1321) ;  /* 0x0000000000148947 */ /* 0x000fea0003800000 */
[----:B------:R0:W5:Y:S01]  /*44d80*/  ATOMG.E.EXCH.STRONG.GPU PT, RZ, desc[UR36][R12.64], RZ ;  /* 0x800000ff0cff79a8 */ /* 0x000162000c1ef124 */
[----:B------:R-:W-:-:S07]  /*44d90*/  IMAD.MOV.U32 R7, RZ, RZ, R10 ;  /* 0x000000ffff077224 */ /* 0x000fce00078e000a */
.L_x_1324:
[----:B------:R-:W-:Y:S05]  /*44da0*/  BSYNC.RELIABLE B1 ;  /* 0x0000000000017941 */ /* 0x000fea0003800100 */
.L_x_1322:
[----:B------:R-:W-:-:S13]  /*44db0*/  LOP3.LUT P0, RZ, R7, 0x7, RZ, 0xc0, !PT ;  /* 0x0000000707ff7812 */ /* 0x000fda000780c0ff */
[----:B------:R-:W-:Y:S05]  /*44dc0*/  @!P0 BRA `(.L_x_1325) ;  /* 0xfffffffc009c8947 */ /* 0x000fea000383ffff */
.L_x_1321:
[----:B------:R-:W-:Y:S05]  /*44dd0*/  BSYNC B0 ;  /* 0x0000000000007941 */ /* 0x000fea0003800000 */
.L_x_1320:
[----:B------:R-:W-:Y:S01]  /*44de0*/  LOP3.LUT P0, RZ, R9, 0x7, RZ, 0xc0, !PT ;  /* 0x0000000709ff7812 */ /* 0x000fe2000780c0ff */
[----:B------:R-:W-:-:S12]  /*44df0*/  BSSY B0, `(.L_x_1326) ;  /* 0x000001b000007945 */ /* 0x000fd80003800000 */
[----:B------:R-:W-:Y:S05]  /*44e00*/  @P0 BRA `(.L_x_1327) ;  /* 0x0000000000640947 */ /* 0x000fea0003800000 */
.L_x_1331:
[----:B------:R-:W-:Y:S01]  /*44e10*/  ISETP.GT.U32.AND P0, PT, R9, 0xffff, PT ;  /* 0x0000ffff0900780c */ /* 0x000fe20003f04070 */
[----:B------:R-:W-:Y:S05]  /*44e20*/  YIELD ;  /* 0x0000000000007946 */ /* 0x000fea0003800000 */
[----:B------:R-:W-:Y:S01]  /*44e30*/  BSSY.RELIABLE B1, `(.L_x_1328) ;  /* 0x0000014000017945 */ /* 0x000fe20003800100 */
[----:B01----:R-:W-:-:S06]  /*44e40*/  SHF.R.U32.HI R12, RZ, 0x3, R9 ;  /* 0x00000003ff0c7819 */ /* 0x003fcc0000011609 */
[----:B------:R-:W-:Y:S05]  /*44e50*/  @P0 BRA `(.L_x_1329) ;  /* 0x0000000000240947 */ /* 0x000fea0003800000 */
[----:B------:R-:W-:Y:S02]  /*44e60*/  IMAD R12, R12, 0x4, R5 ;  /* 0x000000040c0c7824 */ /* 0x000fe400078e0205 */
[----:B------:R-:W-:-:S05]  /*44e70*/  IMAD.MOV.U32 R13, RZ, RZ, -0x1 ;  /* 0xffffffffff0d7424 */ /* 0x000fca00078e00ff */
[----:B------:R-:W0:Y:S02]  /*44e80*/  ATOMS.EXCH R8, [R12+0x10000], R13 ;  /* 0x0100000d0c08738c */ /* 0x000e240004000000 */
[----:B0-----:R-:W-:-:S13]  /*44e90*/  ISETP.NE.AND P0, PT, R8, -0x1, PT ;  /* 0xffffffff0800780c */ /* 0x001fda0003f05270 */
[----:B------:R-:W-:Y:S05]  /*44ea0*/  @!P0 BREAK.RELIABLE B1 ;  /* 0x0000000000018942 */ /* 0x000fea0003800100 */
[----:B------:R-:W-:Y:S05]  /*44eb0*/  @!P0 BRA `(.L_x_1327) ;  /* 0x0000000000388947 */ /* 0x000fea0003800000 */
[----:B------:R1:W-:Y:S01]  /*44ec0*/  ATOMS.EXCH RZ, [R12+0x10000], RZ ;  /* 0x010000ff0cff738c */ /* 0x0003e20004000000 */
[----:B------:R-:W-:Y:S01]  /*44ed0*/  IMAD.MOV.U32 R9, RZ, RZ, R8 ;  /* 0x000000ffff097224 */ /* 0x000fe200078e0008 */
[----:B------:R-:W-:Y:S06]  /*44ee0*/  BRA `(.L_x_1330) ;  /* 0x0000000000207947 */ /* 0x000fec0003800000 */
.L_x_1329:
        /* <DEDUP_REMOVED lines=8> */
.L_x_1330:
[----:B------:R-:W-:Y:S05]  /*44f70*/  BSYNC.RELIABLE B1 ;  /* 0x0000000000017941 */ /* 0x000fea0003800100 */
.L_x_1328:
[----:B------:R-:W-:-:S13]  /*44f80*/  LOP3.LUT P0, RZ, R9, 0x7, RZ, 0xc0, !PT ;  /* 0x0000000709ff7812 */ /* 0x000fda000780c0ff */
[----:B------:R-:W-:Y:S05]  /*44f90*/  @!P0 BRA `(.L_x_1331) ;  /* 0xfffffffc009c8947 */ /* 0x000fea000383ffff */
.L_x_1327:
[----:B------:R-:W-:Y:S05]  /*44fa0*/  BSYNC B0 ;  /* 0x0000000000007941 */ /* 0x000fea0003800000 */
.L_x_1326:
[C---:B------:R-:W-:Y:S01]  /*44fb0*/  LOP3.LUT P1, RZ, R7.reuse, 0x4, RZ, 0xc0, !PT ;  /* 0x0000000407ff7812 */ /* 0x040fe2000782c0ff */
[----:B------:R-:W-:Y:S01]  /*44fc0*/  BSSY B0, `(.L_x_1332) ;  /* 0x0000092000007945 */ /* 0x000fe20003800000 */
[----:B------:R-:W-:Y:S01]  /*44fd0*/  LOP3.LUT P0, RZ, R7, 0x3, RZ, 0xc0, !PT ;  /* 0x0000000307ff7812 */ /* 0x000fe2000780c0ff */
[----:B01----:R-:W-:-:S03]  /*44fe0*/  IMAD.MOV.U32 R12, RZ, RZ, R7 ;  /* 0x000000ffff0c7224 */ /* 0x003fc600078e0007 */
[----:B------:R-:W-:-:S04]  /*44ff0*/  PLOP3.LUT P0, PT, P1, P0, PT, 0x8, 0x80 ;  /* 0x000000000080781c */ /* 0x000fc80000f00170 */
[----:B------:R-:W-:-:S13]  /*45000*/  ISETP.GT.U32.OR P0, PT, R7, 0xffff, P0 ;  /* 0x0000ffff0700780c */ /* 0x000fda0000704470 */
[----:B------:R-:W-:Y:S05]  /*45010*/  @P0 BRA `(.L_x_1333) ;  /* 0x0000000800300947 */ /* 0x000fea0003800000 */
[----:B------:R-:W-:-:S04]  /*45020*/  IADD3 R12, P0, PT, R22, -0x80000000, RZ ;  /* 0x80000000160c7810 */ /* 0x000fc80007f1e0ff */
[----:B------:R-:W-:Y:S02]  /*45030*/  IADD3 R12, P1, PT, R12, 0x10000000, RZ ;  /* 0x100000000c0c7810 */ /* 0x000fe40007f3e0ff */
[----:B------:R-:W-:-:S05]  /*45040*/  IADD3.X R8, PT, PT, R23, 0x1, RZ, P0, !PT ;  /* 0x0000000117087810 */ /* 0x000fca00007fe4ff */
[----:B------:R-:W-:-:S05]  /*45050*/  IMAD.X R13, RZ, RZ, R8, P1 ;  /* 0x000000ffff0d7224 */ /* 0x000fca00008e0608 */
[----:B------:R0:W5:Y:S01]  /*45060*/  LDG.E R21, desc[UR36][R12.64+0x20008] ;  /* 0x020008240c157981 */ /* 0x000162000c1e1900 */
[----:B------:R-:W-:Y:S01]  /*45070*/  BSSY.RECONVERGENT B1, `(.L_x_1334) ;  /* 0x000000a000017945 */ /* 0x000fe20003800200 */
.L_x_1335:
        /* <DEDUP_REMOVED lines=10> */
.L_x_1334:
[C---:B------:R-:W-:Y:S01]  /*45120*/  LOP3.LUT R8, R27.reuse, 0x1fffffff, RZ, 0xc0, !PT ;  /* 0x1fffffff1b087812 */ /* 0x040fe200078ec0ff */
[----:B------:R-:W-:Y:S01]  /*45130*/  BSSY.RECONVERGENT B1, `(.L_x_1336) ;  /* 0x000000b000017945 */ /* 0x000fe20003800200 */
[----:B0-----:R-:W-:Y:S02]  /*45140*/  IMAD.SHL.U32 R12, R27, 0x8, RZ ;  /* 0x000000081b0c7824 */ /* 0x001fe400078e00ff */
[----:B------:R-:W-:-:S13]  /*45150*/  ISETP.GT.U32.AND P0, PT, R8, 0x1fff, PT ;  /* 0x00001fff0800780c */ /* 0x000fda0003f04070 */
[----:B------:R-:W-:Y:S05]  /*45160*/  @P0 BRA `(.L_x_1337) ;  /* 0x0000000000100947 */ /* 0x000fea0003800000 */
[----:B------:R-:W-:Y:S02]  /*45170*/  IMAD R8, R8, 0x4, R5 ;  /* 0x0000000408087824 */ /* 0x000fe400078e0205 */
[----:B------:R-:W-:-:S05]  /*45180*/  IMAD.MOV.U32 R13, RZ, RZ, -0x1 ;  /* 0xffffffffff0d7424 */ /* 0x000fca00078e00ff */
[----:B------:R0:W-:Y:S01]  /*45190*/  ATOMS.EXCH RZ, [R8+0x10000], R13 ;  /* 0x0100000d08ff738c */ /* 0x0001e20004000000 */
[----:B------:R-:W-:Y:S05]  /*451a0*/  BRA `(.L_x_1338) ;  /* 0x00000000000c7947 */ /* 0x000fea0003800000 */
.L_x_1337:
[----:B------:R-:W-:-:S04]  /*451b0*/  IMAD.WIDE.U32 R14, R8, 0x4, R18 ;  /* 0x00000004080e7825 */ /* 0x000fc800078e0012 */
[----:B------:R-:W-:-:S05]  /*451c0*/  IMAD.MOV.U32 R13, RZ, RZ, -0x1 ;  /* 0xffffffffff0d7424 */ /* 0x000fca00078e00ff */
[----:B------:R1:W5:Y:S02]  /*451d0*/  ATOMG.E.EXCH.STRONG.GPU PT, RZ, desc[UR36][R14.64], R13 ;  /* 0x8000000d0eff79a8 */ /* 0x000364000c1ef124 */
.L_x_1338:
[----:B------:R-:W-:Y:S05]  /*451e0*/  BSYNC.RECONVERGENT B1 ;  /* 0x0000000000017941 */ /* 0x000fea0003800200 */
.L_x_1336:
[----:B------:R-:W-:Y:S01]  /*451f0*/  BSSY B1, `(.L_x_1339) ;  /* 0x000004b000017945 */ /* 0x000fe20003800000 */
[----:B-1----:R-:W-:-:S07]  /*45200*/  IMAD.MOV.U32 R14, RZ, RZ, R12 ;  /* 0x000000ffff0e7224 */ /* 0x002fce00078e000c */
.L_x_1351:
[----:B------:R-:W-:Y:S01]  /*45210*/  LOP3.LUT P0, RZ, R7, 0x7, RZ, 0xc0, !PT ;  /* 0x0000000707ff7812 */ /* 0x000fe2000780c0ff */
[----:B------:R-:W-:Y:S05]  /*45220*/  YIELD ;  /* 0x0000000000007946 */ /* 0x000fea0003800000 */
[----:B------:R-:W-:Y:S07]  /*45230*/  BSSY B3, `(.L_x_1340) ;  /* 0x000001b000037945 */ /* 0x000fee0003800000 */
[----:B------:R-:W-:Y:S05]  /*45240*/  @P0 BRA `(.L_x_1341) ;  /* 0x0000000000640947 */ /* 0x000fea0003800000 */
.L_x_1345:
        /* <DEDUP_REMOVED lines=14> */
.L_x_1343:
        /* <DEDUP_REMOVED lines=8> */
.L_x_1344:
[----:B------:R-:W-:Y:S05]  /*453b0*/  BSYNC.RELIABLE B4 ;  /* 0x0000000000047941 */ /* 0x000fea0003800100 */
.L_x_1342:
[----:B------:R-:W-:-:S13]  /*453c0*/  LOP3.LUT P0, RZ, R7, 0x7, RZ, 0xc0, !PT ;  /* 0x0000000707ff7812 */ /* 0x000fda000780c0ff */
[----:B------:R-:W-:Y:S05]  /*453d0*/  @!P0 BRA `(.L_x_1345) ;  /* 0xfffffffc009c8947 */ /* 0x000fea000383ffff */
.L_x_1341:
[----:B------:R-:W-:Y:S05]  /*453e0*/  BSYNC B3 ;  /* 0x0000000000037941 */ /* 0x000fea0003800000 */
.L_x_1340:
        /* <DEDUP_REMOVED lines=15> */
.L_x_1347:
[----:B------:R-:W-:Y:S02]  /*454e0*/  ISETP.GT.U32.AND P0, PT, R14, 0xffff, PT ;  /* 0x0000ffff0e00780c */ /* 0x000fe40003f04070 */
[----:B------:R-:W-:-:S11]  /*454f0*/  SHF.R.U32.HI R14, RZ, 0x3, R14 ;  /* 0x00000003ff0e7819 */ /* 0x000fd6000001160e */
[----:B------:R-:W-:Y:S05]  /*45500*/  @P0 BRA `(.L_x_1350) ;  /* 0x0000000000240947 */ /* 0x000fea0003800000 */
[----:B------:R-:W-:-:S05]  /*45510*/  IMAD R14, R14, 0x4, R5 ;  /* 0x000000040e0e7824 */ /* 0x000fca00078e0205 */
[----:B01----:R-:W0:Y:S02]  /*45520*/  ATOMS.EXCH R8, [R14+0x10000], R7 ;  /* 0x010000070e08738c */ /* 0x003e240004000000 */
[----:B0-----:R-:W-:-:S13]  /*45530*/  ISETP.NE.AND P0, PT, R8, -0x1, PT ;  /* 0xffffffff0800780c */ /* 0x001fda0003f05270 */
[----:B------:R-:W-:Y:S05]  /*45540*/  @!P0 BREAK.RELIABLE B3 ;  /* 0x0000000000038942 */ /* 0x000fea0003800100 */
[----:B------:R-:W-:Y:S05]  /*45550*/  @!P0 BREAK B1 ;  /* 0x0000000000018942 */ /* 0x000fea0003800000 */
[----:B------:R-:W-:Y:S05]  /*45560*/  @!P0 BRA `(.L_x_1333) ;  /* 0x0000000000dc8947 */ /* 0x000fea0003800000 */
[----:B------:R0:W-:Y:S01]  /*45570*/  ATOMS.EXCH RZ, [R14+0x10000], RZ ;  /* 0x010000ff0eff738c */ /* 0x0001e20004000000 */
[----:B------:R-:W-:Y:S01]  /*45580*/  IMAD.MOV.U32 R13, RZ, RZ, R7 ;  /* 0x000000ffff0d7224 */ /* 0x000fe200078e0007 */
[----:B------:R-:W-:Y:S06]  /*45590*/  BRA `(.L_x_1348) ;  /* 0x0000000000207947 */ /* 0x000fec0003800000 */
.L_x_1350:
[----:B------:R-:W-:-:S05]  /*455a0*/  IMAD.WIDE.U32 R14, R14, 0x4, R18 ;  /* 0x000000040e0e7825 */ /* 0x000fca00078e0012 */
[----:B01----:R-:W2:Y:S02]  /*455b0*/  ATOMG.E.EXCH.STRONG.GPU PT, R8, desc[UR36][R14.64], R7 ;  /* 0x800000070e0879a8 */ /* 0x003ea4000c1ef124 */
[----:B--2---:R-:W-:-:S13]  /*455c0*/  ISETP.NE.AND P0, PT, R8, -0x1, PT ;  /* 0xffffffff0800780c */ /* 0x004fda0003f05270 */
[----:B------:R-:W-:Y:S05]  /*455d0*/  @!P0 BREAK.RELIABLE B3 ;  /* 0x0000000000038942 */ /* 0x000fea0003800100 */
[----:B------:R-:W-:Y:S05]  /*455e0*/  @!P0 BREAK B1 ;  /* 0x0000000000018942 */ /* 0x000fea0003800000 */
[----:B------:R-:W-:Y:S05]  /*455f0*/  @!P0 BRA `(.L_x_1333) ;  /* 0x0000000000b88947 */ /* 0x000fea0003800000 */
[----:B------:R1:W5:Y:S01]  /*45600*/  ATOMG.E.EXCH.STRONG.GPU PT, RZ, desc[UR36][R14.64], RZ ;  /* 0x800000ff0eff79a8 */ /* 0x000362000c1ef124 */
[----:B------:R-:W-:-:S07]  /*45610*/  IMAD.MOV.U32 R13, RZ, RZ, R7 ;  /* 0x000000ffff0d7224 */ /* 0x000fce00078e0007 */
.L_x_1348:
[----:B------:R-:W-:Y:S05]  /*45620*/  BSYNC.RELIABLE B3 ;  /* 0x0000000000037941 */ /* 0x000fea0003800100 */
.L_x_1346:
[----:B------:R-:W-:Y:S02]  /*45630*/  LOP3.LUT P0, RZ, R8, 0x7, RZ, 0xc0, !PT ;  /* 0x0000000708ff7812 */ /* 0x000fe4000780c0ff */
[----:B------:R-:W-:-:S04]  /*45640*/  LOP3.LUT P1, RZ, R13, 0x7, RZ, 0xc0, !PT ;  /* 0x000000070dff7812 */ /* 0x000fc8000782c0ff */
[----:B------:R-:W-:-:S04]  /*45650*/  PLOP3.LUT P0, PT, P0, P1, PT, 0x20, 0x2 ;  /* 0x000000000002781c */ /* 0x000fc80000702470 */
[----:B01----:R-:W-:Y:S02]  /*45660*/  SEL R14, R13, R8, P0 ;  /* 0x000000080d0e7207 */ /* 0x003fe40000000000 */
[----:B------:R-:W-:Y:S02]  /*45670*/  SEL R7, R8, R13, P0 ;  /* 0x0000000d08077207 */ /* 0x000fe40000000000 */
[----:B------:R-:W-:-:S13]  /*45680*/  LOP3.LUT P1, RZ, R14, 0x7, RZ, 0xc0, !PT ;  /* 0x000000070eff7812 */ /* 0x000fda000782c0ff */
[----:B------:R-:W-:Y:S05]  /*45690*/  @!P1 BRA `(.L_x_1351) ;  /* 0xfffffff800dc9947 */ /* 0x000fea000383ffff */
[----:B------:R-:W-:Y:S05]  /*456a0*/  BSYNC B1 ;  /* 0x0000000000017941 */ /* 0x000fea0003800000 */
.L_x_1339:
        /* <DEDUP_REMOVED lines=31> */
.L_x_1349:
[----:B------:R-:W-:Y:S01]  /*458a0*/  IMAD.MOV.U32 R15, RZ, RZ, R7 ;  /* 0x000000ffff0f7224 */ /* 0x000fe200078e0007 */
[----:B------:R0:W-:Y:S01]  /*458b0*/  STL [R1+0x118], R0 ;  /* 0x0001180001007387 */ /* 0x0001e20000100800 */
[----:B------:R-:W-:-:S03]  /*458c0*/  IMAD.MOV.U32 R3, RZ, RZ, R0 ;  /* 0x000000ffff037224 */ /* 0x000fc600078e0000 */
[----:B------:R0:W-:Y:S04]  /*458d0*/  STL.64 [R6+0x120], R14 ;  /* 0x0001200e06007387 */ /* 0x0001e80000100a00 */
.L_x_1333:
[----:B------:R-:W-:Y:S05]  /*458e0*/  BSYNC B0 ;  /* 0x0000000000007941 */ /* 0x000fea0003800000 */
.L_x_1332:
[C---:B------:R-:W-:Y:S01]  /*458f0*/  LOP3.LUT P1, RZ, R9.reuse, 0x4, RZ, 0xc0, !PT ;  /* 0x0000000409ff7812 */ /* 0x040fe2000782c0ff */
[----:B------:R-:W-:Y:S01]  /*45900*/  BSSY B0, `(.L_x_1352) ;  /* 0x00000a7000007945 */ /* 0x000fe20003800000 */
[----:B------:R-:W-:Y:S01]  /*45910*/  LOP3.LUT P0, RZ, R9, 0x3, RZ, 0xc0, !PT ;  /* 0x0000000309ff7812 */ /* 0x000fe2000780c0ff */
[----:B------:R-:W-:-:S03]  /*45920*/  IMAD.MOV.U32 R13, RZ, RZ, R9 ;  /* 0x000000ffff0d7224 */ /* 0x000fc600078e0009 */
[----:B------:R-:W-:-:S04]  /*45930*/  PLOP3.LUT P0, PT, P1, P0, PT, 0x8, 0x80 ;  /* 0x000000000080781c */ /* 0x000fc80000f00170 */
[----:B------:R-:W-:-:S13]  /*45940*/  ISETP.GT.U32.OR P0, PT, R9, 0xffff, P0 ;  /* 0x0000ffff0900780c */ /* 0x000fda0000704470 */
[----:B------:R-:W-:Y:S05]  /*45950*/  @P0 BRA `(.L_x_1353) ;  /* 0x0000000800840947 */ /* 0x000fea0003800000 */
[----:B01----:R-:W-:-:S04]  /*45960*/  IADD3 R14, P0, PT, R22, -0x80000000, RZ ;  /* 0x80000000160e7810 */ /* 0x003fc80007f1e0ff */
[----:B------:R-:W-:Y:S02]  /*45970*/  IADD3 R14, P1, PT, R14, 0x10000000, RZ ;  /* 0x100000000e0e7810 */ /* 0x000fe40007f3e0ff */
[----:B------:R-:W-:-:S05]  /*45980*/  IADD3.X R0, PT, PT, R23, 0x1, RZ, P0, !PT ;  /* 0x0000000117007810 */ /* 0x000fca00007fe4ff */
[----:B------:R-:W-:-:S05]  /*45990*/  IMAD.X R15, RZ, RZ, R0, P1 ;  /* 0x000000ffff0f7224 */ /* 0x000fca00008e0600 */
[----:B------:R0:W5:Y:S01]  /*459a0*/  LDG.E R5, desc[UR36][R14.64+0x20008] ;  /* 0x020008240e057981 */ /* 0x000162000c1e1900 */
[----:B------:R-:W-:Y:S01]  /*459b0*/  BSSY.RECONVERGENT B1, `(.L_x_1354) ;  /* 0x000000a000017945 */ /* 0x000fe20003800200 */
.L_x_1355:
        /* <DEDUP_REMOVED lines=10> */
.L_x_1354:
[C---:B------:R-:W-:Y:S01]  /*45a60*/  LOP3.LUT R7, R13.reuse, 0x1fffffff, RZ, 0xc0, !PT ;  /* 0x1fffffff0d077812 */ /* 0x040fe200078ec0ff */
[----:B------:R-:W-:Y:S01]  /*45a70*/  BSSY.RECONVERGENT B1, `(.L_x_1356) ;  /* 0x000000f000017945 */ /* 0x000fe20003800200 */
[----:B------:R-:W-:Y:S02]  /*45a80*/  IMAD.SHL.U32 R13, R13, 0x8, RZ ;  /* 0x000000080d0d7824 */ /* 0x000fe400078e00ff */
[----:B------:R-:W-:-:S13]  /*45a90*/  ISETP.GT.U32.AND P0, PT, R7, 0x1fff, PT ;  /* 0x00001fff0700780c */ /* 0x000fda0003f04070 */
        /* <DEDUP_REMOVED lines=9> */
.L_x_1357:
[----:B------:R-:W-:-:S04]  /*45b30*/  IMAD.WIDE.U32 R6, R7, 0x4, R18 ;  /* 0x0000000407067825 */ /* 0x000fc800078e0012 */
[----:B------:R-:W-:-:S05]  /*45b40*/  IMAD.MOV.U32 R5, RZ, RZ, -0x1 ;  /* 0xffffffffff057424 */ /* 0x000fca00078e00ff */
[----:B------:R1:W5:Y:S02]  /*45b50*/  ATOMG.E.EXCH.STRONG.GPU PT, RZ, desc[UR36][R6.64], R5 ;  /* 0x8000000506ff79a8 */ /* 0x000364000c1ef124 */
.L_x_1358:
[----:B------:R-:W-:Y:S05]  /*45b60*/  BSYNC.RECONVERGENT B1 ;  /* 0x0000000000017941 */ /* 0x000fea0003800200 */
.L_x_1356:
[----:B------:R-:W-:Y:S01]  /*45b70*/  BSSY B1, `(.L_x_1359) ;  /* 0x0000054000017945 */ /* 0x000fe20003800000 */
[----:B------:R-:W-:-:S07]  /*45b80*/  IMAD.MOV.U32 R10, RZ, RZ, R13 ;  /* 0x000000ffff0a7224 */ /* 0x000fce00078e000d */
.L_x_1371:
[----:B------:R-:W-:Y:S01]  /*45b90*/  LOP3.LUT P0, RZ, R9, 0x7, RZ, 0xc0, !PT ;  /* 0x0000000709ff7812 */ /* 0x000fe2000780c0ff */
[----:B------:R-:W-:Y:S05]  /*45ba0*/  YIELD ;  /* 0x0000000000007946 */ /* 0x000fea0003800000 */
[----:B------:R-:W-:Y:S07]  /*45bb0*/  BSSY B3, `(.L_x_1360) ;  /* 0x000001f000037945 */ /* 0x000fee0003800000 */
[----:B--2---:R-:W-:Y:S05]  /*45bc0*/  @P0 BRA `(.L_x_1361) ;  /* 0x0000000000740947 */ /* 0x004fea0003800000 */
.L_x_1365:
[----:B------:R-:W-:Y:S01]  /*45bd0*/  ISETP.GT.U32.AND P0, PT, R9, 0xffff, PT ;  /* 0x0000ffff0900780c */ /* 0x000fe20003f04070 */
[----:B------:R-:W-:Y:S05]  /*45be0*/  YIELD ;  /* 0x0000000000007946 */ /* 0x000fea0003800000 */
[----:B------:R-:W-:Y:S01]  /*45bf0*/  BSSY.RELIABLE B4, `(.L_x_1362) ;  /* 0x0000018000047945 */ /* 0x000fe20003800100 */
[----:B-12---:R-:W-:-:S06]  /*45c00*/  SHF.R.U32.HI R7, RZ, 0x3, R9 ;  /* 0x00000003ff077819 */ /* 0x006fcc0000011609 */
[----:B------:R-:W-:Y:S05]  /*45c10*/  @P0 BRA `(.L_x_1363) ;  /* 0x0000000000340947 */ /* 0x000fea0003800000 */
[----:B------:R-:W1:Y:S01]  /*45c20*/  S2UR UR5, SR_CgaCtaId ;  /* 0x00000000000579c3 */ /* 0x000e620000008800 */
[----:B------:R-:W-:Y:S01]  /*45c30*/  UMOV UR4, 0x400 ;  /* 0x0000040000047882 */ /* 0x000fe20000000000 */
[----:B--2---:R-:W-:Y:S01]  /*45c40*/  IMAD.MOV.U32 R5, RZ, RZ, -0x1 ;  /* 0xffffffffff057424 */ /* 0x004fe200078e00ff */
        /* <DEDUP_REMOVED lines=10> */
.L_x_1363:
[----:B------:R-:W-:-:S04]  /*45cf0*/  IMAD.WIDE.U32 R6, R7, 0x4, R18 ;  /* 0x0000000407067825 */ /* 0x000fc800078e0012 */
[----:B--2---:R-:W-:-:S05]  /*45d00*/  IMAD.MOV.U32 R5, RZ, RZ, -0x1 ;  /* 0xffffffffff057424 */ /* 0x004fca00078e00ff */
[----:B------:R-:W2:Y:S02]  /*45d10*/  ATOMG.E.EXCH.STRONG.GPU PT, R0, desc[UR36][R6.64], R5 ;  /* 0x80000005060079a8 */ /* 0x000ea4000c1ef124 */
[----:B--2---:R-:W-:-:S13]  /*45d20*/  ISETP.NE.AND P0, PT, R0, -0x1, PT ;  /* 0xffffffff0000780c */ /* 0x004fda0003f05270 */
[----:B------:R-:W-:Y:S05]  /*45d30*/  @!P0 BREAK.RELIABLE B4 ;  /* 0x0000000000048942 */ /* 0x000fea0003800100 */
[----:B------:R-:W-:Y:S05]  /*45d40*/  @!P0 BRA `(.L_x_1361) ;  /* 0x0000000000148947 */ /* 0x000fea0003800000 */
[----:B------:R2:W5:Y:S01]  /*45d50*/  ATOMG.E.EXCH.STRONG.GPU PT, RZ, desc[UR36][R6.64], RZ ;  /* 0x800000ff06ff79a8 */ /* 0x000562000c1ef124 */
[----:B------:R-:W-:-:S07]  /*45d60*/  IMAD.MOV.U32 R9, RZ, RZ, R0 ;  /* 0x000000ffff097224 */ /* 0x000fce00078e0000 */
.L_x_1364:
[----:B------:R-:W-:Y:S05]  /*45d70*/  BSYNC.RELIABLE B4 ;  /* 0x0000000000047941 */ /* 0x000fea0003800100 */
.L_x_1362:
[----:B------:R-:W-:-:S13]  /*45d80*/  LOP3.LUT P0, RZ, R9, 0x7, RZ, 0xc0, !PT ;  /* 0x0000000709ff7812 */ /* 0x000fda000780c0ff */
[----:B------:R-:W-:Y:S05]  /*45d90*/  @!P0 BRA `(.L_x_1365) ;  /* 0xfffffffc008c8947 */ /* 0x000fea000383ffff */
.L_x_1361:
[----:B------:R-:W-:Y:S05]  /*45da0*/  BSYNC B3 ;  /* 0x0000000000037941 */ /* 0x000fea0003800000 */
.L_x_1360:
        /* <DEDUP_REMOVED lines=16> */
.L_x_1367:
        /* <DEDUP_REMOVED lines=11> */
[----:B------:R-:W-:Y:S05]  /*45f60*/  @!P0 BREAK B1 ;  /* 0x0000000000018942 */ /* 0x000fea0003800000 */
[----:B------:R-:W-:Y:S05]  /*45f70*/  @!P0 BRA `(.L_x_1353) ;  /* 0x0000000000fc8947 */ /* 0x000fea0003800000 */
[----:B------:R2:W-:Y:S01]  /*45f80*/  ATOMS.EXCH RZ, [R6+0x10000], RZ ;  /* 0x010000ff06ff738c */ /* 0x0005e20004000000 */
[----:B------:R-:W-:Y:S01]  /*45f90*/  IMAD.MOV.U32 R5, RZ, RZ, R9 ;  /* 0x000000ffff057224 */ /* 0x000fe200078e0009 */
[----:B------:R-:W-:Y:S06]  /*45fa0*/  BRA `(.L_x_1368) ;  /* 0x0000000000207947 */ /* 0x000fec0003800000 */
.L_x_1370:
        /* <DEDUP_REMOVED lines=8> */
.L_x_1368:
[----:B------:R-:W-:Y:S05]  /*46030*/  BSYNC.RELIABLE B3 ;  /* 0x0000000000037941 */ /* 0x000fea0003800100 */
.L_x_1366:
        /* <DEDUP_REMOVED lines=8> */
.L_x_1359:
[----:B------:R-:W-:Y:S02]  /*460c0*/  IMAD.SHL.U32 R0, R10, 0x8, RZ ;  /* 0x000000080a007824 */ /* 0x000fe400078e00ff */
[----:B------:R-:W-:Y:S02]  /*460d0*/  IMAD.MOV.U32 R5, RZ, RZ, -0x4f0f0efe ;  /* 0xb0f0f102ff057424 */ /* 0x000fe400078e00ff */
[----:B0-----:R-:W-:Y:S01]  /*460e0*/  IMAD.MOV.U32 R15, RZ, RZ, -0x40000000 ;  /* 0xc0000000ff0f7424 */ /* 0x001fe200078e00ff */
[----:B------:R-:W-:Y:S01]  /*460f0*/  LOP3.LUT R0, R0, 0x38, RZ, 0xc0, !PT ;  /* 0x0000003800007812 */ /* 0x000fe200078ec0ff */
[----:B-1----:R-:W-:-:S03]  /*46100*/  IMAD.MOV.U32 R7, RZ, RZ, -0x203a400 ;  /* 0xfdfc5c00ff077424 */ /* 0x002fc600078e00ff */
[----:B------:R-:W-:-:S04]  /*46110*/  LOP3.LUT R0, R0, 0x7, R9, 0xf8, !PT ;  /* 0x0000000700007812 */ /* 0x000fc800078ef809 */
[-C--:B--2---:R-:W-:Y:S02]  /*46120*/  SHF.R.U64 R6, R5, R0.reuse, 0x7eb6deee ;  /* 0x7eb6deee05067419 */ /* 0x084fe40000001200 */
        /* <DEDUP_REMOVED lines=28> */
.L_x_1369:
        /* <DEDUP_REMOVED lines=8> */
.L_x_1353:
[----:B------:R-:W-:Y:S05]  /*46370*/  BSYNC B0 ;  /* 0x0000000000007941 */ /* 0x000fea0003800000 */
.L_x_1352:
[----:B-123--:R-:W-:-:S04]  /*46380*/  IADD3 R8, P0, PT, R22, -0x80000000, RZ ;  /* 0x8000000016087810 */ /* 0x00efc80007f1e0ff */
[----:B------:R-:W-:Y:S02]  /*46390*/  IADD3 R8, P1, PT, R8, 0x10000000, RZ ;  /* 0x1000000008087810 */ /* 0x000fe40007f3e0ff */
[----:B0-----:R-:W-:-:S05]  /*463a0*/  IADD3.X R0, PT, PT, R23, 0x1, RZ, P0, !PT ;  /* 0x0000000117007810 */ /* 0x001fca00007fe4ff */
[----:B------:R-:W-:-:S05]  /*463b0*/  IMAD.X R9, RZ, RZ, R0, P1 ;  /* 0x000000ffff097224 */ /* 0x000fca00008e0600 */
[----:B------:R0:W5:Y:S01]  /*463c0*/  LDG.E R5, desc[UR36][R8.64+0x8] ;  /* 0x0000082408057981 */ /* 0x000162000c1e1900 */
[----:B------:R-:W-:Y:S01]  /*463d0*/  BSSY.RECONVERGENT B0, `(.L_x_1372) ;  /* 0x000000e000007945 */ /* 0x000fe20003800200 */
.L_x_1373:
        /* <DEDUP_REMOVED lines=14> */
.L_x_1372:
        /* <DEDUP_REMOVED lines=13> */
.L_x_1375:
[----:B------:R-:W-:-:S03]  /*46590*/  IMAD.WIDE.U32 R6, R5, 0x8, R6 ;  /* 0x0000000805067825 */ /* 0x000fc600078e0006 */
[----:B------:R-:W-:-:S05]  /*465a0*/  IADD3 R6, P0, PT, R6, 0x10000000, RZ ;  /* 0x1000000006067810 */ /* 0x000fca0007f1e0ff */
[----:B------:R-:W-:-:S05]  /*465b0*/  IMAD.X R7, RZ, RZ, R7, P0 ;  /* 0x000000ffff077224 */ /* 0x000fca00000e0607 */
[----:B------:R1:W5:Y:S03]  /*465c0*/  ATOMG.E.EXCH.64.STRONG.GPU PT, RZ, desc[UR36][R6.64+0x8], R12 ;  /* 0x8000080c06ff79a8 */ /* 0x000366000c1ef524 */
.L_x_1376:
[----:B------:R-:W-:Y:S05]  /*465d0*/  BSYNC.RECONVERGENT B0 ;  /* 0x0000000000007941 */ /* 0x000fea0003800200 */
.L_x_1374:
[----:B------:R-:W-:-:S13]  /*465e0*/  LOP3.LUT P0, RZ, R20, 0x7, RZ, 0xc0, !PT ;  /* 0x0000000714ff7812 */ /* 0x000fda000780c0ff */
[----:B------:R-:W-:Y:S05]  /*465f0*/  @P0 BRA `(.L_x_1377) ;  /* 0x00000004003c0947 */ /* 0x000fea0003800000 */
.L_x_1389:
[----:B------:R-:W-:Y:S01]  /*46600*/  LOP3.LUT P0, RZ, R21, 0x7, RZ, 0xc0, !PT ;  /* 0x0000000715ff7812 */ /* 0x000fe2000780c0ff */
[----:B------:R-:W-:Y:S05]  /*46610*/  YIELD ;  /* 0x0000000000007946 */ /* 0x000fea0003800000 */
[----:B------:R-:W-:Y:S07]  /*46620*/  BSSY B0, `(.L_x_1378) ;  /* 0x000001f000007945 */ /* 0x000fee0003800000 */
[----:B---3--:R-:W-:Y:S05]  /*46630*/  @P0 BRA `(.L_x_1379) ;  /* 0x0000000000740947 */ /* 0x008fea0003800000 */
.L_x_1383:
[----:B------:R-:W-:Y:S01]  /*46640*/  ISETP.GT.U32.AND P0, PT, R21, 0xffff, PT ;  /* 0x0000ffff1500780c */ /* 0x000fe20003f04070 */
[----:B------:R-:W-:Y:S05]  /*46650*/  YIELD ;  /* 0x0000000000007946 */ /* 0x000fea0003800000 */
[----:B------:R-:W-:Y:S01]  /*46660*/  BSSY.RELIABLE B1, `(.L_x_1380) ;  /* 0x0000018000017945 */ /* 0x000fe20003800100 */
[----:B-1-3--:R-:W-:-:S06]  /*46670*/  SHF.R.U32.HI R7, RZ, 0x3, R21 ;  /* 0x00000003ff077819 */ /* 0x00afcc0000011615 */
        /* <DEDUP_REMOVED lines=14> */
.L_x_1381:
        /* <DEDUP_REMOVED lines=8> */
.L_x_1382:
[----:B------:R-:W-:Y:S05]  /*467e0*/  BSYNC.RELIABLE B1 ;  /* 0x0000000000017941 */ /* 0x000fea0003800100 */
.L_x_1380:
[----:B------:R-:W-:-:S13]  /*467f0*/  LOP3.LUT P0, RZ, R21, 0x7, RZ, 0xc0, !PT ;  /* 0x0000000715ff7812 */ /* 0x000fda000780c0ff */
[----:B------:R-:W-:Y:S05]  /*46800*/  @!P0 BRA `(.L_x_1383) ;  /* 0xfffffffc008c8947 */ /* 0x000fea000383ffff */
.L_x_1379:
[----:B------:R-:W-:Y:S05]  /*46810*/  BSYNC B0 ;  /* 0x0000000000007941 */ /* 0x000fea0003800000 */
.L_x_1378:
[----:B------:R-:W-:Y:S01]  /*46820*/  ISETP.GE.U32.AND P0, PT, R20, 0xfff9, PT ;  /* 0x0000fff91400780c */ /* 0x000fe20003f06070 */
[----:B------:R-:W-:-:S12]  /*46830*/  BSSY.RELIABLE B0, `(.L_x_1384) ;  /* 0x0000024000007945 */ /* 0x000fd80003800100 */
[----:B------:R-:W-:Y:S05]  /*46840*/  @!P0 BRA `(.L_x_1385) ;  /* 0x0000000000308947 */ /* 0x000fea0003800000 */
[C---:B------:R-:W-:Y:S02]  /*46850*/  LOP3.LUT P0, RZ, R21.reuse, 0x3, RZ, 0xc0, !PT ;  /* 0x0000000315ff7812 */ /* 0x040fe4000780c0ff */
[----:B-1-3--:R-:W-:-:S04]  /*46860*/  LOP3.LUT P1, R6, R21, 0x4, RZ, 0xc0, !PT ;  /* 0x0000000415067812 */ /* 0x00afc8000782c0ff */
[----:B------:R-:W-:-:S04]  /*46870*/  PLOP3.LUT P0, PT, P1, P0, PT, 0x8, 0x80 ;  /* 0x000000000080781c */ /* 0x000fc80000f00170 */
[----:B------:R-:W-:-:S13]  /*46880*/  ISETP.GT.U32.OR P0, PT, R21, 0xffff, P0 ;  /* 0x0000ffff1500780c */ /* 0x000fda0000704470 */
[----:B------:R-:W-:Y:S05]  /*46890*/  @P0 BRA `(.L_x_1385) ;  /* 0x00000000001c0947 */ /* 0x000fea0003800000 */
[----:B------:R-:W-:Y:S01]  /*468a0*/  LOP3.LUT P0, RZ, R21, 0x7, RZ, 0xc0, !PT ;  /* 0x0000000715ff7812 */ /* 0x000fe2000780c0ff */
[----:B------:R-:W-:Y:S02]  /*468b0*/  IMAD.MOV.U32 R0, RZ, RZ, R21 ;  /* 0x000000ffff007224 */ /* 0x000fe400078e0015 */
[----:B--2---:R-:W-:-:S10]  /*468c0*/  IMAD.MOV.U32 R5, RZ, RZ, R20 ;  /* 0x000000ffff057224 */ /* 0x004fd400078e0014 */
[----:B------:R-:W-:Y:S05]  /*468d0*/  @!P0 BRA `(.L_x_1386) ;  /* 0x0000000000648947 */ /* 0x000fea0003800000 */
[----:B------:R-:W-:-:S13]  /*468e0*/  ISETP.NE.AND P0, PT, R6, RZ, PT ;  /* 0x000000ff0600720c */ /* 0x000fda0003f05270 */
[----:B------:R-:W-:Y:S05]  /*468f0*/  @P0 BREAK.RELIABLE B0 ;  /* 0x0000000000000942 */ /* 0x000fea0003800100 */
[----:B------:R-:W-:Y:S05]  /*46900*/  @P0 BRA `(.L_x_1387) ;  /* 0x0000000000f80947 */ /* 0x000fea0003800000 */
.L_x_1385:
[----:B------:R-:W-:Y:S02]  /*46910*/  ISETP.GT.U32.AND P0, PT, R20, 0xffff, PT ;  /* 0x0000ffff1400780c */ /* 0x000fe40003f04070 */
[----:B-1-3--:R-:W-:-:S11]  /*46920*/  SHF.R.U32.HI R7, RZ, 0x3, R20 ;  /* 0x00000003ff077819 */ /* 0x00afd60000011614 */
        /* <DEDUP_REMOVED lines=11> */
[----:B--2---:R-:W-:Y:S01]  /*469e0*/  IMAD.MOV.U32 R5, RZ, RZ, R21 ;  /* 0x000000ffff057224 */ /* 0x004fe200078e0015 */
[----:B------:R-:W-:Y:S06]  /*469f0*/  BRA `(.L_x_1386) ;  /* 0x00000000001c7947 */ /* 0x000fec0003800000 */
.L_x_1388:
[----:B------:R-:W-:-:S05]  /*46a00*/  IMAD.WIDE.U32 R6, R7, 0x4, R18 ;  /* 0x0000000407067825 */ /* 0x000fca00078e0012 */
[----:B------:R-:W3:Y:S02]  /*46a10*/  ATOMG.E.EXCH.STRONG.GPU PT, R0, desc[UR36][R6.64], R21 ;  /* 0x80000015060079a8 */ /* 0x000ee4000c1ef124 */
[----:B---3--:R-:W-:-:S13]  /*46a20*/  ISETP.NE.AND P0, PT, R0, -0x1, PT ;  /* 0xffffffff0000780c */ /* 0x008fda0003f05270 */
[----:B------:R-:W-:Y:S05]  /*46a30*/  @!P0 BREAK.RELIABLE B0 ;  /* 0x0000000000008942 */ /* 0x000fea0003800100 */
[----:B------:R-:W-:Y:S05]  /*46a40*/  @!P0 BRA `(.L_x_1203) ;  /* 0x0000013000e88947 */ /* 0x000fea0003800000 */
[----:B------:R1:W5:Y:S01]  /*46a50*/  ATOMG.E.EXCH.STRONG.GPU PT, RZ, desc[UR36][R6.64], RZ ;  /* 0x800000ff06ff79a8 */ /* 0x000362000c1ef124 */
[----:B--2---:R-:W-:-:S07]  /*46a60*/  IMAD.MOV.U32 R5, RZ, RZ, R21 ;  /* 0x000000ffff057224 */ /* 0x004fce00078e0015 */
.L_x_1386:
[----:B------:R-:W-:Y:S05]  /*46a70*/  BSYNC.RELIABLE B0 ;  /* 0x0000000000007941 */ /* 0x000fea0003800100 */
.L_x_1384:
[----:B------:R-:W-:Y:S02]  /*46a80*/  LOP3.LUT P0, RZ, R0, 0x7, RZ, 0xc0, !PT ;  /* 0x0000000700ff7812 */ /* 0x000fe4000780c0ff */
[----:B------:R-:W-:-:S04]  /*46a90*/  LOP3.LUT P1, RZ, R5, 0x7, RZ, 0xc0, !PT ;  /* 0x0000000705ff7812 */ /* 0x000fc8000782c0ff */
[----:B------:R-:W-:-:S04]  /*46aa0*/  PLOP3.LUT P0, PT, P0, P1, PT, 0x20, 0x2 ;  /* 0x000000000002781c */ /* 0x000fc80000702470 */
[----:B------:R-:W-:Y:S02]  /*46ab0*/  SEL R20, R5, R0, P0 ;  /* 0x0000000005147207 */ /* 0x000fe40000000000 */
[----:B------:R-:W-:Y:S02]  /*46ac0*/  SEL R21, R0, R5, P0 ;  /* 0x0000000500157207 */ /* 0x000fe40000000000 */
[----:B------:R-:W-:-:S13]  /*46ad0*/  LOP3.LUT P1, RZ, R20, 0x7, RZ, 0xc0, !PT ;  /* 0x0000000714ff7812 */ /* 0x000fda000782c0ff */
[----:B------:R-:W-:Y:S05]  /*46ae0*/  @!P1 BRA `(.L_x_1389) ;  /* 0xfffffff800c49947 */ /* 0x000fea000383ffff */
.L_x_1377:
[----:B------:R-:W-:Y:S02]  /*46af0*/  IMAD.SHL.U32 R0, R20, 0x8, RZ ;  /* 0x0000000814007824 */ /* 0x000fe400078e00ff */
[----:B--2---:R-:W-:Y:S02]  /*46b00*/  IMAD.MOV.U32 R5, RZ, RZ, -0x4f0f0efe ;  /* 0xb0f0f102ff057424 */ /* 0x004fe400078e00ff */
[----:B0-----:R-:W-:Y:S01]  /*46b10*/  IMAD.MOV.U32 R9, RZ, RZ, -0x40000000 ;  /* 0xc0000000ff097424 */ /* 0x001fe200078e00ff */
[----:B------:R-:W-:Y:S01]  /*46b20*/  LOP3.LUT R0, R0, 0x38, RZ, 0xc0, !PT ;  /* 0x0000003800007812 */ /* 0x000fe200078ec0ff */
[----:B-1----:R-:W-:-:S03]  /*46b30*/  IMAD.MOV.U32 R7, RZ, RZ, -0x203a400 ;  /* 0xfdfc5c00ff077424 */ /* 0x002fc600078e00ff */
        /* <DEDUP_REMOVED lines=27> */
.L_x_1387:
[C---:B------:R-:W-:Y:S02]  /*46cf0*/  IMAD.SHL.U32 R4, R3.reuse, 0x8, RZ ;  /* 0x0000000803047824 */ /* 0x040fe400078e00ff */
[----:B------:R-:W-:-:S03]  /*46d00*/  VIADD R0, R3, 0x1 ;  /* 0x0000000103007836 */ /* 0x000fc60000000000 */
[----:B------:R-:W-:Y:S02]  /*46d10*/  LOP3.LUT R4, R4, 0x7f8, RZ, 0xc0, !PT ;  /* 0x000007f804047812 */ /* 0x000fe400078ec0ff */
[----:B------:R1:W-:Y:S03]  /*46d20*/  STL [R1+0x118], R0 ;  /* 0x0001180001007387 */ /* 0x0003e60000100800 */
[----:B------:R-:W-:-:S05]  /*46d30*/  IMAD.IADD R3, R1, 0x1, R4 ;  /* 0x0000000101037824 */ /* 0x000fca00078e0204 */
[----:B------:R1:W-:Y:S01]  /*46d40*/  STL.64 [R3+0x120], R20 ;  /* 0x0001201403007387 */ /* 0x0003e20000100a00 */
[----:B------:R-:W-:Y:S05]  /*46d50*/  BRA `(.L_x_1203) ;  /* 0x0000013000247947 */ /* 0x000fea0003800000 */
.L_x_1319:
[----:B------:R-:W2:Y:S01]  /*46d60*/  LDL.64 R12, [R1+0x920] ;  /* 0x00092000010c7983 */ /* 0x000ea20000100a00 */
[----:B------:R-:W-:Y:S01]  /*46d70*/  IMAD.MOV R4, RZ, RZ, -R0 ;  /* 0x000000ffff047224 */ /* 0x000fe200078e0a00 */
[----:B--2---:R-:W-:-:S04]  /*46d80*/  IADD3 R3, PT, PT, R12, 0x100, -R13 ;  /* 0x000001000c037810 */ /* 0x004fc80007ffe80d */
[----:B------:R-:W-:-:S04]  /*46d90*/  VIADDMNMX.U32 R3, R4, 0x101, R3, PT ;  /* 0x0000010104037846 */ /* 0x000fc80003800003 */
[----:B------:R-:W-:-:S13]  /*46da0*/  ISETP.NE.AND P0, PT, R3, RZ, PT ;  /* 0x000000ff0300720c */ /* 0x000fda0003f05270 */
[----:B------:R-:W-:Y:S05]  /*46db0*/  @P0 BREAK.RELIABLE B2 ;  /* 0x0000000000020942 */ /* 0x000fea0003800100 */
[----:B------:R-:W-:Y:S05]  /*46dc0*/  @!P0 BRA `(.L_x_1210) ;  /* 0x0000012c00908947 */ /* 0x000fea0003800000 */
[----:B------:R-:W-:Y:S02]  /*46dd0*/  LOP3.LUT P1, RZ, R20, 0x7, RZ, 0xc0, !PT ;  /* 0x0000000714ff7812 */ /* 0x000fe4000782c0ff */
[----:B------:R-:W-:-:S04]  /*46de0*/  LOP3.LUT P0, RZ, R11, 0x7, RZ, 0xc0, !PT ;  /* 0x000000070bff7812 */ /* 0x000fc8000780c0ff */
[----:B------:R-:W-:-:S04]  /*46df0*/  PLOP3.LUT P0, PT, P1, P0, PT, 0x20, 0x2 ;  /* 0x000000000002781c */ /* 0x000fc80000f00470 */
[----:B------:R-:W-:Y:S02]  /*46e00*/  SEL R10, R11, R20, P0 ;  /* 0x000000140b0a7207 */ /* 0x000fe40000000000 */
[----:B------:R-:W-:Y:S02]  /*46e10*/  SEL R11, R20, R11, P0 ;  /* 0x0000000b140b7207 */ /* 0x000fe40000000000 */
[----:B------:R-:W-:-:S13]  /*46e20*/  LOP3.LUT P1, RZ, R10, 0x7, RZ, 0xc0, !PT ;  /* 0x000000070aff7812 */ /* 0x000fda000782c0ff */
[----:B------:R-:W-:Y:S05]  /*46e30*/  @P1 BRA `(.L_x_1390) ;  /* 0x00000004003c1947 */ /* 0x000fea0003800000 */
.L_x_1402:
[----:B------:R-:W-:Y:S01]  /*46e40*/  LOP3.LUT P0, RZ, R11, 0x7, RZ, 0xc0, !PT ;  /* 0x000000070bff7812 */ /* 0x000fe2000780c0ff */
[----:B------:R-:W-:Y:S05]  /*46e50*/  YIELD ;  /* 0x0000000000007946 */ /* 0x000fea0003800000 */
[----:B------:R-:W-:Y:S07]  /*46e60*/  BSSY B0, `(.L_x_1391) ;  /* 0x000001f000007945 */ /* 0x000fee0003800000 */
[----:B012---:R-:W-:Y:S05]  /*46e70*/  @P0 BRA `(.L_x_1392) ;  /* 0x0000000000740947 */ /* 0x007fea0003800000 */
.L_x_1396:
        /* <DEDUP_REMOVED lines=18> */
.L_x_1394:
        /* <DEDUP_REMOVED lines=8> */
.L_x_1395:
[----:B------:R-:W-:Y:S05]  /*47020*/  BSYNC.RELIABLE B1 ;  /* 0x0000000000017941 */ /* 0x000fea0003800100 */
.L_x_1393:
[----:B------:R-:W-:-:S13]  /*47030*/  LOP3.LUT P0, RZ, R11, 0x7, RZ, 0xc0, !PT ;  /* 0x000000070bff7812 */ /* 0x000fda000780c0ff */
[----:B------:R-:W-:Y:S05]  /*47040*/  @!P0 BRA `(.L_x_1396) ;  /* 0xfffffffc008c8947 */ /* 0x000fea000383ffff */
.L_x_1392:
[----:B------:R-:W-:Y:S05]  /*47050*/  BSYNC B0 ;  /* 0x0000000000007941 */ /* 0x000fea0003800000 */
.L_x_1391:
        /* <DEDUP_REMOVED lines=15> */
.L_x_1398:
        /* <DEDUP_REMOVED lines=15> */
.L_x_1401:
[----:B------:R-:W-:-:S05]  /*47240*/  IMAD.WIDE.U32 R4, R5, 0x4, R18 ;  /* 0x0000000405047825 */ /* 0x000fca00078e0012 */
[----:B------:R-:W2:Y:S02]  /*47250*/  ATOMG.E.EXCH.STRONG.GPU PT, R3, desc[UR36][R4.64], R11 ;  /* 0x8000000b040379a8 */ /* 0x000ea4000c1ef124 */
[----:B--2---:R-:W-:-:S13]  /*47260*/  ISETP.NE.AND P0, PT, R3, -0x1, PT ;  /* 0xffffffff0300780c */ /* 0x004fda0003f05270 */
[----:B------:R-:W-:Y:S05]  /*47270*/  @!P0 BREAK.RELIABLE B0 ;  /* 0x0000000000008942 */ /* 0x000fea0003800100 */
[----:B------:R-:W-:Y:S05]  /*47280*/  @!P0 BRA `(.L_x_1203) ;  /* 0x0000012800d88947 */ /* 0x000fea0003800000 */
[----:B------:R2:W5:Y:S01]  /*47290*/  ATOMG.E.EXCH.STRONG.GPU PT, RZ, desc[UR36][R4.64], RZ ;  /* 0x800000ff04ff79a8 */ /* 0x000562000c1ef124 */
[----:B------:R-:W-:-:S07]  /*472a0*/  IMAD.MOV.U32 R8, RZ, RZ, R11 ;  /* 0x000000ffff087224 */ /* 0x000fce00078e000b */
.L_x_1399:
[----:B------:R-:W-:Y:S05]  /*472b0*/  BSYNC.RELIABLE B0 ;  /* 0x0000000000007941 */ /* 0x000fea0003800100 */
.L_x_1397:
[----:B------:R-:W-:Y:S02]  /*472c0*/  LOP3.LUT P0, RZ, R3, 0x7, RZ, 0xc0, !PT ;  /* 0x0000000703ff7812 */ /* 0x000fe4000780c0ff */
[----:B------:R-:W-:-:S04]  /*472d0*/  LOP3.LUT P1, RZ, R8, 0x7, RZ, 0xc0, !PT ;  /* 0x0000000708ff7812 */ /* 0x000fc8000782c0ff */
[----:B------:R-:W-:-:S04]  /*472e0*/  PLOP3.LUT P0, PT, P0, P1, PT, 0x20, 0x2 ;  /* 0x000000000002781c */ /* 0x000fc80000702470 */
[----:B------:R-:W-:Y:S02]  /*472f0*/  SEL R10, R8, R3, P0 ;  /* 0x00000003080a7207 */ /* 0x000fe40000000000 */
[----:B------:R-:W-:Y:S02]  /*47300*/  SEL R11, R3, R8, P0 ;  /* 0x00000008030b7207 */ /* 0x000fe40000000000 */
[----:B------:R-:W-:-:S13]  /*47310*/  LOP3.LUT P1, RZ, R10, 0x7, RZ, 0xc0, !PT ;  /* 0x000000070aff7812 */ /* 0x000fda000782c0ff */
[----:B------:R-:W-:Y:S05]  /*47320*/  @!P1 BRA `(.L_x_1402) ;  /* 0xfffffff800c49947 */ /* 0x000fea000383ffff */
.L_x_1390:
[----:B------:R-:W-:Y:S02]  /*47330*/  IMAD.SHL.U32 R3, R10, 0x8, RZ ;  /* 0x000000080a037824 */ /* 0x000fe400078e00ff */
[----:B0-2---:R-:W-:Y:S02]  /*47340*/  IMAD.MOV.U32 R5, RZ, RZ, -0x203a400 ;  /* 0xfdfc5c00ff057424 */ /* 0x005fe400078e00ff */
[----:B------:R-:W-:Y:S01]  /*47350*/  IMAD.MOV.U32 R7, RZ, RZ, -0x40000000 ;  /* 0xc0000000ff077424 */ /* 0x000fe200078e00ff */
[----:B-1----:R-:W-:Y:S01]  /*47360*/  LOP3.LUT R4, R3, 0x38, RZ, 0xc0, !PT ;  /* 0x0000003803047812 */ /* 0x002fe200078ec0ff */
        /* <DEDUP_REMOVED lines=23> */
[----:B------:R-:W-:Y:S05]  /*474e0*/  BRA `(.L_x_1203) ;  /* 0x0000012800407947 */ /* 0x000fea0003800000 */
.L_x_1400:
[----:B------:R4:W-:Y:S04]  /*474f0*/  STL [R1+0x118], R0 ;  /* 0x0001180001007387 */ /* 0x0009e80000100800 */
[----:B------:R4:W-:Y:S01]  /*47500*/  STL.64 [R6+0x120], R10 ;  /* 0x0001200a06007387 */ /* 0x0009e20000100a00 */
[----:B------:R-:W-:Y:S05]  /*47510*/  BRA `(.L_x_1203) ;  /* 0x0000012800347947 */ /* 0x000fea0003800000 */
.L_x_1207:
        /* <DEDUP_REMOVED lines=22> */
.L_x_1404:
[----:B------:R-:W0:Y:S02]  /*47680*/  LDC.64 R8, c[0x0][0x380] ;  /* 0x0000e000ff087b82 */ /* 0x000e240000000a00 */
[----:B0-----:R-:W-:-:S03]  /*47690*/  IMAD.WIDE.U32 R8, R11, 0x8, R8 ;  /* 0x000000080b087825 */ /* 0x001fc600078e0008 */
[----:B------:R-:W-:-:S05]  /*476a0*/  IADD3 R12, P0, PT, R8, 0x10000000, RZ ;  /* 0x10000000080c7810 */ /* 0x000fca0007f1e0ff */
[----:B------:R-:W-:-:S06]  /*476b0*/  IMAD.X R13, RZ, RZ, R9, P0 ;  /* 0x000000ffff0d7224 */ /* 0x000fcc00000e0609 */
[----:B------:R-:W5:Y:S02]  /*476c0*/  ATOMG.E.EXCH.64.STRONG.GPU PT, R12, desc[UR36][R12.64+0x8], RZ ;  /* 0x800008ff0c0c79a8 */ /* 0x000f64000c1ef524 */
.L_x_1405:
[----:B------:R-:W-:Y:S05]  /*476d0*/  BSYNC.RECONVERGENT B0 ;  /* 0x0000000000007941 */ /* 0x000fea0003800200 */
.L_x_1403:
        /* <DEDUP_REMOVED lines=8> */
.L_x_1420:
[----:B------:R-:W-:Y:S01]  /*47760*/  LOP3.LUT P0, RZ, R5, 0x7, RZ, 0xc0, !PT ;  /* 0x0000000705ff7812 */ /* 0x000fe2000780c0ff */
[----:B------:R-:W-:Y:S05]  /*47770*/  YIELD ;  /* 0x0000000000007946 */ /* 0x000fea0003800000 */
[----:B------:R-:W-:Y:S07]  /*47780*/  BSSY B1, `(.L_x_1408) ;  /* 0x000001f000017945 */ /* 0x000fee0003800000 */
[----:B0123-5:R-:W-:Y:S05]  /*47790*/  @P0 BRA `(.L_x_1409) ;  /* 0x0000000000740947 */ /* 0x02ffea0003800000 */
.L_x_1413:
        /* <DEDUP_REMOVED lines=18> */
.L_x_1411:
        /* <DEDUP_REMOVED lines=8> */
.L_x_1412:
[----:B------:R-:W-:Y:S05]  /*47940*/  BSYNC.RELIABLE B3 ;  /* 0x0000000000037941 */ /* 0x000fea0003800100 */
.L_x_1410:
[----:B------:R-:W-:-:S13]  /*47950*/  LOP3.LUT P0, RZ, R5, 0x7, RZ, 0xc0, !PT ;  /* 0x0000000705ff7812 */ /* 0x000fda000780c0ff */
[----:B------:R-:W-:Y:S05]  /*47960*/  @!P0 BRA `(.L_x_1413) ;  /* 0xfffffffc008c8947 */ /* 0x000fea000383ffff */
.L_x_1409:
[----:B------:R-:W-:Y:S05]  /*47970*/  BSYNC B1 ;  /* 0x0000000000017941 */ /* 0x000fea0003800000 */
.L_x_1408:
        /* <DEDUP_REMOVED lines=14> */
.L_x_1415:
        /* <DEDUP_REMOVED lines=15> */
.L_x_1418:
[----:B------:R-:W-:-:S05]  /*47b50*/  IMAD.WIDE.U32 R8, R9, 0x4, R18 ;  /* 0x0000000409087825 */ /* 0x000fca00078e0012 */
[----:B------:R-:W2:Y:S02]  /*47b60*/  ATOMG.E.EXCH.STRONG.GPU PT, R7, desc[UR36][R8.64], R5 ;  /* 0x80000005080779a8 */ /* 0x000ea4000c1ef124 */
[----:B--2---:R-:W-:-:S13]  /*47b70*/  ISETP.NE.AND P0, PT, R7, -0x1, PT ;  /* 0xffffffff0700780c */ /* 0x004fda0003f05270 */
[----:B------:R-:W-:Y:S05]  /*47b80*/  @!P0 BREAK.RELIABLE B1 ;  /* 0x0000000000018942 */ /* 0x000fea0003800100 */
[----:B------:R-:W-:Y:S05]  /*47b90*/  @!P0 BRA `(.L_x_1419) ;  /* 0x0000000000b48947 */ /* 0x000fea0003800000 */
[----:B------:R3:W5:Y:S01]  /*47ba0*/  ATOMG.E.EXCH.STRONG.GPU PT, RZ, desc[UR36][R8.64], RZ ;  /* 0x800000ff08ff79a8 */ /* 0x000762000c1ef124 */
[----:B------:R-:W-:-:S07]  /*47bb0*/  IMAD.MOV.U32 R10, RZ, RZ, R5 ;  /* 0x000000ffff0a7224 */ /* 0x000fce00078e0005 */
.L_x_1416:
[----:B------:R-:W-:Y:S05]  /*47bc0*/  BSYNC.RELIABLE B1 ;  /* 0x0000000000017941 */ /* 0x000fea0003800100 */
.L_x_1414:
[----:B------:R-:W-:Y:S02]  /*47bd0*/  LOP3.LUT P0, RZ, R7, 0x7, RZ, 0xc0, !PT ;  /* 0x0000000707ff7812 */ /* 0x000fe4000780c0ff */
[----:B------:R-:W-:-:S04]  /*47be0*/  LOP3.LUT P1, RZ, R10, 0x7, RZ, 0xc0, !PT ;  /* 0x000000070aff7812 */ /* 0x000fc8000782c0ff */
[----:B------:R-:W-:-:S04]  /*47bf0*/  PLOP3.LUT P0, PT, P0, P1, PT, 0x20, 0x2 ;  /* 0x000000000002781c */ /* 0x000fc80000702470 */
[----:B------:R-:W-:Y:S02]  /*47c00*/  SEL R14, R10, R7, P0 ;  /* 0x000000070a0e7207 */ /* 0x000fe40000000000 */
[----:B------:R-:W-:Y:S02]  /*47c10*/  SEL R5, R7, R10, P0 ;  /* 0x0000000a07057207 */ /* 0x000fe40000000000 */
[----:B------:R-:W-:-:S13]  /*47c20*/  LOP3.LUT P1, RZ, R14, 0x7, RZ, 0xc0, !PT ;  /* 0x000000070eff7812 */ /* 0x000fda000782c0ff */
[----:B------:R-:W-:Y:S05]  /*47c30*/  @!P1 BRA `(.L_x_1420) ;  /* 0xfffffff800c89947 */ /* 0x000fea000383ffff */
.L_x_1407:
        /* <DEDUP_REMOVED lines=31> */
.L_x_1417:
[----:B------:R-:W-:Y:S01]  /*47e30*/  IMAD.MOV.U32 R15, RZ, RZ, R5 ;  /* 0x000000ffff0f7224 */ /* 0x000fe200078e0005 */
[----:B------:R2:W-:Y:S01]  /*47e40*/  STL [R1+0x118], R0 ;  /* 0x0001180001007387 */ /* 0x0005e20000100800 */
[----:B------:R-:W-:-:S03]  /*47e50*/  IMAD.MOV.U32 R3, RZ, RZ, R0 ;  /* 0x000000ffff037224 */ /* 0x000fc600078e0000 */
[----:B------:R2:W-:Y:S04]  /*47e60*/  STL.64 [R6+0x120], R14 ;  /* 0x0001200e06007387 */ /* 0x0005e80000100a00 */
.L_x_1419:
[----:B------:R-:W-:Y:S05]  /*47e70*/  BSYNC B0 ;  /* 0x0000000000007941 */ /* 0x000fea0003800000 */
.L_x_1406:
[----:B------:R-:W-:Y:S01]  /*47e80*/  LOP3.LUT P0, RZ, R13, 0x7, RZ, 0xc0, !PT ;  /* 0x000000070dff7812 */ /* 0x000fe2000780c0ff */
[----:B------:R-:W-:Y:S03]  /*47e90*/  BSSY B0, `(.L_x_1421) ;  /* 0x000007b000007945 */ /* 0x000fe60003800000 */
[----:B------:R-:W-:-:S04]  /*47ea0*/  ISETP.NE.AND P0, PT, R11, RZ, !P0 ;  /* 0x000000ff0b00720c */ /* 0x000fc80004705270 */
[----:B------:R-:W-:Y:S02]  /*47eb0*/  SEL R12, R13, R20, P0 ;  /* 0x000000140d0c7207 */ /* 0x000fe40000000000 */
[----:B------:R-:W-:Y:S02]  /*47ec0*/  SEL R13, R20, R13, P0 ;  /* 0x0000000d140d7207 */ /* 0x000fe40000000000 */
[----:B------:R-:W-:-:S13]  /*47ed0*/  LOP3.LUT P1, RZ, R12, 0x7, RZ, 0xc0, !PT ;  /* 0x000000070cff7812 */ /* 0x000fda000782c0ff */
[----:B------:R-:W-:Y:S05]  /*47ee0*/  @P1 BRA `(.L_x_1422) ;  /* 0x00000004003c1947 */ /* 0x000fea0003800000 */
.L_x_1435:
[----:B------:R-:W-:Y:S01]  /*47ef0*/  LOP3.LUT P0, RZ, R13, 0x7, RZ, 0xc0, !PT ;  /* 0x000000070dff7812 */ /* 0x000fe2000780c0ff */
[----:B------:R-:W-:Y:S05]  /*47f00*/  YIELD ;  /* 0x0000000000007946 */ /* 0x000fea0003800000 */
[----:B------:R-:W-:Y:S07]  /*47f10*/  BSSY B1, `(.L_x_1423) ;  /* 0x000001f000017945 */ /* 0x000fee0003800000 */
[----:B------:R-:W-:Y:S05]  /*47f20*/  @P0 BRA `(.L_x_1424) ;  /* 0x0000000000740947 */ /* 0x000fea0003800000 */
.L_x_1428:
        /* <DEDUP_REMOVED lines=18> */
.L_x_1426:
        /* <DEDUP_REMOVED lines=8> */
.L_x_1427:
[----:B------:R-:W-:Y:S05]  /*480d0*/  BSYNC.RELIABLE B3 ;  /* 0x0000000000037941 */ /* 0x000fea0003800100 */
.L_x_1425:
[----:B------:R-:W-:-:S13]  /*480e0*/  LOP3.LUT P0, RZ, R13, 0x7, RZ, 0xc0, !PT ;  /* 0x000000070dff7812 */ /* 0x000fda000780c0ff */
[----:B------:R-:W-:Y:S05]  /*480f0*/  @!P0 BRA `(.L_x_1428) ;  /* 0xfffffffc008c8947 */ /* 0x000fea000383ffff */
.L_x_1424:
[----:B------:R-:W-:Y:S05]  /*48100*/  BSYNC B1 ;  /* 0x0000000000017941 */ /* 0x000fea0003800000 */
.L_x_1423:
        /* <DEDUP_REMOVED lines=15> */
.L_x_1430:
        /* <DEDUP_REMOVED lines=15> */
.L_x_1433:
[----:B------:R-:W-:-:S05]  /*482f0*/  IMAD.WIDE.U32 R6, R7, 0x4, R18 ;  /* 0x0000000407067825 */ /* 0x000fca00078e0012 */
[----:B------:R-:W2:Y:S02]  /*48300*/  ATOMG.E.EXCH.STRONG.GPU PT, R0, desc[UR36][R6.64], R13 ;  /* 0x8000000d060079a8 */ /* 0x000ea4000c1ef124 */
[----:B--2---:R-:W-:-:S13]  /*48310*/  ISETP.NE.AND P0, PT, R0, -0x1, PT ;  /* 0xffffffff0000780c */ /* 0x004fda0003f05270 */
[----:B------:R-:W-:Y:S05]  /*48320*/  @!P0 BREAK.RELIABLE B1 ;  /* 0x0000000000018942 */ /* 0x000fea0003800100 */
[----:B------:R-:W-:Y:S05]  /*48330*/  @!P0 BRA `(.L_x_1434) ;  /* 0x0000000000c08947 */ /* 0x000fea0003800000 */
[----:B------:R3:W5:Y:S01]  /*48340*/  ATOMG.E.EXCH.STRONG.GPU PT, RZ, desc[UR36][R6.64], RZ ;  /* 0x800000ff06ff79a8 */ /* 0x000762000c1ef124 */
[----:B------:R-:W-:-:S07]  /*48350*/  IMAD.MOV.U32 R5, RZ, RZ, R13 ;  /* 0x000000ffff057224 */ /* 0x000fce00078e000d */
.L_x_1431:
[----:B------:R-:W-:Y:S05]  /*48360*/  BSYNC.RELIABLE B1 ;  /* 0x0000000000017941 */ /* 0x000fea0003800100 */
.L_x_1429:
[----:B------:R-:W-:Y:S02]  /*48370*/  LOP3.LUT P0, RZ, R0, 0x7, RZ, 0xc0, !PT ;  /* 0x0000000700ff7812 */ /* 0x000fe4000780c0ff */
[----:B------:R-:W-:-:S04]  /*48380*/  LOP3.LUT P1, RZ, R5, 0x7, RZ, 0xc0, !PT ;  /* 0x0000000705ff7812 */ /* 0x000fc8000782c0ff */
[----:B------:R-:W-:-:S04]  /*48390*/  PLOP3.LUT P0, PT, P0, P1, PT, 0x20, 0x2 ;  /* 0x000000000002781c */ /* 0x000fc80000702470 */
[----:B------:R-:W-:Y:S02]  /*483a0*/  SEL R12, R5, R0, P0 ;  /* 0x00000000050c7207 */ /* 0x000fe40000000000 */
[----:B------:R-:W-:Y:S02]  /*483b0*/  SEL R13, R0, R5, P0 ;  /* 0x00000005000d7207 */ /* 0x000fe40000000000 */
[----:B------:R-:W-:-:S13]  /*483c0*/  LOP3.LUT P1, RZ, R12, 0x7, RZ, 0xc0, !PT ;  /* 0x000000070cff7812 */ /* 0x000fda000782c0ff */
[----:B------:R-:W-:Y:S05]  /*483d0*/  @!P1 BRA `(.L_x_1435) ;  /* 0xfffffff800c49947 */ /* 0x000fea000383ffff */
.L_x_1422:
        /* <DEDUP_REMOVED lines=32> */
.L_x_1432:
[C---:B------:R-:W-:Y:S02]  /*485e0*/  IMAD.SHL.U32 R4, R3.reuse, 0x8, RZ ;  /* 0x0000000803047824 */ /* 0x040fe400078e00ff */
[----:B------:R-:W-:-:S03]  /*485f0*/  VIADD R0, R3, 0x1 ;  /* 0x0000000103007836 */ /* 0x000fc60000000000 */
[----:B------:R-:W-:Y:S02]  /*48600*/  LOP3.LUT R4, R4, 0x7f8, RZ, 0xc0, !PT ;  /* 0x000007f804047812 */ /* 0x000fe400078ec0ff */
[----:B------:R2:W-:Y:S03]  /*48610*/  STL [R1+0x118], R0 ;  /* 0x0001180001007387 */ /* 0x0005e60000100800 */
[----:B------:R-:W-:-:S05]  /*48620*/  IMAD.IADD R3, R1, 0x1, R4 ;  /* 0x0000000101037824 */ /* 0x000fca00078e0204 */
[----:B------:R2:W-:Y:S02]  /*48630*/  STL.64 [R3+0x120], R12 ;  /* 0x0001200c03007387 */ /* 0x0005e40000100a00 */
.L_x_1434:
[----:B------:R-:W-:Y:S05]  /*48640*/  BSYNC B0 ;  /* 0x0000000000007941 */ /* 0x000fea0003800000 */
.L_x_1421:
[----:B------:R-:W-:Y:S05]  /*48650*/  BRA `(.L_x_1244) ;  /* 0x00000114005c7947 */ /* 0x000fea0003800000 */
.L_x_1206:
        /* <DEDUP_REMOVED lines=19> */
.L_x_1441:
        /* <DEDUP_REMOVED lines=21> */
.L_x_1440:
[----:B------:R0:W5:Y:S01]  /*488e0*/  LDG.E R13, desc[UR36][R6.64+0x20008] ;  /* 0x02000824060d7981 */ /* 0x000162000c1e1900 */
[----:B------:R-:W-:Y:S01]  /*488f0*/  IADD3 R26, P0, PT, R22, -0x80000000, RZ ;  /* 0x80000000161a7810 */ /* 0x000fe20007f1e0ff */
[----:B------:R-:W-:Y:S01]  /*48900*/  BSSY.RECONVERGENT B1, `(.L_x_1442) ;  /* 0x0000013000017945 */ /* 0x000fe20003800200 */
[----:B------:R-:W-:Y:S02]  /*48910*/  IMAD.MOV.U32 R10, RZ, RZ, RZ ;  /* 0x000000ffff0a7224 */ /* 0x000fe400078e00ff */
[----:B------:R-:W-:-:S09]  /*48920*/  IADD3.X R27, PT, PT, R23, 0x1, RZ, P0, !PT ;  /* 0x00000001171b7810 */ /* 0x000fd200007fe4ff */
.L_x_1443:
        /* <DEDUP_REMOVED lines=17> */
.L_x_1442:
[----:B------:R-:W-:Y:S01]  /*48a40*/  PLOP3.LUT P0, PT, PT, PT, PT, 0x8, 0x80 ;  /* 0x000000000080781c */ /* 0x000fe20003f0e170 */
[----:B------:R-:W-:-:S12]  /*48a50*/  BRA `(.L_x_1444) ;  /* 0x0000004000047947 */ /* 0x000fd80003800000 */
.L_x_1439:
[----:B------:R-:W2:Y:S01]  /*48a60*/  LDL R30, [R1+0x4] ;  /* 0x00000400011e7983 */ /* 0x000ea20000100800 */
[----:B------:R-:W-:Y:S01]  /*48a70*/  BSSY.RECONVERGENT B1, `(.L_x_1445) ;  /* 0x0000215000017945 */ /* 0x000fe20003800200 */
[C---:B--2---:R-:W-:Y:S02]  /*48a80*/  IMAD.SHL.U32 R3, R30.reuse, 0x100, RZ ;  /* 0x000001001e037824 */ /* 0x044fe400078e00ff */
[----:B------:R-:W-:Y:S02]  /*48a90*/  IMAD.SHL.U32 R4, R30, 0x800, RZ ;  /* 0x000008001e047824 */ /* 0x000fe400078e00ff */
[C---:B------:R-:W-:Y:S02]  /*48aa0*/  VIADD R6, R3.reuse, 0x100 ;  /* 0x0000010003067836 */ /* 0x040fe40000000000 */
[C---:B------:R-:W-:Y:S01]  /*48ab0*/  VIADD R12, R3.reuse, 0x200 ;  /* 0x00000200030c7836 */ /* 0x040fe20000000000 */
[----:B------:R-:W-:Y:S01]  /*48ac0*/  LOP3.LUT R5, R4, 0xf800, RZ, 0xc0, !PT ;  /* 0x0000f80004057812 */ /* 0x000fe200078ec0ff */
[C---:B------:R-:W-:Y:S01]  /*48ad0*/  IMAD.SHL.U32 R4, R6.reuse, 0x8, RZ ;  /* 0x0000000806047824 */ /* 0x040fe200078e00ff */
[----:B------:R-:W-:Y:S01]  /*48ae0*/  LOP3.LUT R6, R6, 0x1f00, RZ, 0xc0, !PT ;  /* 0x00001f0006067812 */ /* 0x000fe200078ec0ff */
[C---:B------:R-:W-:Y:S01]  /*48af0*/  IMAD.SHL.U32 R10, R12.reuse, 0x8, RZ ;  /* 0x000000080c0a7824 */ /* 0x040fe200078e00ff */
[----:B------:R-:W-:Y:S01]  /*48b00*/  LOP3.LUT R12, R12, 0x1f00, RZ, 0xc0, !PT ;  /* 0x00001f000c0c7812 */ /* 0x000fe200078ec0ff */
[----:B------:R-:W-:Y:S01]  /*48b10*/  IMAD.IADD R5, R16, 0x1, R5 ;  /* 0x0000000110057824 */ /* 0x000fe200078e0205 */
[----:B------:R-:W-:Y:S01]  /*48b20*/  LOP3.LUT R7, R4, 0xf800, RZ, 0xc0, !PT ;  /* 0x0000f80004077812 */ /* 0x000fe200078ec0ff */
[----:B------:R-:W-:Y:S01]  /*48b30*/  VIADD R31, R3, 0x300 ;  /* 0x00000300031f7836 */ /* 0x000fe20000000000 */
[----:B------:R-:W-:-:S03]  /*48b40*/  LOP3.LUT R13, R10, 0xf800, RZ, 0xc0, !PT ;  /* 0x0000f8000a0d7812 */ /* 0x000fc600078ec0ff */
[C---:B------:R-:W-:Y:S01]  /*48b50*/  IMAD.IADD R7, R16.reuse, 0x1, R7 ;  /* 0x0000000110077824 */ /* 0x040fe200078e0207 */
[----:B------:R-:W0:Y:S01]  /*48b60*/  LDS.64 R4, [R5] ;  /* 0x0000000005047984 */ /* 0x000e220000000a00 */
[----:B------:R-:W-:Y:S02]  /*48b70*/  IMAD.SHL.U32 R10, R31, 0x8, RZ ;  /* 0x000000081f0a7824 */ /* 0x000fe400078e00ff */
[----:B------:R-:W-:Y:S01]  /*48b80*/  IMAD.IADD R13, R16, 0x1, R13 ;  /* 0x00000001100d7824 */ /* 0x000fe200078e020d */
[----:B------:R1:W2:Y:S02]  /*48b90*/  LDS.64 R26, [R7] ;  /* 0x00000000071a7984 */ /* 0x0002a40000000a00 */
[----:B------:R-:W-:Y:S02]  /*48ba0*/  LOP3.LUT R15, R10, 0xf800, RZ, 0xc0, !PT ;  /* 0x0000f8000a0f7812 */ /* 0x000fe400078ec0ff */
[----:B------:R-:W3:Y:S01]  /*48bb0*/  LDS.64 R28, [R13] ;  /* 0x000000000d1c7984 */ /* 0x000ee20000000a00 */
[----:B------:R-:W-:-:S02]  /*48bc0*/  LOP3.LUT R10, R3, 0x1f00, RZ, 0xc0, !PT ;  /* 0x00001f00030a7812 */ /* 0x000fc400078ec0ff */
[----:B------:R-:W-:Y:S02]  /*48bd0*/  IMAD.IADD R15, R16, 0x1, R15 ;  /* 0x00000001100f7824 */ /* 0x000fe400078e020f */
[--C-:B-1----:R-:W-:Y:S02]  /*48be0*/  IMAD.IADD R7, R12, 0x1, R25.reuse ;  /* 0x000000010c077824 */ /* 0x102fe400078e0219 */
[----:B------:R-:W-:Y:S02]  /*48bf0*/  IMAD.IADD R10, R10, 0x1, R25 ;  /* 0x000000010a0a7824 */ /* 0x000fe400078e0219 */
[----:B------:R-:W1:Y:S01]  /*48c00*/  LDS.64 R14, [R15] ;  /* 0x000000000f0e7984 */ /* 0x000e620000000a00 */
[----:B0-----:R-:W-:Y:S01]  /*48c10*/  ISETP.NE.U32.AND P0, PT, R4, RZ, PT ;  /* 0x000000ff0400720c */ /* 0x001fe20003f05070 */
[----:B------:R-:W-:-:S03]  /*48c20*/  IMAD.MOV.U32 R4, RZ, RZ, RZ ;  /* 0x000000ffff047224 */ /* 0x000fc600078e00ff */
[----:B------:R-:W-:Y:S01]  /*48c30*/  ISETP.NE.AND.EX P0, PT, R5, RZ, PT, P0 ;  /* 0x000000ff0500720c */ /* 0x000fe20003f05300 */
[----:B------:R-:W-:Y:S01]  /*48c40*/  IMAD.IADD R5, R6, 0x1, R25 ;  /* 0x0000000106057824 */ /* 0x000fe200078e0219 */
[----:B--2---:R-:W-:Y:S02]  /*48c50*/  ISETP.NE.U32.AND P1, PT, R26, RZ, PT ;  /* 0x000000ff1a00720c */ /* 0x004fe40003f25070 */
[----:B------:R-:W-:Y:S02]  /*48c60*/  ISETP.EQ.OR P0, PT, R10, RZ, P0 ;  /* 0x000000ff0a00720c */ /* 0x000fe40000702670 */
[----:B------:R-:W-:Y:S02]  /*48c70*/  ISETP.NE.AND.EX P1, PT, R27, RZ, PT, P1 ;  /* 0x000000ff1b00720c */ /* 0x000fe40003f25310 */
[----:B---3--:R-:W-:Y:S02]  /*48c80*/  ISETP.NE.U32.AND P2, PT, R28, RZ, PT ;  /* 0x000000ff1c00720c */ /* 0x008fe40003f45070 */
[----:B------:R-:W-:-:S02]  /*48c90*/  ISETP.EQ.OR P1, PT, R5, RZ, P1 ;  /* 0x000000ff0500720c */ /* 0x000fc40000f22670 */
[----:B------:R-:W-:Y:S02]  /*48ca0*/  ISETP.NE.AND.EX P2, PT, R29, RZ, PT, P2 ;  /* 0x000000ff1d00720c */ /* 0x000fe40003f45320 */
[----:B------:R-:W-:Y:S02]  /*48cb0*/  LOP3.LUT R6, R31, 0x1f00, RZ, 0xc0, !PT ;  /* 0x00001f001f067812 */ /* 0x000fe400078ec0ff */
[----:B-1----:R-:W-:Y:S01]  /*48cc0*/  ISETP.NE.U32.AND P3, PT, R14, RZ, PT ;  /* 0x000000ff0e00720c */ /* 0x002fe20003f65070 */
[----:B------:R-:W-:Y:S01]  /*48cd0*/  @!P0 IMAD.MOV.U32 R4, RZ, RZ, 0x1 ;  /* 0x00000001ff048424 */ /* 0x000fe200078e00ff */
[----:B------:R-:W-:Y:S01]  /*48ce0*/  ISETP.EQ.OR P2, PT, R7, RZ, P2 ;  /* 0x000000ff0700720c */ /* 0x000fe20001742670 */
[----:B------:R-:W-:Y:S01]  /*48cf0*/  IMAD.IADD R13, R6, 0x1, R25 ;  /* 0x00000001060d7824 */ /* 0x000fe200078e0219 */
[----:B------:R-:W-:Y:S01]  /*48d00*/  ISETP.NE.AND.EX P3, PT, R15, RZ, PT, P3 ;  /* 0x000000ff0f00720c */ /* 0x000fe20003f65330 */
[----:B------:R0:W-:Y:S01]  /*48d10*/  @!P0 STL [R1+0x18], R10 ;  /* 0x0000180a01008387 */ /* 0x0001e20000100800 */
[----:B------:R-:W-:-:S02]  /*48d20*/  VIADD R6, R30, 0x4 ;  /* 0x000000041e067836 */ /* 0x000fc40000000000 */
[C---:B------:R-:W-:Y:S01]  /*48d30*/  @!P1 VIADD R3, R4.reuse, 0x1 ;  /* 0x0000000104039836 */ /* 0x040fe20000000000 */
[----:B------:R-:W-:Y:S01]  /*48d40*/  ISETP.EQ.OR P3, PT, R13, RZ, P3 ;  /* 0x000000ff0d00720c */ /* 0x000fe20001f62670 */
        /* <DEDUP_REMOVED lines=487> */
.L_x_1446:
[----:B------:R-:W-:Y:S05]  /*4abc0*/  BSYNC.RECONVERGENT B1 ;  /* 0x0000000000017941 */ /* 0x000fea0003800200 */
.L_x_1445:
[----:B------:R-:W2:Y:S01]  /*4abd0*/  LDL R27, [R1+0x8] ;  /* 0x00000800011b7983 */ /* 0x000ea20000100800 */
[----:B------:R-:W-:Y:S03]  /*4abe0*/  BSSY.RECONVERGENT B1, `(.L_x_1447) ;  /* 0x00001e7000017945 */ /* 0x000fe60003800200 */
[----:B------:R-:W-:Y:S01]  /*4abf0*/  STL [R1+0x4], R6 ;  /* 0x0000040601007387 */ /* 0x000fe20000100800 */
[C---:B--2---:R-:W-:Y:S02]  /*4ac00*/  IMAD.SHL.U32 R4, R27.reuse, 0x100, RZ ;  /* 0x000001001b047824 */ /* 0x044fe400078e00ff */
[----:B------:R-:W-:Y:S02]  /*4ac10*/  IMAD.SHL.U32 R5, R27, 0x400, RZ ;  /* 0x000004001b057824 */ /* 0x000fe400078e00ff */
[C---:B------:R-:W-:Y:S02]  /*4ac20*/  VIADD R7, R4.reuse, 0x100 ;  /* 0x0000010004077836 */ /* 0x040fe40000000000 */
[----:B------:R-:W-:Y:S01]  /*4ac30*/  VIADD R13, R4, 0x200 ;  /* 0x00000200040d7836 */ /* 0x000fe20000000000 */
[----:B------:R-:W-:Y:S01]  /*4ac40*/  LOP3.LUT R5, R5, 0x7c00, RZ, 0xc0, !PT ;  /* 0x00007c0005057812 */ /* 0x000fe200078ec0ff */
[----:B------:R-:W-:-:S02]  /*4ac50*/  IMAD.SHL.U32 R10, R7, 0x4, RZ ;  /* 0x00000004070a7824 */ /* 0x000fc400078e00ff */
[C---:B------:R-:W-:Y:S01]  /*4ac60*/  VIADD R26, R4.reuse, 0x300 ;  /* 0x00000300041a7836 */ /* 0x040fe20000000000 */
[----:B------:R-:W-:Y:S01]  /*4ac70*/  LOP3.LUT R4, R4, 0x1f00, RZ, 0xc0, !PT ;  /* 0x00001f0004047812 */ /* 0x000fe200078ec0ff */
[----:B------:R-:W-:Y:S01]  /*4ac80*/  IMAD.IADD R12, R2, 0x1, R5 ;  /* 0x00000001020c7824 */ /* 0x000fe200078e0205 */
[----:B------:R-:W-:Y:S01]  /*4ac90*/  LOP3.LUT R5, R10, 0x7c00, RZ, 0xc0, !PT ;  /* 0x00007c000a057812 */ /* 0x000fe200078ec0ff */
[----:B------:R-:W-:-:S04]  /*4aca0*/  IMAD.SHL.U32 R10, R13, 0x4, RZ ;  /* 0x000000040d0a7824 */ /* 0x000fc800078e00ff */
[----:B------:R-:W-:Y:S01]  /*4acb0*/  IMAD.IADD R5, R2, 0x1, R5 ;  /* 0x0000000102057824 */ /* 0x000fe200078e0205 */
[----:B------:R-:W0:Y:S01]  /*4acc0*/  LDS R12, [R12+0x10000] ;  /* 0x010000000c0c7984 */ /* 0x000e220000000800 */
[----:B------:R-:W-:Y:S01]  /*4acd0*/  LOP3.LUT R15, R10, 0x7c00, RZ, 0xc0, !PT ;  /* 0x00007c000a0f7812 */ /* 0x000fe200078ec0ff */
[C---:B------:R-:W-:Y:S01]  /*4ace0*/  IMAD.SHL.U32 R10, R26.reuse, 0x4, RZ ;  /* 0x000000041a0a7824 */ /* 0x040fe200078e00ff */
[----:B------:R-:W-:Y:S02]  /*4acf0*/  LOP3.LUT R26, R26, 0x1f00, RZ, 0xc0, !PT ;  /* 0x00001f001a1a7812 */ /* 0x000fe400078ec0ff */
[----:B------:R-:W1:Y:S01]  /*4ad00*/  LDS R5, [R5+0x10000] ;  /* 0x0100000005057984 */ /* 0x000e620000000800 */
[----:B------:R-:W-:Y:S01]  /*4ad10*/  IMAD.IADD R14, R2, 0x1, R15 ;  /* 0x00000001020e7824 */ /* 0x000fe200078e020f */
[----:B------:R-:W-:Y:S01]  /*4ad20*/  LOP3.LUT R15, R10, 0x7c00, RZ, 0xc0, !PT ;  /* 0x00007c000a0f7812 */ /* 0x000fe200078ec0ff */
[----:B------:R-:W-:Y:S01]  /*4ad30*/  IMAD.IADD R26, R26, 0x1, R25 ;  /* 0x000000011a1a7824 */ /* 0x000fe200078e0219 */
[----:B------:R-:W-:-:S03]  /*4ad40*/  LOP3.LUT R10, R7, 0x1f00, RZ, 0xc0, !PT ;  /* 0x00001f00070a7812 */ /* 0x000fc600078ec0ff */
[----:B------:R-:W2:Y:S01]  /*4ad50*/  LDS R14, [R14+0x10000] ;  /* 0x010000000e0e7984 */ /* 0x000ea20000000800 */
[----:B------:R-:W-:Y:S02]  /*4ad60*/  IMAD.IADD R15, R2, 0x1, R15 ;  /* 0x00000001020f7824 */ /* 0x000fe400078e020f */
[--C-:B------:R-:W-:Y:S02]  /*4ad70*/  IMAD.IADD R7, R10, 0x1, R25.reuse ;  /* 0x000000010a077824 */ /* 0x100fe400078e0219 */
[----:B------:R-:W-:Y:S02]  /*4ad80*/  VIADD R10, R27, 0x4 ;  /* 0x000000041b0a7836 */ /* 0x000fe40000000000 */
[----:B------:R-:W3:Y:S01]  /*4ad90*/  LDS R15, [R15+0x10000] ;  /* 0x010000000f0f7984 */ /* 0x000ee20000000800 */
[----:B0-----:R-:W-:Y:S01]  /*4ada0*/  ISETP.NE.AND P0, PT, R12, RZ, PT ;  /* 0x000000ff0c00720c */ /* 0x001fe20003f05270 */
[----:B------:R-:W-:Y:S01]  /*4adb0*/  IMAD.IADD R12, R4, 0x1, R25 ;  /* 0x00000001040c7824 */ /* 0x000fe200078e0219 */
[----:B------:R-:W-:-:S02]  /*4adc0*/  LOP3.LUT R4, R13, 0x1f00, RZ, 0xc0, !PT ;  /* 0x00001f000d047812 */ /* 0x000fc400078ec0ff */
[----:B-1----:R-:W-:Y:S02]  /*4add0*/  ISETP.NE.AND P1, PT, R5, RZ, PT ;  /* 0x000000ff0500720c */ /* 0x002fe40003f25270 */
[----:B------:R-:W-:Y:S01]  /*4ade0*/  ISETP.EQ.OR P0, PT, R12, RZ, P0 ;  /* 0x000000ff0c00720c */ /* 0x000fe20000702670 */
[----:B------:R-:W-:Y:S01]  /*4adf0*/  IMAD.IADD R13, R4, 0x1, R25 ;  /* 0x00000001040d7824 */ /* 0x000fe200078e0219 */
[----:B------:R-:W-:Y:S01]  /*4ae00*/  ISETP.EQ.OR P1, PT, R7, RZ, P1 ;  /* 0x000000ff0700720c */ /* 0x000fe20000f22670 */
[----:B------:R-:W-:Y:S01]  /*4ae10*/  IMAD.MOV.U32 R4, RZ, RZ, RZ ;  /* 0x000000ffff047224 */ /* 0x000fe200078e00ff */
[----:B--2---:R-:W-:-:S04]  /*4ae20*/  ISETP.NE.AND P2, PT, R14, RZ, PT ;  /* 0x000000ff0e00720c */ /* 0x004fc80003f45270 */
[----:B------:R-:W-:Y:S02]  /*4ae30*/  ISETP.EQ.OR P2, PT, R13, RZ, P2 ;  /* 0x000000ff0d00720c */ /* 0x000fe40001742670 */
[----:B---3--:R-:W-:-:S03]  /*4ae40*/  ISETP.NE.AND P3, PT, R15, RZ, PT ;  /* 0x000000ff0f00720c */ /* 0x008fc60003f65270 */
[----:B------:R-:W-:Y:S01]  /*4ae50*/  @!P0 IMAD.MOV.U32 R4, RZ, RZ, 0x1 ;  /* 0x00000001ff048424 */ /* 0x000fe200078e00ff */
[----:B------:R0:W-:Y:S01]  /*4ae60*/  @!P0 STL [R1+0x98], R12 ;  /* 0x0000980c01008387 */ /* 0x0001e20000100800 */
[----:B------:R-:W-:Y:S02]  /*4ae70*/  PLOP3.LUT P0, PT, PT, PT, PT, 0x8, 0x80 ;  /* 0x000000000080781c */ /* 0x000fe40003f0e170 */
[----:B------:R-:W-:Y:S01]  /*4ae80*/  @!P1 VIADD R5, R4, 0x1 ;  /* 0x0000000104059836 */ /* 0x000fe20000000000 */
        /* <DEDUP_REMOVED lines=444> */
.L_x_1448:
[----:B------:R-:W-:Y:S05]  /*4ca50*/  BSYNC.RECONVERGENT B1 ;  /* 0x0000000000017941 */ /* 0x000fea0003800200 */
.L_x_1447:
[----:B------:R0:W-:Y:S02]  /*4ca60*/  STL [R1+0x8], R10 ;  /* 0x0000080a01007387 */ /* 0x0001e40000100800 */
.L_x_1444:
[----:B------:R-:W-:Y:S05]  /*4ca70*/  BSYNC.RECONVERGENT B0 ;  /* 0x0000000000007941 */ /* 0x000fea0003800200 */
.L_x_1438:
        /* <DEDUP_REMOVED lines=9> */
[----:B------:R-:W-:Y:S02]  /*4cb10*/  UMOV UR4, 0x400 ;  /* 0x0000040000047882 */ /* 0x000fe40000000000 */
[----:B------:R-:W-:-:S04]  /*4cb20*/  UIADD3 UR4, UPT, UPT, UR4, 0x810, URZ ;  /* 0x0000081004047890 */ /* 0x000fc8000fffe0ff */
[----:B-1----:R-:W-:-:S06]  /*4cb30*/  ULEA UR4, UR5, UR4, 0x18 ;  /* 0x0000000405047291 */ /* 0x002fcc000f8ec0ff */
[----:B------:R-:W-:-:S06]  /*4cb40*/  LEA R6, R3, UR4, 0x3 ;  /* 0x0000000403067c11 */ /* 0x000fcc000f8e18ff */
[----:B------:R-:W1:Y:S01]  /*4cb50*/  ATOMS.EXCH.64 R6, [R6], RZ ;  /* 0x000000ff0606738c */ /* 0x000e620004000400 */
[----:B------:R-:W-:Y:S05]  /*4cb60*/  BRA `(.L_x_1451) ;  /* 0x0000000000147947 */ /* 0x000fea0003800000 */
.L_x_1450:
[----:B------:R-:W1:Y:S02]  /*4cb70*/  LDC.64 R4, c[0x0][0x380] ;  /* 0x0000e000ff047b82 */ /* 0x000e640000000a00 */
[----:B-1----:R-:W-:-:S03]  /*4cb80*/  IMAD.WIDE.U32 R4, R3, 0x8, R4 ;  /* 0x0000000803047825 */ /* 0x002fc600078e0004 */
[----:B------:R-:W-:-:S05]  /*4cb90*/  IADD3 R6, P0, PT, R4, 0x10000000, RZ ;  /* 0x1000000004067810 */ /* 0x000fca0007f1e0ff */
[----:B------:R-:W-:-:S06]  /*4cba0*/  IMAD.X R7, RZ, RZ, R5, P0 ;  /* 0x000000ffff077224 */ /* 0x000fcc00000e0605 */
[----:B------:R-:W5:Y:S02]  /*4cbb0*/  ATOMG.E.EXCH.64.STRONG.GPU PT, R6, desc[UR36][R6.64+0x8], RZ ;  /* 0x800008ff060679a8 */ /* 0x000f64000c1ef524 */
.L_x_1451:
[----:B------:R-:W-:Y:S05]  /*4cbc0*/  BSYNC.RECONVERGENT B0 ;  /* 0x0000000000007941 */ /* 0x000fea0003800200 */
.L_x_1449:
[----:B------:R-:W-:Y:S01]  /*4cbd0*/  ISETP.GT.U32.AND P0, PT, R11, 0xffff, PT ;  /* 0x0000ffff0b00780c */ /* 0x000fe20003f04070 */
[----:B------:R-:W-:Y:S01]  /*4cbe0*/  BSSY.RECONVERGENT B0, `(.L_x_1452) ;  /* 0x000000f000007945 */ /* 0x000fe20003800200 */
[----:B------:R-:W-:-:S11]  /*4cbf0*/  SHF.R.U32.HI R3, RZ, 0x3, R11 ;  /* 0x00000003ff037819 */ /* 0x000fd6000001160b */
[----:B------:R-:W-:Y:S05]  /*4cc00*/  @P0 BRA `(.L_x_1453) ;  /* 0x00000000001c0947 */ /* 0x000fea0003800000 */
[----:B------:R-:W2:Y:S01]  /*4cc10*/  S2UR UR5, SR_CgaCtaId ;  /* 0x00000000000579c3 */ /* 0x000ea20000008800 */
[----:B------:R-:W-:Y:S02]  /*4cc20*/  UMOV UR4, 0x400 ;  /* 0x0000040000047882 */ /* 0x000fe40000000000 */
[----:B------:R-:W-:-:S04]  /*4cc30*/  UIADD3 UR4, UPT, UPT, UR4, 0x810, URZ ;  /* 0x0000081004047890 */ /* 0x000fc8000fffe0ff */
[----:B--2---:R-:W-:-:S06]  /*4cc40*/  ULEA UR4, UR5, UR4, 0x18 ;  /* 0x0000000405047291 */ /* 0x004fcc000f8ec0ff */
[----:B------:R-:W-:-:S06]  /*4cc50*/  LEA R8, R3, UR4, 0x3 ;  /* 0x0000000403087c11 */ /* 0x000fcc000f8e18ff */
[----:B------:R-:W2:Y:S01]  /*4cc60*/  ATOMS.EXCH.64 R8, [R8], RZ ;  /* 0x000000ff0808738c */ /* 0x000ea20004000400 */
[----:B------:R-:W-:Y:S05]  /*4cc70*/  BRA `(.L_x_1454) ;  /* 0x0000000000147947 */ /* 0x000fea0003800000 */
.L_x_1453:
[----:B------:R-:W2:Y:S02]  /*4cc80*/  LDC.64 R4, c[0x0][0x380] ;  /* 0x0000e000ff047b82 */ /* 0x000ea40000000a00 */
[----:B--2---:R-:W-:-:S03]  /*4cc90*/  IMAD.WIDE.U32 R4, R3, 0x8, R4 ;  /* 0x0000000803047825 */ /* 0x004fc600078e0004 */
[----:B------:R-:W-:-:S05]  /*4cca0*/  IADD3 R8, P0, PT, R4, 0x10000000, RZ ;  /* 0x1000000004087810 */ /* 0x000fca0007f1e0ff */
[----:B------:R-:W-:-:S06]  /*4ccb0*/  IMAD.X R9, RZ, RZ, R5, P0 ;  /* 0x000000ffff097224 */ /* 0x000fcc00000e0605 */
[----:B------:R-:W5:Y:S02]  /*4ccc0*/  ATOMG.E.EXCH.64.STRONG.GPU PT, R8, desc[UR36][R8.64+0x8], RZ ;  /* 0x800008ff080879a8 */ /* 0x000f64000c1ef524 */
.L_x_1454:
[----:B------:R-:W-:Y:S05]  /*4ccd0*/  BSYNC.RECONVERGENT B0 ;  /* 0x0000000000007941 */ /* 0x000fea0003800200 */
.L_x_1452:
[----:B------:R-:W3:Y:S01]  /*4cce0*/  LDL.64 R26, [R1+0x98] ;  /* 0x00009800011a7983 */ /* 0x000ee20000100a00 */
[----:B------:R-:W-:Y:S01]  /*4ccf0*/  BSSY.RECONVERGENT B0, `(.L_x_1455) ;  /* 0x000000d000007945 */ /* 0x000fe20003800200 */
[----:B------:R-:W-:Y:S01]  /*4cd00*/  IMAD.MOV.U32 R0, RZ, RZ, -0x1 ;  /* 0xffffffffff007424 */ /* 0x000fe200078e00ff */
[----:B---3--:R-:W-:-:S13]  /*4cd10*/  ISETP.GT.U32.AND P0, PT, R26, 0x1fff, PT ;  /* 0x00001fff1a00780c */ /* 0x008fda0003f04070 */
[----:B------:R-:W-:Y:S05]  /*4cd20*/  @P0 BRA `(.L_x_1456) ;  /* 0x00000000001c0947 */ /* 0x000fea0003800000 */
[----:B------:R-:W3:Y:S01]  /*4cd30*/  S2UR UR5, SR_CgaCtaId ;  /* 0x00000000000579c3 */ /* 0x000ee20000008800 */
[----:B------:R-:W-:Y:S02]  /*4cd40*/  UMOV UR4, 0x400 ;  /* 0x0000040000047882 */ /* 0x000fe40000000000 */
[----:B------:R-:W-:-:S04]  /*4cd50*/  UIADD3 UR4, UPT, UPT, UR4, 0x810, URZ ;  /* 0x0000081004047890 */ /* 0x000fc8000fffe0ff */
[----:B---3--:R-:W-:-:S06]  /*4cd60*/  ULEA UR4, UR5, UR4, 0x18 ;  /* 0x0000000405047291 */ /* 0x008fcc000f8ec0ff */
[----:B------:R-:W-:-:S05]  /*4cd70*/  LEA R3, R26, UR4, 0x2 ;  /* 0x000000041a037c11 */ /* 0x000fca000f8e10ff */
[----:B------:R4:W-:Y:S01]  /*4cd80*/  ATOMS.EXCH RZ, [R3+0x10000], R0 ;  /* 0x0100000003ff738c */ /* 0x0009e20004000000 */
[----:B------:R-:W-:Y:S05]  /*4cd90*/  BRA `(.L_x_1457) ;  /* 0x0000000000087947 */ /* 0x000fea0003800000 */
.L_x_1456:
[----:B------:R-:W-:-:S05]  /*4cda0*/  IMAD.WIDE.U32 R4, R26, 0x4, R18 ;  /* 0x000000041a047825 */ /* 0x000fca00078e0012 */
[----:B------:R3:W5:Y:S02]  /*4cdb0*/  ATOMG.E.EXCH.STRONG.GPU PT, RZ, desc[UR36][R4.64], R0 ;  /* 0x8000000004ff79a8 */ /* 0x000764000c1ef124 */
.L_x_1457:
[----:B------:R-:W-:Y:S05]  /*4cdc0*/  BSYNC.RECONVERGENT B0 ;  /* 0x0000000000007941 */ /* 0x000fea0003800200 */
.L_x_1455:
[----:B------:R-:W-:Y:S01]  /*4cdd0*/  ISETP.GT.U32.AND P0, PT, R27, 0x1fff, PT ;  /* 0x00001fff1b00780c */ /* 0x000fe20003f04070 */
[----:B------:R-:W-:-:S12]  /*4cde0*/  BSSY.RECONVERGENT B0, `(.L_x_1458) ;  /* 0x000000b000007945 */ /* 0x000fd80003800200 */
[----:B------:R-:W-:Y:S05]  /*4cdf0*/  @P0 BRA `(.L_x_1459) ;  /* 0x00000000001c0947 */ /* 0x000fea0003800000 */
[----:B------:R-:W0:Y:S01]  /*4ce00*/  S2UR UR5, SR_CgaCtaId ;  /* 0x00000000000579c3 */ /* 0x000e220000008800 */
[----:B------:R-:W-:Y:S02]  /*4ce10*/  UMOV UR4, 0x400 ;  /* 0x0000040000047882 */ /* 0x000fe40000000000 */
[----:B------:R-:W-:-:S04]  /*4ce20*/  UIADD3 UR4, UPT, UPT, UR4, 0x810, URZ ;  /* 0x0000081004047890 */ /* 0x000fc8000fffe0ff */
[----:B0-----:R-:W-:-:S06]  /*4ce30*/  ULEA UR4, UR5, UR4, 0x18 ;  /* 0x0000000405047291 */ /* 0x001fcc000f8ec0ff */
[----:B----4-:R-:W-:-:S05]  /*4ce40*/  LEA R3, R27, UR4, 0x2 ;  /* 0x000000041b037c11 */ /* 0x010fca000f8e10ff */
[----:B------:R0:W-:Y:S01]  /*4ce50*/  ATOMS.EXCH RZ, [R3+0x10000], R0 ;  /* 0x0100000003ff738c */ /* 0x0001e20004000000 */
[----:B------:R-:W-:Y:S05]  /*4ce60*/  BRA `(.L_x_1460) ;  /* 0x0000000000087947 */ /* 0x000fea0003800000 */
.L_x_1459:
[----:B---3--:R-:W-:-:S05]  /*4ce70*/  IMAD.WIDE.U32 R4, R27, 0x4, R18 ;  /* 0x000000041b047825 */ /* 0x008fca00078e0012 */
[----:B------:R3:W5:Y:S02]  /*4ce80*/  ATOMG.E.EXCH.STRONG.GPU PT, RZ, desc[UR36][R4.64], R0 ;  /* 0x8000000004ff79a8 */ /* 0x000764000c1ef124 */
.L_x_1460:
[----:B------:R-:W-:Y:S05]  /*4ce90*/  BSYNC.RECONVERGENT B0 ;  /* 0x0000000000007941 */ /* 0x000fea0003800200 */
.L_x_1458:
[----:B------:R-:W2:Y:S01]  /*4cea0*/  LDL.64 R14, [R1+0xa0] ;  /* 0x0000a000010e7983 */ /* 0x000ea20000100a00 */
[----:B------:R-:W-:Y:S01]  /*4ceb0*/  BSSY.RECONVERGENT B0, `(.L_x_1461) ;  /* 0x000000c000007945 */ /* 0x000fe20003800200 */
[----:B--2---:R-:W-:-:S13]  /*4cec0*/  ISETP.GT.U32.AND P0, PT, R14, 0x1fff, PT ;  /* 0x00001fff0e00780c */ /* 0x004fda0003f04070 */
[----:B------:R-:W-:Y:S05]  /*4ced0*/  @P0 BRA `(.L_x_1462) ;  /* 0x00000000001c0947 */ /* 0x000fea0003800000 */
[----:B------:R-:W2:Y:S01]  /*4cee0*/  S2UR UR5, SR_CgaCtaId ;  /* 0x00000000000579c3 */ /* 0x000ea20000008800 */
[----:B------:R-:W-:Y:S02]  /*4cef0*/  UMOV UR4, 0x400 ;  /* 0x0000040000047882 */ /* 0x000fe40000000000 */
[----:B------:R-:W-:-:S04]  /*4cf00*/  UIADD3 UR4, UPT, UPT, UR4, 0x810, URZ ;  /* 0x0000081004047890 */ /* 0x000fc8000fffe0ff */
[----:B--2---:R-:W-:-:S06]  /*4cf10*/  ULEA UR4, UR5, UR4, 0x18 ;  /* 0x0000000405047291 */ /* 0x004fcc000f8ec0ff */
[----:B0---4-:R-:W-:-:S05]  /*4cf20*/  LEA R3, R14, UR4, 0x2 ;  /* 0x000000040e037c11 */ /* 0x011fca000f8e10ff */
[----:B------:R0:W-:Y:S01]  /*4cf30*/  ATOMS.EXCH RZ, [R3+0x10000], R0 ;  /* 0x0100000003ff738c */ /* 0x0001e20004000000 */
[----:B------:R-:W-:Y:S05]  /*4cf40*/  BRA `(.L_x_1463) ;  /* 0x0000000000087947 */ /* 0x000fea0003800000 */
.L_x_1462:
[----:B---3--:R-:W-:-:S05]  /*4cf50*/  IMAD.WIDE.U32 R4, R14, 0x4, R18 ;  /* 0x000000040e047825 */ /* 0x008fca00078e0012 */
[----:B------:R2:W5:Y:S02]  /*4cf60*/  ATOMG.E.EXCH.STRONG.GPU PT, RZ, desc[UR36][R4.64], R0 ;  /* 0x8000000004ff79a8 */ /* 0x000564000c1ef124 */
.L_x_1463:
[----:B------:R-:W-:Y:S05]  /*4cf70*/  BSYNC.RECONVERGENT B0 ;  /* 0x0000000000007941 */ /* 0x000fea0003800200 */
.L_x_1461:
        /* <DEDUP_REMOVED lines=10> */
.L_x_1465:
[----:B--23--:R-:W-:-:S05]  /*4d020*/  IMAD.WIDE.U32 R4, R15, 0x4, R18 ;  /* 0x000000040f047825 */ /* 0x00cfca00078e0012 */
[----:B------:R2:W5:Y:S02]  /*4d030*/  ATOMG.E.EXCH.STRONG.GPU PT, RZ, desc[UR36][R4.64], R0 ;  /* 0x8000000004ff79a8 */ /* 0x000564000c1ef124 */
.L_x_1466:
[----:B------:R-:W-:Y:S05]  /*4d040*/  BSYNC.RECONVERGENT B0 ;  /* 0x0000000000007941 */ /* 0x000fea0003800200 */
.L_x_1464:
[----:B------:R-:W4:Y:S01]  /*4d050*/  LDL.64 R12, [R1+0x18] ;  /* 0x00001800010c7983 */ /* 0x000f220000100a00 */
[----:B------:R-:W-:Y:S01]  /*4d060*/  BSSY.RECONVERGENT B0, `(.L_x_1467) ;  /* 0x0000012000007945 */ /* 0x000fe20003800200 */
[----:B--23--:R-:W-:Y:S02]  /*4d070*/  IMAD.SHL.U32 R4, R26, 0x8, RZ ;  /* 0x000000081a047824 */ /* 0x00cfe400078e00ff */
[C---:B------:R-:W-:Y:S02]  /*4d080*/  IMAD.SHL.U32 R5, R27.reuse, 0x8, RZ ;  /* 0x000000081b057824 */ /* 0x040fe400078e00ff */
[----:B0---4-:R-:W-:Y:S01]  /*4d090*/  IMAD.SHL.U32 R0, R27, 0x8, RZ ;  /* 0x000000081b007824 */ /* 0x011fe200078e00ff */
[----:B------:R-:W-:-:S13]  /*4d0a0*/  ISETP.GT.U32.AND P0, PT, R12, 0x1fff, PT ;  /* 0x00001fff0c00780c */ /* 0x000fda0003f04070 */
        /* <DEDUP_REMOVED lines=8> */
.L_x_1468:
[----:B------:R-:W0:Y:S02]  /*4d130*/  LDC.64 R26, c[0x0][0x380] ;  /* 0x0000e000ff1a7b82 */ /* 0x000e240000000a00 */
[----:B0-----:R-:W-:-:S03]  /*4d140*/  IMAD.WIDE.U32 R26, R12, 0x8, R26 ;  /* 0x000000080c1a7825 */ /* 0x001fc600078e001a */
[----:B------:R-:W-:-:S05]  /*4d150*/  IADD3 R26, P0, PT, R26, 0x10000000, RZ ;  /* 0x100000001a1a7810 */ /* 0x000fca0007f1e0ff */
[----:B------:R-:W-:-:S05]  /*4d160*/  IMAD.X R27, RZ, RZ, R27, P0 ;  /* 0x000000ffff1b7224 */ /* 0x000fca00000e061b */
[----:B------:R0:W5:Y:S03]  /*4d170*/  ATOMG.E.EXCH.64.STRONG.GPU PT, RZ, desc[UR36][R26.64+0x8], R4 ;  /* 0x800008041aff79a8 */ /* 0x000166000c1ef524 */
.L_x_1469:
[----:B------:R-:W-:Y:S05]  /*4d180*/  BSYNC.RECONVERGENT B0 ;  /* 0x0000000000007941 */ /* 0x000fea0003800200 */
.L_x_1467:
[----:B------:R-:W-:Y:S01]  /*4d190*/  ISETP.GT.U32.AND P0, PT, R13, 0x1fff, PT ;  /* 0x00001fff0d00780c */ /* 0x000fe20003f04070 */
[----:B------:R-:W-:Y:S01]  /*4d1a0*/  IMAD.SHL.U32 R21, R15, 0x8, RZ ;  /* 0x000000080f157824 */ /* 0x000fe200078e00ff */
[----:B------:R-:W-:Y:S01]  /*4d1b0*/  BSSY.RECONVERGENT B0, `(.L_x_1470) ;  /* 0x0000010000007945 */ /* 0x000fe20003800200 */
[----:B0-----:R-:W-:Y:S02]  /*4d1c0*/  IMAD.SHL.U32 R26, R14, 0x8, RZ ;  /* 0x000000080e1a7824 */ /* 0x001fe400078e00ff */
[----:B------:R-:W-:-:S08]  /*4d1d0*/  IMAD.MOV.U32 R27, RZ, RZ, R21 ;  /* 0x000000ffff1b7224 */ /* 0x000fd000078e0015 */
[----:B------:R-:W-:Y:S05]  /*4d1e0*/  @P0 BRA `(.L_x_1471) ;  /* 0x00000000001c0947 */ /* 0x000fea0003800000 */
[----:B------:R-:W0:Y:S01]  /*4d1f0*/  S2UR UR5, SR_CgaCtaId ;  /* 0x00000000000579c3 */ /* 0x000e220000008800 */
[----:B------:R-:W-:Y:S02]  /*4d200*/  UMOV UR4, 0x400 ;  /* 0x0000040000047882 */ /* 0x000fe40000000000 */
[----:B------:R-:W-:-:S04]  /*4d210*/  UIADD3 UR4, UPT, UPT, UR4, 0x810, URZ ;  /* 0x0000081004047890 */ /* 0x000fc8000fffe0ff */
[----:B0-----:R-:W-:-:S06]  /*4d220*/  ULEA UR4, UR5, UR4, 0x18 ;  /* 0x0000000405047291 */ /* 0x001fcc000f8ec0ff */
[----:B--2---:R-:W-:-:S05]  /*4d230*/  LEA R3, R13, UR4, 0x3 ;  /* 0x000000040d037c11 */ /* 0x004fca000f8e18ff */
[----:B------:R0:W-:Y:S01]  /*4d240*/  ATOMS.EXCH.64 RZ, [R3], R26 ;  /* 0x0000001a03ff738c */ /* 0x0001e20004000400 */
[----:B------:R-:W-:Y:S05]  /*4d250*/  BRA `(.L_x_1472) ;  /* 0x0000000000147947 */ /* 0x000fea0003800000 */
.L_x_1471:
[----:B------:R-:W0:Y:S02]  /*4d260*/  LDC.64 R14, c[0x0][0x380] ;  /* 0x0000e000ff0e7b82 */ /* 0x000e240000000a00 */
[----:B0-----:R-:W-:-:S03]  /*4d270*/  IMAD.WIDE.U32 R14, R13, 0x8, R14 ;  /* 0x000000080d0e7825 */ /* 0x001fc600078e000e */
[----:B------:R-:W-:-:S05]  /*4d280*/  IADD3 R14, P0, PT, R14, 0x10000000, RZ ;  /* 0x100000000e0e7810 */ /* 0x000fca0007f1e0ff */
[----:B------:R-:W-:-:S05]  /*4d290*/  IMAD.X R15, RZ, RZ, R15, P0 ;  /* 0x000000ffff0f7224 */ /* 0x000fca00000e060f */
[----:B------:R3:W5:Y:S03]  /*4d2a0*/  ATOMG.E.EXCH.64.STRONG.GPU PT, RZ, desc[UR36][R14.64+0x8], R26 ;  /* 0x8000081a0eff79a8 */ /* 0x000766000c1ef524 */
.L_x_1472:
[----:B------:R-:W-:Y:S05]  /*4d2b0*/  BSYNC.RECONVERGENT B0 ;  /* 0x0000000000007941 */ /* 0x000fea0003800200 */
.L_x_1470:
[----:B---3--:R-:W3:Y:S01]  /*4d2c0*/  LDL.64 R14, [R1+0x20] ;  /* 0x00002000010e7983 */ /* 0x008ee20000100a00 */
[----:B------:R-:W-:Y:S01]  /*4d2d0*/  BSSY.RECONVERGENT B0, `(.L_x_1473) ;  /* 0x0000010000007945 */ /* 0x000fe20003800200 */
[----:B--2---:R-:W-:Y:S01]  /*4d2e0*/  IMAD.MOV.U32 R5, RZ, RZ, R26 ;  /* 0x000000ffff057224 */ /* 0x004fe200078e001a */
[----:B---3--:R-:W-:-:S13]  /*4d2f0*/  ISETP.GT.U32.AND P0, PT, R14, 0x1fff, PT ;  /* 0x00001fff0e00780c */ /* 0x008fda0003f04070 */
[----:B------:R-:W-:Y:S05]  /*4d300*/  @P0 BRA `(.L_x_1474) ;  /* 0x00000000001c0947 */ /* 0x000fea0003800000 */
[----:B------:R-:W2:Y:S01]  /*4d310*/  S2UR UR5, SR_CgaCtaId ;  /* 0x00000000000579c3 */ /* 0x000ea20000008800 */
[----:B------:R-:W-:Y:S02]  /*4d320*/  UMOV UR4, 0x400 ;  /* 0x0000040000047882 */ /* 0x000fe40000000000 */
[----:B------:R-:W-:-:S04]  /*4d330*/  UIADD3 UR4, UPT, UPT, UR4, 0x810, URZ ;  /* 0x0000081004047890 */ /* 0x000fc8000fffe0ff */
[----:B--2---:R-:W-:-:S06]  /*4d340*/  ULEA UR4, UR5, UR4, 0x18 ;  /* 0x0000000405047291 */ /* 0x004fcc000f8ec0ff */
[----:B0-----:R-:W-:-:S05]  /*4d350*/  LEA R3, R14, UR4, 0x3 ;  /* 0x000000040e037c11 */ /* 0x001fca000f8e18ff */
[----:B------:R2:W-:Y:S01]  /*4d360*/  ATOMS.EXCH.64 RZ, [R3], R4 ;  /* 0x0000000403ff738c */ /* 0x0005e20004000400 */
[----:B------:R-:W-:Y:S05]  /*4d370*/  BRA `(.L_x_1475) ;  /* 0x0000000000147947 */ /* 0x000fea0003800000 */
.L_x_1474:
[----:B0-----:R-:W0:Y:S02]  /*4d380*/  LDC.64 R26, c[0x0][0x380] ;  /* 0x0000e000ff1a7b82 */ /* 0x001e240000000a00 */
[----:B0-----:R-:W-:-:S03]  /*4d390*/  IMAD.WIDE.U32 R26, R14, 0x8, R26 ;  /* 0x000000080e1a7825 */ /* 0x001fc600078e001a */
[----:B------:R-:W-:-:S05]  /*4d3a0*/  IADD3 R26, P0, PT, R26, 0x10000000, RZ ;  /* 0x100000001a1a7810 */ /* 0x000fca0007f1e0ff */
[----:B------:R-:W-:-:S05]  /*4d3b0*/  IMAD.X R27, RZ, RZ, R27, P0 ;  /* 0x000000ffff1b7224 */ /* 0x000fca00000e061b */
[----:B------:R0:W5:Y:S03]  /*4d3c0*/  ATOMG.E.EXCH.64.STRONG.GPU PT, RZ, desc[UR36][R26.64+0x8], R4 ;  /* 0x800008041aff79a8 */ /* 0x000166000c1ef524 */
.L_x_1475:
[----:B------:R-:W-:Y:S05]  /*4d3d0*/  BSYNC.RECONVERGENT B0 ;  /* 0x0000000000007941 */ /* 0x000fea0003800200 */
.L_x_1473:
[----:B------:R-:W-:Y:S01]  /*4d3e0*/  ISETP.GT.U32.AND P0, PT, R15, 0x1fff, PT ;  /* 0x00001fff0f00780c */ /* 0x000fe20003f04070 */
[----:B------:R-:W-:Y:S01]  /*4d3f0*/  BSSY.RECONVERGENT B0, `(.L_x_1476) ;  /* 0x0000010000007945 */ /* 0x000fe20003800200 */
[----:B0-2---:R-:W-:Y:S02]  /*4d400*/  IMAD.MOV.U32 R4, RZ, RZ, R0 ;  /* 0x000000ffff047224 */ /* 0x005fe400078e0000 */
[----:B------:R-:W-:-:S09]  /*4d410*/  IMAD.MOV.U32 R5, RZ, RZ, R21 ;  /* 0x000000ffff057224 */ /* 0x000fd200078e0015 */
        /* <DEDUP_REMOVED lines=8> */
.L_x_1477:
[----:B------:R-:W0:Y:S02]  /*4d4a0*/  LDC.64 R26, c[0x0][0x380] ;  /* 0x0000e000ff1a7b82 */ /* 0x000e240000000a00 */
[----:B0-----:R-:W-:-:S03]  /*4d4b0*/  IMAD.WIDE.U32 R26, R15, 0x8, R26 ;  /* 0x000000080f1a7825 */ /* 0x001fc600078e001a */
[----:B------:R-:W-:-:S05]  /*4d4c0*/  IADD3 R26, P0, PT, R26, 0x10000000, RZ ;  /* 0x100000001a1a7810 */ /* 0x000fca0007f1e0ff */
[----:B------:R-:W-:-:S05]  /*4d4d0*/  IMAD.X R27, RZ, RZ, R27, P0 ;  /* 0x000000ffff1b7224 */ /* 0x000fca00000e061b */
[----:B------:R2:W5:Y:S03]  /*4d4e0*/  ATOMG.E.EXCH.64.STRONG.GPU PT, RZ, desc[UR36][R26.64+0x8], R4 ;  /* 0x800008041aff79a8 */ /* 0x000566000c1ef524 */
.L_x_1478:
[----:B------:R-:W-:Y:S05]  /*4d4f0*/  BSYNC.RECONVERGENT B0 ;  /* 0x0000000000007941 */ /* 0x000fea0003800200 */
.L_x_1476:
[----:B------:R-:W-:Y:S01]  /*4d500*/  LOP3.LUT P0, R11, R11, 0x7, RZ, 0xc0, !PT ;  /* 0x000000070b0b7812 */ /* 0x000fe2000780c0ff */
[----:B------:R-:W-:Y:S01]  /*4d510*/  BSSY B0, `(.L_x_1479) ;  /* 0x0000083000007945 */ /* 0x000fe20003800000 */
[----:B-1---5:R-:W-:-:S03]  /*4d520*/  LOP3.LUT P1, RZ, R6, 0x7, RZ, 0xc0, !PT ;  /* 0x0000000706ff7812 */ /* 0x022fc6000782c0ff */
[----:B------:R-:W-:Y:S01]  /*4d530*/  IMAD R21, R12, 0x8, R11 ;  /* 0x000000080c157824 */ /* 0x000fe200078e020b */
[----:B------:R-:W-:-:S04]  /*4d540*/  PLOP3.LUT P0, PT, P0, P1, PT, 0x20, 0x2 ;  /* 0x000000000002781c */ /* 0x000fc80000702470 */
[----:B------:R-:W-:Y:S02]  /*4d550*/  SEL R10, R6, R21, P0 ;  /* 0x00000015060a7207 */ /* 0x000fe40000000000 */
[----:B------:R-:W-:Y:S02]  /*4d560*/  SEL R21, R21, R6, P0 ;  /* 0x0000000615157207 */ /* 0x000fe40000000000 */
[----:B------:R-:W-:-:S13]  /*4d570*/  LOP3.LUT P1, RZ, R10, 0x7, RZ, 0xc0, !PT ;  /* 0x000000070aff7812 */ /* 0x000fda000782c0ff */
[----:B------:R-:W-:Y:S05]  /*4d580*/  @P1 BRA `(.L_x_1480) ;  /* 0x0000000400381947 */ /* 0x000fea0003800000 */
.L_x_1493:
[----:B------:R-:W-:Y:S01]  /*4d590*/  LOP3.LUT P0, RZ, R21, 0x7, RZ, 0xc0, !PT ;  /* 0x0000000715ff7812 */ /* 0x000fe2000780c0ff */
[----:B------:R-:W-:Y:S05]  /*4d5a0*/  YIELD ;  /* 0x0000000000007946 */ /* 0x000fea0003800000 */
[----:B------:R-:W-:Y:S07]  /*4d5b0*/  BSSY B1, `(.L_x_1481) ;  /* 0x000001f000017945 */ /* 0x000fee0003800000 */
[----:B-1-3-5:R-:W-:Y:S05]  /*4d5c0*/  @P0 BRA `(.L_x_1482) ;  /* 0x0000000000740947 */ /* 0x02afea0003800000 */
.L_x_1486:
        /* <DEDUP_REMOVED lines=18> */
.L_x_1484:
        /* <DEDUP_REMOVED lines=8> */
.L_x_1485:
[----:B------:R-:W-:Y:S05]  /*4d770*/  BSYNC.RELIABLE B3 ;  /* 0x0000000000037941 */ /* 0x000fea0003800100 */
.L_x_1483:
[----:B------:R-:W-:-:S13]  /*4d780*/  LOP3.LUT P0, RZ, R21, 0x7, RZ, 0xc0, !PT ;  /* 0x0000000715ff7812 */ /* 0x000fda000780c0ff */
[----:B------:R-:W-:Y:S05]  /*4d790*/  @!P0 BRA `(.L_x_1486) ;  /* 0xfffffffc008c8947 */ /* 0x000fea000383ffff */
.L_x_1482:
[----:B------:R-:W-:Y:S05]  /*4d7a0*/  BSYNC B1 ;  /* 0x0000000000017941 */ /* 0x000fea0003800000 */
.L_x_1481:
        /* <DEDUP_REMOVED lines=14> */
.L_x_1488:
        /* <DEDUP_REMOVED lines=15> */
.L_x_1491:
[----:B------:R-:W-:-:S05]  /*4d980*/  IMAD.WIDE.U32 R4, R5, 0x4, R18 ;  /* 0x0000000405047825 */ /* 0x000fca00078e0012 */
[----:B------:R-:W2:Y:S02]  /*4d990*/  ATOMG.E.EXCH.STRONG.GPU PT, R0, desc[UR36][R4.64], R21 ;  /* 0x80000015040079a8 */ /* 0x000ea4000c1ef124 */
[----:B--2---:R-:W-:-:S13]  /*4d9a0*/  ISETP.NE.AND P0, PT, R0, -0x1, PT ;  /* 0xffffffff0000780c */ /* 0x004fda0003f05270 */
[----:B------:R-:W-:Y:S05]  /*4d9b0*/  @!P0 BREAK.RELIABLE B1 ;  /* 0x0000000000018942 */ /* 0x000fea0003800100 */
[----:B------:R-:W-:Y:S05]  /*4d9c0*/  @!P0 BRA `(.L_x_1492) ;  /* 0x0000000000dc8947 */ /* 0x000fea0003800000 */
[----:B------:R3:W5:Y:S01]  /*4d9d0*/  ATOMG.E.EXCH.STRONG.GPU PT, RZ, desc[UR36][R4.64], RZ ;  /* 0x800000ff04ff79a8 */ /* 0x000762000c1ef124 */
[----:B------:R-:W-:-:S07]  /*4d9e0*/  IMAD.MOV.U32 R3, RZ, RZ, R21 ;  /* 0x000000ffff037224 */ /* 0x000fce00078e0015 */
.L_x_1489:
[----:B------:R-:W-:Y:S05]  /*4d9f0*/  BSYNC.RELIABLE B1 ;  /* 0x0000000000017941 */ /* 0x000fea0003800100 */
.L_x_1487:
[----:B------:R-:W-:Y:S02]  /*4da00*/  LOP3.LUT P0, RZ, R0, 0x7, RZ, 0xc0, !PT ;  /* 0x0000000700ff7812 */ /* 0x000fe4000780c0ff */
[----:B------:R-:W-:-:S04]  /*4da10*/  LOP3.LUT P1, RZ, R3, 0x7, RZ, 0xc0, !PT ;  /* 0x0000000703ff7812 */ /* 0x000fc8000782c0ff */
[----:B------:R-:W-:-:S04]  /*4da20*/  PLOP3.LUT P0, PT, P0, P1, PT, 0x20, 0x2 ;  /* 0x000000000002781c */ /* 0x000fc80000702470 */
[----:B------:R-:W-:Y:S02]  /*4da30*/  SEL R10, R3, R0, P0 ;  /* 0x00000000030a7207 */ /* 0x000fe40000000000 */
[----:B------:R-:W-:Y:S02]  /*4da40*/  SEL R21, R0, R3, P0 ;  /* 0x0000000300157207 */ /* 0x000fe40000000000 */
[----:B------:R-:W-:-:S13]  /*4da50*/  LOP3.LUT P1, RZ, R10, 0x7, RZ, 0xc0, !PT ;  /* 0x000000070aff7812 */ /* 0x000fda000782c0ff */
[----:B------:R-:W-:Y:S05]  /*4da60*/  @!P1 BRA `(.L_x_1493) ;  /* 0xfffffff800c89947 */ /* 0x000fea000383ffff */
.L_x_1480:
[----:B------:R-:W-:Y:S02]  /*4da70*/  IMAD.SHL.U32 R0, R10, 0x8, RZ ;  /* 0x000000080a007824 */ /* 0x000fe400078e00ff */
[----:B0-----:R-:W-:Y:S02]  /*4da80*/  IMAD.MOV.U32 R3, RZ, RZ, -0x4f0f0efe ;  /* 0xb0f0f102ff037424 */ /* 0x001fe400078e00ff */
[----:B--2---:R-:W-:Y:S01]  /*4da90*/  IMAD.MOV.U32 R27, RZ, RZ, -0x40000000 ;  /* 0xc0000000ff1b7424 */ /* 0x004fe200078e00ff */
[----:B------:R-:W-:Y:S01]  /*4daa0*/  LOP3.LUT R0, R0, 0x38, RZ, 0xc0, !PT ;  /* 0x0000003800007812 */ /* 0x000fe200078ec0ff */
[----:B-1-3--:R-:W-:-:S03]  /*4dab0*/  IMAD.MOV.U32 R5, RZ, RZ, -0x203a400 ;  /* 0xfdfc5c00ff057424 */ /* 0x00afc600078e00ff */
        /* <DEDUP_REMOVED lines=30> */
[----:B------:R-:W-:Y:S05]  /*4dca0*/  BRA `(.L_x_1492) ;  /* 0x0000000000247947 */ /* 0x000fea0003800000 */
.L_x_1490:
[----:B------:R-:W3:Y:S01]  /*4dcb0*/  LDL R3, [R1+0x118] ;  /* 0x0001180001037983 */ /* 0x000ee20000100800 */
[----:B-12---:R-:W-:Y:S02]  /*4dcc0*/  IMAD.MOV.U32 R5, RZ, RZ, R21 ;  /* 0x000000ffff057224 */ /* 0x006fe400078e0015 */
[----:B---3--:R-:W-:-:S05]  /*4dcd0*/  IMAD.SHL.U32 R0, R3, 0x8, RZ ;  /* 0x0000000803007824 */ /* 0x008fca00078e00ff */
[----:B------:R-:W-:Y:S01]  /*4dce0*/  LOP3.LUT R4, R0, 0x7f8, RZ, 0xc0, !PT ;  /* 0x000007f800047812 */ /* 0x000fe200078ec0ff */
[----:B------:R-:W-:-:S04]  /*4dcf0*/  VIADD R0, R3, 0x1 ;  /* 0x0000000103007836 */ /* 0x000fc80000000000 */
[----:B------:R-:W-:Y:S01]  /*4dd00*/  IMAD.IADD R3, R1, 0x1, R4 ;  /* 0x0000000101037824 */ /* 0x000fe200078e0204 */
[----:B------:R0:W-:Y:S01]  /*4dd10*/  STL [R1+0x118], R0 ;  /* 0x0001180001007387 */ /* 0x0001e20000100800 */
[----:B------:R-:W-:-:S05]  /*4dd20*/  IMAD.MOV.U32 R4, RZ, RZ, R10 ;  /* 0x000000ffff047224 */ /* 0x000fca00078e000a */
[----:B------:R0:W-:Y:S02]  /*4dd30*/  STL.64 [R3+0x120], R4 ;  /* 0x0001200403007387 */ /* 0x0001e40000100a00 */
.L_x_1492:
[----:B------:R-:W-:Y:S05]  /*4dd40*/  BSYNC B0 ;  /* 0x0000000000007941 */ /* 0x000fea0003800000 */
.L_x_1479:
        /* <DEDUP_REMOVED lines=8> */
.L_x_1508:
[----:B------:R-:W-:Y:S01]  /*4ddd0*/  LOP3.LUT P0, RZ, R7, 0x7, RZ, 0xc0, !PT ;  /* 0x0000000707ff7812 */ /* 0x000fe2000780c0ff */
[----:B------:R-:W-:Y:S05]  /*4dde0*/  YIELD ;  /* 0x0000000000007946 */ /* 0x000fea0003800000 */
[----:B------:R-:W-:Y:S07]  /*4ddf0*/  BSSY B1, `(.L_x_1496) ;  /* 0x000001f000017945 */ /* 0x000fee0003800000 */
[----:B------:R-:W-:Y:S05]  /*4de00*/  @P0 BRA `(.L_x_1497) ;  /* 0x0000000000740947 */ /* 0x000fea0003800000 */
.L_x_1501:
        /* <DEDUP_REMOVED lines=18> */
.L_x_1499:
        /* <DEDUP_REMOVED lines=8> */
.L_x_1500:
[----:B------:R-:W-:Y:S05]  /*4dfb0*/  BSYNC.RELIABLE B3 ;  /* 0x0000000000037941 */ /* 0x000fea0003800100 */
.L_x_1498:
[----:B------:R-:W-:-:S13]  /*4dfc0*/  LOP3.LUT P0, RZ, R7, 0x7, RZ, 0xc0, !PT ;  /* 0x0000000707ff7812 */ /* 0x000fda000780c0ff */
[----:B------:R-:W-:Y:S05]  /*4dfd0*/  @!P0 BRA `(.L_x_1501) ;  /* 0xfffffffc008c8947 */ /* 0x000fea000383ffff */
.L_x_1497:
[----:B------:R-:W-:Y:S05]  /*4dfe0*/  BSYNC B1 ;  /* 0x0000000000017941 */ /* 0x000fea0003800000 */
.L_x_1496:
        /* <DEDUP_REMOVED lines=15> */
.L_x_1503:
        /* <DEDUP_REMOVED lines=15> */
.L_x_1506:
[----:B------:R-:W-:-:S05]  /*4e1d0*/  IMAD.WIDE.U32 R4, R5, 0x4, R18 ;  /* 0x0000000405047825 */ /* 0x000fca00078e0012 */
[----:B------:R-:W2:Y:S02]  /*4e1e0*/  ATOMG.E.EXCH.STRONG.GPU PT, R0, desc[UR36][R4.64], R7 ;  /* 0x80000007040079a8 */ /* 0x000ea4000c1ef124 */
[----:B--2---:R-:W-:-:S13]  /*4e1f0*/  ISETP.NE.AND P0, PT, R0, -0x1, PT ;  /* 0xffffffff0000780c */ /* 0x004fda0003f05270 */
[----:B------:R-:W-:Y:S05]  /*4e200*/  @!P0 BREAK.RELIABLE B1 ;  /* 0x0000000000018942 */ /* 0x000fea0003800100 */
[----:B------:R-:W-:Y:S05]  /*4e210*/  @!P0 BRA `(.L_x_1507) ;  /* 0x0000000000d48947 */ /* 0x000fea0003800000 */
[----:B------:R1:W5:Y:S01]  /*4e220*/  ATOMG.E.EXCH.STRONG.GPU PT, RZ, desc[UR36][R4.64], RZ ;  /* 0x800000ff04ff79a8 */ /* 0x000362000c1ef124 */
[----:B------:R-:W-:-:S07]  /*4e230*/  IMAD.MOV.U32 R3, RZ, RZ, R7 ;  /* 0x000000ffff037224 */ /* 0x000fce00078e0007 */
.L_x_1504:
[----:B------:R-:W-:Y:S05]  /*4e240*/  BSYNC.RELIABLE B1 ;  /* 0x0000000000017941 */ /* 0x000fea0003800100 */
.L_x_1502:
[----:B------:R-:W-:Y:S02]  /*4e250*/  LOP3.LUT P0, RZ, R0, 0x7, RZ, 0xc0, !PT ;  /* 0x0000000700ff7812 */ /* 0x000fe4000780c0ff */
[----:B------:R-:W-:-:S04]  /*4e260*/  LOP3.LUT P1, RZ, R3, 0x7, RZ, 0xc0, !PT ;  /* 0x0000000703ff7812 */ /* 0x000fc8000782c0ff */
[----:B------:R-:W-:-:S04]  /*4e270*/  PLOP3.LUT P0, PT, P0, P1, PT, 0x20, 0x2 ;  /* 0x000000000002781c */ /* 0x000fc80000702470 */
[----:B------:R-:W-:Y:S02]  /*4e280*/  SEL R6, R3, R0, P0 ;  /* 0x0000000003067207 */ /* 0x000fe40000000000 */
[----:B------:R-:W-:Y:S02]  /*4e290*/  SEL R7, R0, R3, P0 ;  /* 0x0000000300077207 */ /* 0x000fe40000000000 */
[----:B------:R-:W-:-:S13]  /*4e2a0*/  LOP3.LUT P1, RZ, R6, 0x7, RZ, 0xc0, !PT ;  /* 0x0000000706ff7812 */ /* 0x000fda000782c0ff */
[----:B------:R-:W-:Y:S05]  /*4e2b0*/  @!P1 BRA `(.L_x_1508) ;  /* 0xfffffff800c49947 */ /* 0x000fea000383ffff */
.L_x_1495:
        /* <DEDUP_REMOVED lines=36> */
.L_x_1505:
[----:B------:R-:W2:Y:S02]  /*4e500*/  LDL R3, [R1+0x118] ;  /* 0x0001180001037983 */ /* 0x000ea40000100800 */
[----:B--2---:R-:W-:-:S05]  /*4e510*/  IMAD.SHL.U32 R0, R3, 0x8, RZ ;  /* 0x0000000803007824 */ /* 0x004fca00078e00ff */
[----:B------:R-:W-:Y:S01]  /*4e520*/  LOP3.LUT R4, R0, 0x7f8, RZ, 0xc0, !PT ;  /* 0x000007f800047812 */ /* 0x000fe200078ec0ff */
[----:B------:R-:W-:-:S04]  /*4e530*/  VIADD R0, R3, 0x1 ;  /* 0x0000000103007836 */ /* 0x000fc80000000000 */
[----:B------:R-:W-:Y:S01]  /*4e540*/  IMAD.IADD R3, R1, 0x1, R4 ;  /* 0x0000000101037824 */ /* 0x000fe200078e0204 */
[----:B------:R0:W-:Y:S04]  /*4e550*/  STL [R1+0x118], R0 ;  /* 0x0001180001007387 */ /* 0x0001e80000100800 */
[----:B------:R0:W-:Y:S02]  /*4e560*/  STL.64 [R3+0x120], R6 ;  /* 0x0001200603007387 */ /* 0x0001e40000100a00 */
.L_x_1507:
[----:B------:R-:W-:Y:S05]  /*4e570*/  BSYNC B0 ;  /* 0x0000000000007941 */ /* 0x000fea0003800000 */
.L_x_1494:
[----:B------:R-:W-:Y:S01]  /*4e580*/  LOP3.LUT P1, R20, R20, 0x7, RZ, 0xc0, !PT ;  /* 0x0000000714147812 */ /* 0x000fe2000782c0ff */
[----:B------:R-:W-:Y:S01]  /*4e590*/  BSSY B0, `(.L_x_1509) ;  /* 0x0000082000007945 */ /* 0x000fe20003800000 */
[----:B------:R-:W-:-:S03]  /*4e5a0*/  LOP3.LUT P0, RZ, R8, 0x7, RZ, 0xc0, !PT ;  /* 0x0000000708ff7812 */ /* 0x000fc6000780c0ff */
[----:B0-----:R-:W-:Y:S01]  /*4e5b0*/  IMAD R7, R14, 0x8, R20 ;  /* 0x000000080e077824 */ /* 0x001fe200078e0214 */
[----:B------:R-:W-:-:S04]  /*4e5c0*/  PLOP3.LUT P0, PT, P1, P0, PT, 0x20, 0x2 ;  /* 0x000000000002781c */ /* 0x000fc80000f00470 */
[----:B------:R-:W-:Y:S02]  /*4e5d0*/  SEL R6, R8, R7, P0 ;  /* 0x0000000708067207 */ /* 0x000fe40000000000 */
[----:B------:R-:W-:Y:S02]  /*4e5e0*/  SEL R7, R7, R8, P0 ;  /* 0x0000000807077207 */ /* 0x000fe40000000000 */
[----:B------:R-:W-:-:S13]  /*4e5f0*/  LOP3.LUT P1, RZ, R6, 0x7, RZ, 0xc0, !PT ;  /* 0x0000000706ff7812 */ /* 0x000fda000782c0ff */
[----:B------:R-:W-:Y:S05]  /*4e600*/  @P1 BRA `(.L_x_1510) ;  /* 0x00000004003c1947 */ /* 0x000fea0003800000 */
.L_x_1523:
[----:B------:R-:W-:Y:S01]  /*4e610*/  LOP3.LUT P0, RZ, R7, 0x7, RZ, 0xc0, !PT ;  /* 0x0000000707ff7812 */ /* 0x000fe2000780c0ff */
[----:B------:R-:W-:Y:S05]  /*4e620*/  YIELD ;  /* 0x0000000000007946 */ /* 0x000fea0003800000 */
[----:B------:R-:W-:Y:S07]  /*4e630*/  BSSY B1, `(.L_x_1511) ;  /* 0x000001f000017945 */ /* 0x000fee0003800000 */
[----:B0-----:R-:W-:Y:S05]  /*4e640*/  @P0 BRA `(.L_x_1512) ;  /* 0x0000000000740947 */ /* 0x001fea0003800000 */
.L_x_1516:
        /* <DEDUP_REMOVED lines=18> */
.L_x_1514:
        /* <DEDUP_REMOVED lines=8> */
.L_x_1515:
[----:B------:R-:W-:Y:S05]  /*4e7f0*/  BSYNC.RELIABLE B3 ;  /* 0x0000000000037941 */ /* 0x000fea0003800100 */
.L_x_1513:
[----:B------:R-:W-:-:S13]  /*4e800*/  LOP3.LUT P0, RZ, R7, 0x7, RZ, 0xc0, !PT ;  /* 0x0000000707ff7812 */ /* 0x000fda000780c0ff */
[----:B------:R-:W-:Y:S05]  /*4e810*/  @!P0 BRA `(.L_x_1516) ;  /* 0xfffffffc008c8947 */ /* 0x000fea000383ffff */
.L_x_1512:
[----:B------:R-:W-:Y:S05]  /*4e820*/  BSYNC B1 ;  /* 0x0000000000017941 */ /* 0x000fea0003800000 */
.L_x_1511:
        /* <DEDUP_REMOVED lines=15> */
.L_x_1518:
        /* <DEDUP_REMOVED lines=15> */
.L_x_1521:
[----:B------:R-:W-:-:S05]  /*4ea10*/  IMAD.WIDE.U32 R4, R5, 0x4, R18 ;  /* 0x0000000405047825 */ /* 0x000fca00078e0012 */
[----:B------:R-:W2:Y:S02]  /*4ea20*/  ATOMG.E.EXCH.STRONG.GPU PT, R0, desc[UR36][R4.64], R7 ;  /* 0x80000007040079a8 */ /* 0x000ea4000c1ef124 */
[----:B--2---:R-:W-:-:S13]  /*4ea30*/  ISETP.NE.AND P0, PT, R0, -0x1, PT ;  /* 0xffffffff0000780c */ /* 0x004fda0003f05270 */
[----:B------:R-:W-:Y:S05]  /*4ea40*/  @!P0 BREAK.RELIABLE B1 ;  /* 0x0000000000018942 */ /* 0x000fea0003800100 */
[----:B------:R-:W-:Y:S05]  /*4ea50*/  @!P0 BRA `(.L_x_1522) ;  /* 0x0000000000d48947 */ /* 0x000fea0003800000 */
[----:B------:R1:W5:Y:S01]  /*4ea60*/  ATOMG.E.EXCH.STRONG.GPU PT, RZ, desc[UR36][R4.64], RZ ;  /* 0x800000ff04ff79a8 */ /* 0x000362000c1ef124 */
[----:B------:R-:W-:-:S07]  /*4ea70*/  IMAD.MOV.U32 R3, RZ, RZ, R7 ;  /* 0x000000ffff037224 */ /* 0x000fce00078e0007 */
.L_x_1519:
[----:B------:R-:W-:Y:S05]  /*4ea80*/  BSYNC.RELIABLE B1 ;  /* 0x0000000000017941 */ /* 0x000fea0003800100 */
.L_x_1517:
[----:B------:R-:W-:Y:S02]  /*4ea90*/  LOP3.LUT P0, RZ, R0, 0x7, RZ, 0xc0, !PT ;  /* 0x0000000700ff7812 */ /* 0x000fe4000780c0ff */
[----:B------:R-:W-:-:S04]  /*4eaa0*/  LOP3.LUT P1, RZ, R3, 0x7, RZ, 0xc0, !PT ;  /* 0x0000000703ff7812 */ /* 0x000fc8000782c0ff */
[----:B------:R-:W-:-:S04]  /*4eab0*/  PLOP3.LUT P0, PT, P0, P1, PT, 0x20, 0x2 ;  /* 0x000000000002781c */ /* 0x000fc80000702470 */
[----:B------:R-:W-:Y:S02]  /*4eac0*/  SEL R6, R3, R0, P0 ;  /* 0x0000000003067207 */ /* 0x000fe40000000000 */
[----:B------:R-:W-:Y:S02]  /*4ead0*/  SEL R7, R0, R3, P0 ;  /* 0x0000000300077207 */ /* 0x000fe40000000000 */
[----:B------:R-:W-:-:S13]  /*4eae0*/  LOP3.LUT P1, RZ, R6, 0x7, RZ, 0xc0, !PT ;  /* 0x0000000706ff7812 */ /* 0x000fda000782c0ff */
[----:B------:R-:W-:Y:S05]  /*4eaf0*/  @!P1 BRA `(.L_x_1523) ;  /* 0xfffffff800c49947 */ /* 0x000fea000383ffff */
.L_x_1510:
[----:B-1----:R-:W-:Y:S02]  /*4eb00*/  IMAD.SHL.U32 R0, R6, 0x8, RZ ;  /* 0x0000000806007824 */ /* 0x002fe400078e00ff */
[----:B------:R-:W-:Y:S02]  /*4eb10*/  IMAD.MOV.U32 R3, RZ, RZ, -0x4f0f0efe ;  /* 0xb0f0f102ff037424 */ /* 0x000fe400078e00ff */
[----:B------:R-:W-:Y:S01]  /*4eb20*/  IMAD.MOV.U32 R11, RZ, RZ, -0x40000000 ;  /* 0xc0000000ff0b7424 */ /* 0x000fe200078e00ff */
[----:B------:R-:W-:Y:S01]  /*4eb30*/  LOP3.LUT R0, R0, 0x38, RZ, 0xc0, !PT ;  /* 0x0000003800007812 */ /* 0x000fe200078ec0ff */
[----:B------:R-:W-:-:S03]  /*4eb40*/  IMAD.MOV.U32 R5, RZ, RZ, -0x203a400 ;  /* 0xfdfc5c00ff057424 */ /* 0x000fc600078e00ff */
[----:B------:R-:W-:-:S04]  /*4eb50*/  LOP3.LUT R0, R0, 0x7, R7, 0xf8, !PT ;  /* 0x0000000700007812 */ /* 0x000fc800078ef807 */
[-C--:B0-----:R-:W-:Y:S02]  /*4eb60*/  SHF.R.U64 R4, R3, R0.reuse, 0x7eb6deee ;  /* 0x7eb6deee03047419 */ /* 0x081fe40000001200 */
        /* <DEDUP_REMOVED lines=29> */
.L_x_1520:
[----:B------:R-:W2:Y:S02]  /*4ed40*/  LDL R3, [R1+0x118] ;  /* 0x0001180001037983 */ /* 0x000ea40000100800 */
[----:B--2---:R-:W-:-:S05]  /*4ed50*/  IMAD.SHL.U32 R0, R3, 0x8, RZ ;  /* 0x0000000803007824 */ /* 0x004fca00078e00ff */
[----:B------:R-:W-:Y:S01]  /*4ed60*/  LOP3.LUT R4, R0, 0x7f8, RZ, 0xc0, !PT ;  /* 0x000007f800047812 */ /* 0x000fe200078ec0ff */
[----:B------:R-:W-:-:S04]  /*4ed70*/  VIADD R0, R3, 0x1 ;  /* 0x0000000103007836 */ /* 0x000fc80000000000 */
[----:B------:R-:W-:Y:S01]  /*4ed80*/  IMAD.IADD R3, R1, 0x1, R4 ;  /* 0x0000000101037824 */ /* 0x000fe200078e0204 */
[----:B------:R0:W-:Y:S04]  /*4ed90*/  STL [R1+0x118], R0 ;  /* 0x0001180001007387 */ /* 0x0001e80000100800 */
[----:B------:R0:W-:Y:S02]  /*4eda0*/  STL.64 [R3+0x120], R6 ;  /* 0x0001200603007387 */ /* 0x0001e40000100a00 */
.L_x_1522:
[----:B------:R-:W-:Y:S05]  /*4edb0*/  BSYNC B0 ;  /* 0x0000000000007941 */ /* 0x000fea0003800000 */
.L_x_1509:
        /* <DEDUP_REMOVED lines=8> */
.L_x_1538:
[----:B------:R-:W-:Y:S01]  /*4ee40*/  LOP3.LUT P0, RZ, R9, 0x7, RZ, 0xc0, !PT ;  /* 0x0000000709ff7812 */ /* 0x000fe2000780c0ff */
[----:B------:R-:W-:Y:S05]  /*4ee50*/  YIELD ;  /* 0x0000000000007946 */ /* 0x000fea0003800000 */
[----:B------:R-:W-:Y:S07]  /*4ee60*/  BSSY B1, `(.L_x_1526) ;  /* 0x000001f000017945 */ /* 0x000fee0003800000 */
[----:B0-----:R-:W-:Y:S05]  /*4ee70*/  @P0 BRA `(.L_x_1527) ;  /* 0x0000000000740947 */ /* 0x001fea0003800000 */
.L_x_1531:
        /* <DEDUP_REMOVED lines=18> */
.L_x_1529:
        /* <DEDUP_REMOVED lines=8> */
.L_x_1530:
[----:B------:R-:W-:Y:S05]  /*4f020*/  BSYNC.RELIABLE B3 ;  /* 0x0000000000037941 */ /* 0x000fea0003800100 */
.L_x_1528:
[----:B------:R-:W-:-:S13]  /*4f030*/  LOP3.LUT P0, RZ, R9, 0x7, RZ, 0xc0, !PT ;  /* 0x0000000709ff7812 */ /* 0x000fda000780c0ff */
[----:B------:R-:W-:Y:S05]  /*4f040*/  @!P0 BRA `(.L_x_1531) ;  /* 0xfffffffc008c8947 */ /* 0x000fea000383ffff */
.L_x_1527:
[----:B------:R-:W-:Y:S05]  /*4f050*/  BSYNC B1 ;  /* 0x0000000000017941 */ /* 0x000fea0003800000 */
.L_x_1526:
        /* <DEDUP_REMOVED lines=9> */
[----:B0-----:R-:W-:Y:S02]  /*4f0f0*/  IMAD.MOV.U32 R0, RZ, RZ, R9 ;  /* 0x000000ffff007224 */ /* 0x001fe400078e0009 */
[----:B------:R-:W-:-:S10]  /*4f100*/  IMAD.MOV.U32 R3, RZ, RZ, R8 ;  /* 0x000000ffff037224 */ /* 0x000fd400078e0008 */
[----:B------:R-:W-:Y:S05]  /*4f110*/  @!P0 BRA `(.L_x_1534) ;  /* 0x0000000000648947 */ /* 0x000fea0003800000 */
[----:B------:R-:W-:-:S13]  /*4f120*/  ISETP.NE.AND P0, PT, R4, RZ, PT ;  /* 0x000000ff0400720c */ /* 0x000fda0003f05270 */
[----:B------:R-:W-:Y:S05]  /*4f130*/  @P0 BREAK.RELIABLE B1 ;  /* 0x0000000000010942 */ /* 0x000fea0003800100 */
[----:B------:R-:W-:Y:S05]  /*4f140*/  @P0 BRA `(.L_x_1535) ;  /* 0x0000000400000947 */ /* 0x000fea0003800000 */
.L_x_1533:
        /* <DEDUP_REMOVED lines=15> */
.L_x_1536:
[----:B------:R-:W-:-:S05]  /*4f240*/  IMAD.WIDE.U32 R4, R5, 0x4, R18 ;  /* 0x0000000405047825 */ /* 0x000fca00078e0012 */
[----:B------:R-:W2:Y:S02]  /*4f250*/  ATOMG.E.EXCH.STRONG.GPU PT, R0, desc[UR36][R4.64], R9 ;  /* 0x80000009040079a8 */ /* 0x000ea4000c1ef124 */
[----:B--2---:R-:W-:-:S13]  /*4f260*/  ISETP.NE.AND P0, PT, R0, -0x1, PT ;  /* 0xffffffff0000780c */ /* 0x004fda0003f05270 */
[----:B------:R-:W-:Y:S05]  /*4f270*/  @!P0 BREAK.RELIABLE B1 ;  /* 0x0000000000018942 */ /* 0x000fea0003800100 */
[----:B------:R-:W-:Y:S05]  /*4f280*/  @!P0 BRA `(.L_x_1537) ;  /* 0x0000000000cc8947 */ /* 0x000fea0003800000 */
[----:B------:R1:W5:Y:S01]  /*4f290*/  ATOMG.E.EXCH.STRONG.GPU PT, RZ, desc[UR36][R4.64], RZ ;  /* 0x800000ff04ff79a8 */ /* 0x000362000c1ef124 */
[----:B------:R-:W-:-:S07]  /*4f2a0*/  IMAD.MOV.U32 R3, RZ, RZ, R9 ;  /* 0x000000ffff037224 */ /* 0x000fce00078e0009 */
.L_x_1534:
[----:B------:R-:W-:Y:S05]  /*4f2b0*/  BSYNC.RELIABLE B1 ;  /* 0x0000000000017941 */ /* 0x000fea0003800100 */
.L_x_1532:
[----:B------:R-:W-:Y:S02]  /*4f2c0*/  LOP3.LUT P0, RZ, R0, 0x7, RZ, 0xc0, !PT ;  /* 0x0000000700ff7812 */ /* 0x000fe4000780c0ff */
[----:B------:R-:W-:-:S04]  /*4f2d0*/  LOP3.LUT P1, RZ, R3, 0x7, RZ, 0xc0, !PT ;  /* 0x0000000703ff7812 */ /* 0x000fc8000782c0ff */
[----:B------:R-:W-:-:S04]  /*4f2e0*/  PLOP3.LUT P0, PT, P0, P1, PT, 0x20, 0x2 ;  /* 0x000000000002781c */ /* 0x000fc80000702470 */
[----:B------:R-:W-:Y:S02]  /*4f2f0*/  SEL R8, R3, R0, P0 ;  /* 0x0000000003087207 */ /* 0x000fe40000000000 */
[----:B------:R-:W-:Y:S02]  /*4f300*/  SEL R9, R0, R3, P0 ;  /* 0x0000000300097207 */ /* 0x000fe40000000000 */
[----:B------:R-:W-:-:S13]  /*4f310*/  LOP3.LUT P1, RZ, R8, 0x7, RZ, 0xc0, !PT ;  /* 0x0000000708ff7812 */ /* 0x000fda000782c0ff */
[----:B------:R-:W-:Y:S05]  /*4f320*/  @!P1 BRA `(.L_x_1538) ;  /* 0xfffffff800c49947 */ /* 0x000fea000383ffff */
.L_x_1525:
        /* <DEDUP_REMOVED lines=34> */
.L_x_1535:
[----:B------:R-:W2:Y:S02]  /*4f550*/  LDL R3, [R1+0x118] ;  /* 0x0001180001037983 */ /* 0x000ea40000100800 */
[----:B--2---:R-:W-:-:S05]  /*4f560*/  IMAD.SHL.U32 R0, R3, 0x8, RZ ;  /* 0x0000000803007824 */ /* 0x004fca00078e00ff */
[----:B------:R-:W-:Y:S01]  /*4f570*/  LOP3.LUT R4, R0, 0x7f8, RZ, 0xc0, !PT ;  /* 0x000007f800047812 */ /* 0x000fe200078ec0ff */
[----:B------:R-:W-:-:S04]  /*4f580*/  VIADD R0, R3, 0x1 ;  /* 0x0000000103007836 */ /* 0x000fc80000000000 */
[----:B------:R-:W-:Y:S01]  /*4f590*/  IMAD.IADD R3, R1, 0x1, R4 ;  /* 0x0000000101037824 */ /* 0x000fe200078e0204 */
[----:B------:R0:W-:Y:S04]  /*4f5a0*/  STL [R1+0x118], R0 ;  /* 0x0001180001007387 */ /* 0x0001e80000100800 */
[----:B------:R0:W-:Y:S02]  /*4f5b0*/  STL.64 [R3+0x120], R8 ;  /* 0x0001200803007387 */ /* 0x0001e40000100a00 */
.L_x_1537:
[----:B------:R-:W-:Y:S05]  /*4f5c0*/  BSYNC B0 ;  /* 0x0000000000007941 */ /* 0x000fea0003800000 */
.L_x_1524:
[----:B------:R-:W-:Y:S05]  /*4f5d0*/  BRA `(.L_x_1244) ;  /* 0x000000a4007c7947 */ /* 0x000fea0003800000 */
.L_x_1437:
        /* <DEDUP_REMOVED lines=19> */
.L_x_1540:
[----:B------:R-:W0:Y:S02]  /*4f710*/  LDC.64 R8, c[0x0][0x380] ;  /* 0x0000e000ff087b82 */ /* 0x000e240000000a00 */
[----:B0-----:R-:W-:-:S03]  /*4f720*/  IMAD.WIDE.U32 R8, R5, 0x8, R8 ;  /* 0x0000000805087825 */ /* 0x001fc600078e0008 */
[----:B------:R-:W-:-:S05]  /*4f730*/  IADD3 R12, P0, PT, R8, 0x10000000, RZ ;  /* 0x10000000080c7810 */ /* 0x000fca0007f1e0ff */
[----:B------:R-:W-:-:S06]  /*4f740*/  IMAD.X R13, RZ, RZ, R9, P0 ;  /* 0x000000ffff0d7224 */ /* 0x000fcc00000e0609 */
[----:B------:R-:W5:Y:S02]  /*4f750*/  ATOMG.E.EXCH.64.STRONG.GPU PT, R12, desc[UR36][R12.64+0x8], RZ ;  /* 0x800008ff0c0c79a8 */ /* 0x000f64000c1ef524 */
.L_x_1541:
[----:B------:R-:W-:Y:S05]  /*4f760*/  BSYNC.RECONVERGENT B0 ;  /* 0x0000000000007941 */ /* 0x000fea0003800200 */
.L_x_1539:
        /* <DEDUP_REMOVED lines=11> */
.L_x_1543:
[----:B------:R-:W1:Y:S02]  /*4f820*/  LDC.64 R8, c[0x0][0x380] ;  /* 0x0000e000ff087b82 */ /* 0x000e640000000a00 */
[----:B-1----:R-:W-:-:S03]  /*4f830*/  IMAD.WIDE.U32 R8, R11, 0x8, R8 ;  /* 0x000000080b087825 */ /* 0x002fc600078e0008 */
[----:B------:R-:W-:-:S05]  /*4f840*/  IADD3 R14, P0, PT, R8, 0x10000000, RZ ;  /* 0x10000000080e7810 */ /* 0x000fca0007f1e0ff */
[----:B------:R-:W-:-:S06]  /*4f850*/  IMAD.X R15, RZ, RZ, R9, P0 ;  /* 0x000000ffff0f7224 */ /* 0x000fcc00000e0609 */
[----:B------:R-:W5:Y:S02]  /*4f860*/  ATOMG.E.EXCH.64.STRONG.GPU PT, R14, desc[UR36][R14.64+0x8], RZ ;  /* 0x800008ff0e0e79a8 */ /* 0x000f64000c1ef524 */
.L_x_1544:
[----:B------:R-:W-:Y:S05]  /*4f870*/  BSYNC.RECONVERGENT B0 ;  /* 0x0000000000007941 */ /* 0x000fea0003800200 */
.L_x_1542:
        /* <DEDUP_REMOVED lines=8> */
.L_x_1559:
[----:B------:R-:W-:Y:S01]  /*4f900*/  LOP3.LUT P0, RZ, R5, 0x7, RZ, 0xc0, !PT ;  /* 0x0000000705ff7812 */ /* 0x000fe2000780c0ff */
[----:B------:R-:W-:Y:S05]  /*4f910*/  YIELD ;  /* 0x0000000000007946 */ /* 0x000fea0003800000 */
[----:B------:R-:W-:Y:S07]  /*4f920*/  BSSY B1, `(.L_x_1547) ;  /* 0x000001f000017945 */ /* 0x000fee0003800000 */
[----:B0123-5:R-:W-:Y:S05]  /*4f930*/  @P0 BRA `(.L_x_1548) ;  /* 0x0000000000740947 */ /* 0x02ffea0003800000 */
.L_x_1552:
        /* <DEDUP_REMOVED lines=18> */
.L_x_1550:
        /* <DEDUP_REMOVED lines=8> */
.L_x_1551:
[----:B------:R-:W-:Y:S05]  /*4fae0*/  BSYNC.RELIABLE B3 ;  /* 0x0000000000037941 */ /* 0x000fea0003800100 */
.L_x_1549:
[----:B------:R-:W-:-:S13]  /*4faf0*/  LOP3.LUT P0, RZ, R5, 0x7, RZ, 0xc0, !PT ;  /* 0x0000000705ff7812 */ /* 0x000fda000780c0ff */
[----:B------:R-:W-:Y:S05]  /*4fb00*/  @!P0 BRA `(.L_x_1552) ;  /* 0xfffffffc008c8947 */ /* 0x000fea000383ffff */
.L_x_1548:
[----:B------:R-:W-:Y:S05]  /*4fb10*/  BSYNC B1 ;  /* 0x0000000000017941 */ /* 0x000fea0003800000 */
.L_x_1547:
        /* <DEDUP_REMOVED lines=14> */
.L_x_1554:
        /* <DEDUP_REMOVED lines=15> */
.L_x_1557:
[----:B------:R-:W-:-:S05]  /*4fcf0*/  IMAD.WIDE.U32 R8, R9, 0x4, R18 ;  /* 0x0000000409087825 */ /* 0x000fca00078e0012 */
[----:B------:R-:W2:Y:S02]  /*4fd00*/  ATOMG.E.EXCH.STRONG.GPU PT, R7, desc[UR36][R8.64], R5 ;  /* 0x80000005080779a8 */ /* 0x000ea4000c1ef124 */
[----:B--2---:R-:W-:-:S13]  /*4fd10*/  ISETP.NE.AND P0, PT, R7, -0x1, PT ;  /* 0xffffffff0700780c */ /* 0x004fda0003f05270 */
[----:B------:R-:W-:Y:S05]  /*4fd20*/  @!P0 BREAK.RELIABLE B1 ;  /* 0x0000000000018942 */ /* 0x000fea0003800100 */
[----:B------:R-:W-:Y:S05]  /*4fd30*/  @!P0 BRA `(.L_x_1558) ;  /* 0x0000000000b48947 */ /* 0x000fea0003800000 */
[----:B------:R2:W5:Y:S01]  /*4fd40*/  ATOMG.E.EXCH.STRONG.GPU PT, RZ, desc[UR36][R8.64], RZ ;  /* 0x800000ff08ff79a8 */ /* 0x000562000c1ef124 */
[----:B------:R-:W-:-:S07]  /*4fd50*/  IMAD.MOV.U32 R10, RZ, RZ, R5 ;  /* 0x000000ffff0a7224 */ /* 0x000fce00078e0005 */
.L_x_1555:
[----:B------:R-:W-:Y:S05]  /*4fd60*/  BSYNC.RELIABLE B1 ;  /* 0x0000000000017941 */ /* 0x000fea0003800100 */
.L_x_1553:
[----:B------:R-:W-:Y:S02]  /*4fd70*/  LOP3.LUT P0, RZ, R7, 0x7, RZ, 0xc0, !PT ;  /* 0x0000000707ff7812 */ /* 0x000fe4000780c0ff */
[----:B------:R-:W-:-:S04]  /*4fd80*/  LOP3.LUT P1, RZ, R10, 0x7, RZ, 0xc0, !PT ;  /* 0x000000070aff7812 */ /* 0x000fc8000782c0ff */
[----:B------:R-:W-:-:S04]  /*4fd90*/  PLOP3.LUT P0, PT, P0, P1, PT, 0x20, 0x2 ;  /* 0x000000000002781c */ /* 0x000fc80000702470 */
[----:B------:R-:W-:Y:S02]  /*4fda0*/  SEL R20, R10, R7, P0 ;  /* 0x000000070a147207 */ /* 0x000fe40000000000 */
[----:B------:R-:W-:Y:S02]  /*4fdb0*/  SEL R5, R7, R10, P0 ;  /* 0x0000000a07057207 */ /* 0x000fe40000000000 */
[----:B------:R-:W-:-:S13]  /*4fdc0*/  LOP3.LUT P1, RZ, R20, 0x7, RZ, 0xc0, !PT ;  /* 0x0000000714ff7812 */ /* 0x000fda000782c0ff */
[----:B------:R-:W-:Y:S05]  /*4fdd0*/  @!P1 BRA `(.L_x_1559) ;  /* 0xfffffff800c89947 */ /* 0x000fea000383ffff */
.L_x_1546:
        /* <DEDUP_REMOVED lines=31> */
.L_x_1556:
[----:B------:R-:W-:Y:S01]  /*4ffd0*/  IMAD.MOV.U32 R21, RZ, RZ, R5 ;  /* 0x000000ffff157224 */ /* 0x000fe200078e0005 */
[----:B------:R2:W-:Y:S01]  /*4ffe0*/  STL [R1+0x118], R0 ;  /* 0x0001180001007387 */ /* 0x0005e20000100800 */
[----:B------:R-:W-:-:S03]  /*4fff0*/  IMAD.MOV.U32 R3, RZ, RZ, R0 ;  /* 0x000000ffff037224 */ /* 0x000fc600078e0000 */
[----:B------:R2:W-:Y:S04]  /*50000*/  STL.64 [R6+0x120], R20 ;  /* 0x0001201406007387 */ /* 0x0005e80000100a00 */
.L_x_1558:
[----:B------:R-:W-:Y:S05]  /*50010*/  BSYNC B0 ;  /* 0x0000000000007941 */ /* 0x000fea0003800000 */
.L_x_1545:
        /* <DEDUP_REMOVED lines=8> */
.L_x_1574:
[----:B------:R-:W-:Y:S01]  /*500a0*/  LOP3.LUT P0, RZ, R13, 0x7, RZ, 0xc0, !PT ;  /* 0x000000070dff7812 */ /* 0x000fe2000780c0ff */
[----:B------:R-:W-:Y:S05]  /*500b0*/  YIELD ;  /* 0x0000000000007946 */ /* 0x000fea0003800000 */
[----:B------:R-:W-:Y:S07]  /*500c0*/  BSSY B1, `(.L_x_1562) ;  /* 0x000001f000017945 */ /* 0x000fee0003800000 */
[----:B--2---:R-:W-:Y:S05]  /*500d0*/  @P0 BRA `(.L_x_1563) ;  /* 0x0000000000740947 */ /* 0x004fea0003800000 */
.L_x_1567:
        /* <DEDUP_REMOVED lines=18> */
.L_x_1565:
        /* <DEDUP_REMOVED lines=8> */
.L_x_1566:
[----:B------:R-:W-:Y:S05]  /*50280*/  BSYNC.RELIABLE B3 ;  /* 0x0000000000037941 */ /* 0x000fea0003800100 */
.L_x_1564:
[----:B------:R-:W-:-:S13]  /*50290*/  LOP3.LUT P0, RZ, R13, 0x7, RZ, 0xc0, !PT ;  /* 0x000000070dff7812 */ /* 0x000fda000780c0ff */
[----:B------:R-:W-:Y:S05]  /*502a0*/  @!P0 BRA `(.L_x_1567) ;  /* 0xfffffffc008c8947 */ /* 0x000fea000383ffff */
.L_x_1563:
[----:B------:R-:W-:Y:S05]  /*502b0*/  BSYNC B1 ;  /* 0x0000000000017941 */ /* 0x000fea0003800000 */
.L_x_1562:
        /* <DEDUP_REMOVED lines=15> */
.L_x_1569:
        /* <DEDUP_REMOVED lines=15> */
.L_x_1572:
[----:B------:R-:W-:-:S05]  /*504a0*/  IMAD.WIDE.U32 R6, R7, 0x4, R18 ;  /* 0x0000000407067825 */ /* 0x000fca00078e0012 */
[----:B------:R-:W2:Y:S02]  /*504b0*/  ATOMG.E.EXCH.STRONG.GPU PT, R0, desc[UR36][R6.64], R13 ;  /* 0x8000000d060079a8 */ /* 0x000ea4000c1ef124 */
[----:B--2---:R-:W-:-:S13]  /*504c0*/  ISETP.NE.AND P0, PT, R0, -0x1, PT ;  /* 0xffffffff0000780c */ /* 0x004fda0003f05270 */
[----:B------:R-:W-:Y:S05]  /*504d0*/  @!P0 BREAK.RELIABLE B1 ;  /* 0x0000000000018942 */ /* 0x000fea0003800100 */
[----:B------:R-:W-:Y:S05]  /*504e0*/  @!P0 BRA `(.L_x_1573) ;  /* 0x0000000000c08947 */ /* 0x000fea0003800000 */
[----:B------:R2:W5:Y:S01]  /*504f0*/  ATOMG.E.EXCH.STRONG.GPU PT, RZ, desc[UR36][R6.64], RZ ;  /* 0x800000ff06ff79a8 */ /* 0x000562000c1ef124 */
[----:B------:R-:W-:-:S07]  /*50500*/  IMAD.MOV.U32 R5, RZ, RZ, R13 ;  /* 0x000000ffff057224 */ /* 0x000fce00078e000d */
.L_x_1570:
[----:B------:R-:W-:Y:S05]  /*50510*/  BSYNC.RELIABLE B1 ;  /* 0x0000000000017941 */ /* 0x000fea0003800100 */
.L_x_1568:
[----:B------:R-:W-:Y:S02]  /*50520*/  LOP3.LUT P0, RZ, R0, 0x7, RZ, 0xc0, !PT ;  /* 0x0000000700ff7812 */ /* 0x000fe4000780c0ff */
[----:B------:R-:W-:-:S04]  /*50530*/  LOP3.LUT P1, RZ, R5, 0x7, RZ, 0xc0, !PT ;  /* 0x0000000705ff7812 */ /* 0x000fc8000782c0ff */
[----:B------:R-:W-:-:S04]  /*50540*/  PLOP3.LUT P0, PT, P0, P1, PT, 0x20, 0x2 ;  /* 0x000000000002781c */ /* 0x000fc80000702470 */
[----:B------:R-:W-:Y:S02]  /*50550*/  SEL R12, R5, R0, P0 ;  /* 0x00000000050c7207 */ /* 0x000fe40000000000 */
[----:B------:R-:W-:Y:S02]  /*50560*/  SEL R13, R0, R5, P0 ;  /* 0x00000005000d7207 */ /* 0x000fe40000000000 */
[----:B------:R-:W-:-:S13]  /*50570*/  LOP3.LUT P1, RZ, R12, 0x7, RZ, 0xc0, !PT ;  /* 0x000000070cff7812 */ /* 0x000fda000782c0ff */
[----:B------:R-:W-:Y:S05]  /*50580*/  @!P1 BRA `(.L_x_1574) ;  /* 0xfffffff800c49947 */ /* 0x000fea000383ffff */
.L_x_1561:
        /* <DEDUP_REMOVED lines=32> */
.L_x_1571:
[C---:B------:R-:W-:Y:S02]  /*50790*/  IMAD.SHL.U32 R4, R3.reuse, 0x8, RZ ;  /* 0x0000000803047824 */ /* 0x040fe400078e00ff */
[----:B------:R-:W-:-:S03]  /*507a0*/  VIADD R0, R3, 0x1 ;  /* 0x0000000103007836 */ /* 0x000fc60000000000 */
[----:B------:R-:W-:Y:S02]  /*507b0*/  LOP3.LUT R4, R4, 0x7f8, RZ, 0xc0, !PT ;  /* 0x000007f804047812 */ /* 0x000fe400078ec0ff */
[----:B------:R2:W-:Y:S03]  /*507c0*/  STL [R1+0x118], R0 ;  /* 0x0001180001007387 */ /* 0x0005e60000100800 */
[----:B------:R-:W-:-:S05]  /*507d0*/  IMAD.IADD R3, R1, 0x1, R4 ;  /* 0x0000000101037824 */ /* 0x000fca00078e0204 */
[----:B------:R2:W-:Y:S02]  /*507e0*/  STL.64 [R3+0x120], R12 ;  /* 0x0001200c03007387 */ /* 0x0005e40000100a00 */
.L_x_1573:
[----:B------:R-:W-:Y:S05]  /*507f0*/  BSYNC B0 ;  /* 0x0000000000007941 */ /* 0x000fea0003800000 */
.L_x_1560:
[----:B------:R-:W-:Y:S05]  /*50800*/  BRA `(.L_x_1244) ;  /* 0x0000009000f07947 */ /* 0x000fea0003800000 */
.L_x_1436:
        /* <DEDUP_REMOVED lines=17> */
.L_x_1579:
        /* <DEDUP_REMOVED lines=21> */
.L_x_1578:
[----:B------:R-:W-:Y:S01]  /*50a70*/  PLOP3.LUT P0, PT, PT, PT, PT, 0x80, 0x8 ;  /* 0x000000000008781c */ /* 0x000fe20003f0f070 */
[----:B------:R-:W-:-:S12]  /*50a80*/  BRA `(.L_x_1580) ;  /* 0x0000002000747947 */ /* 0x000fd80003800000 */
.L_x_1577:
        /* <DEDUP_REMOVED lines=11> */
[----:B------:R-:W-:-:S05]  /*50b40*/  LOP3.LUT R7, R4, 0xf800, RZ, 0xc0, !PT ;  /* 0x0000f80004077812 */ /* 0x000fca00078ec0ff */
[----:B------:R-:W-:Y:S01]  /*50b50*/  IMAD.IADD R7, R16, 0x1, R7 ;  /* 0x0000000110077824 */ /* 0x000fe200078e0207 */
[----:B------:R-:W0:Y:S04]  /*50b60*/  LDS.64 R4, [R5] ;  /* 0x0000000005047984 */ /* 0x000e280000000a00 */
[----:B------:R-:W1:Y:S01]  /*50b70*/  LDS.64 R12, [R7] ;  /* 0x00000000070c7984 */ /* 0x000e620000000a00 */
[----:B0-----:R-:W-:Y:S01]  /*50b80*/  ISETP.NE.U32.AND P0, PT, R4, RZ, PT ;  /* 0x000000ff0400720c */ /* 0x001fe20003f05070 */
[----:B------:R-:W-:-:S03]  /*50b90*/  IMAD.MOV.U32 R4, RZ, RZ, RZ ;  /* 0x000000ffff047224 */ /* 0x000fc600078e00ff */
[----:B------:R-:W-:Y:S02]  /*50ba0*/  ISETP.NE.AND.EX P0, PT, R5, RZ, PT, P0 ;  /* 0x000000ff0500720c */ /* 0x000fe40003f05300 */
[----:B-1----:R-:W-:Y:S01]  /*50bb0*/  ISETP.NE.U32.AND P1, PT, R12, RZ, PT ;  /* 0x000000ff0c00720c */ /* 0x002fe20003f25070 */
[----:B------:R-:W-:Y:S01]  /*50bc0*/  IMAD.IADD R12, R6, 0x1, R25 ;  /* 0x00000001060c7824 */ /* 0x000fe200078e0219 */
[----:B------:R-:W-:Y:S01]  /*50bd0*/  ISETP.EQ.OR P0, PT, R10, RZ, P0 ;  /* 0x000000ff0a00720c */ /* 0x000fe20000702670 */
[----:B------:R-:W-:Y:S01]  /*50be0*/  VIADD R6, R14, 0x2 ;  /* 0x000000020e067836 */ /* 0x000fe20000000000 */
        /* <DEDUP_REMOVED lines=509> */
[----:B0-----:R-:W-:-:S04]  /*52bc0*/  ISETP.NE.U32.AND P0, PT, R12, RZ, PT ;  /* 0x000000ff0c00720c */ /* 0x001fc80003f05070 */
[----:B------:R-:W-:-:S04]  /*52bd0*/  ISETP.NE.AND.EX P0, PT, R13, RZ, PT, P0 ;  /* 0x000000ff0d00720c */ /* 0x000fc80003f05300 */
[----:B------:R-:W-:-:S04]  /*52be0*/  ISETP.EQ.OR P0, PT, R10, RZ, P0 ;  /* 0x000000ff0a00720c */ /* 0x000fc80000702670 */
[----:B------:R-:W-:-:S09]  /*52bf0*/  ISETP.EQ.OR P1, PT, R4, RZ, P0 ;  /* 0x000000ff0400720c */ /* 0x000fd20000722670 */
[----:B------:R-:W-:-:S04]  /*52c00*/  @!P0 IMAD R3, R4, 0x4, R1 ;  /* 0x0000000404038824 */ /* 0x000fc800078e0201 */
[----:B------:R-:W-:Y:S01]  /*52c10*/  @!P1 VIADD R6, R14, 0x1f ;  /* 0x0000001f0e069836 */ /* 0x000fe20000000000 */
[----:B------:R0:W-:Y:S01]  /*52c20*/  @!P0 STL [R3+0x18], R10 ;  /* 0x0000180a03008387 */ /* 0x0001e20000100800 */
[----:B------:R-:W-:-:S13]  /*52c30*/  PLOP3.LUT P0, PT, P1, PT, PT, 0x8, 0x80 ;  /* 0x000000000080781c */ /* 0x000fda0000f0e170 */
.L_x_1582:
[----:B------:R-:W-:Y:S05]  /*52c40*/  BSYNC.RECONVERGENT B1 ;  /* 0x0000000000017941 */ /* 0x000fea0003800200 */
.L_x_1581:
[----:B------:R1:W-:Y:S02]  /*52c50*/  STL [R1+0x4], R6 ;  /* 0x0000040601007387 */ /* 0x0003e40000100800 */
.L_x_1580:
[----:B------:R-:W-:Y:S05]  /*52c60*/  BSYNC.RECONVERGENT B0 ;  /* 0x0000000000007941 */ /* 0x000fea0003800200 */
.L_x_1576:
        /* <DEDUP_REMOVED lines=11> */
[----:B-1----:R-:W-:-:S06]  /*52d20*/  LEA R6, R11, UR4, 0x3 ;  /* 0x000000040b067c11 */ /* 0x002fcc000f8e18ff */
[----:B------:R-:W1:Y:S01]  /*52d30*/  ATOMS.EXCH.64 R6, [R6], RZ ;  /* 0x000000ff0606738c */ /* 0x000e620004000400 */
[----:B------:R-:W-:Y:S05]  /*52d40*/  BRA `(.L_x_1585) ;  /* 0x0000000000147947 */ /* 0x000fea0003800000 */
.L_x_1584:
[----:B------:R-:W2:Y:S02]  /*52d50*/  LDC.64 R4, c[0x0][0x380] ;  /* 0x0000e000ff047b82 */ /* 0x000ea40000000a00 */
[----:B--2---:R-:W-:-:S03]  /*52d60*/  IMAD.WIDE.U32 R4, R11, 0x8, R4 ;  /* 0x000000080b047825 */ /* 0x004fc600078e0004 */
[----:B-1----:R-:W-:-:S05]  /*52d70*/  IADD3 R6, P0, PT, R4, 0x10000000, RZ ;  /* 0x1000000004067810 */ /* 0x002fca0007f1e0ff */
[----:B------:R-:W-:-:S06]  /*52d80*/  IMAD.X R7, RZ, RZ, R5, P0 ;  /* 0x000000ffff077224 */ /* 0x000fcc00000e0605 */
[----:B------:R-:W5:Y:S02]  /*52d90*/  ATOMG.E.EXCH.64.STRONG.GPU PT, R6, desc[UR36][R6.64+0x8], RZ ;  /* 0x800008ff060679a8 */ /* 0x000f64000c1ef524 */
.L_x_1585:
[----:B------:R-:W-:Y:S05]  /*52da0*/  BSYNC.RECONVERGENT B0 ;  /* 0x0000000000007941 */ /* 0x000fea0003800200 */
.L_x_1583:
[----:B------:R-:W-:Y:S01]  /*52db0*/  LOP3.LUT P0, RZ, R20, 0x7fffff80, RZ, 0xc0, !PT ;  /* 0x7fffff8014ff7812 */ /* 0x000fe2000780c0ff */
[----:B------:R-:W-:-:S12]  /*52dc0*/  BSSY B0, `(.L_x_1586) ;  /* 0x000013e000007945 */ /* 0x000fd80003800000 */
[----:B------:R-:W-:Y:S05]  /*52dd0*/  @P0 BRA `(.L_x_1587) ;  /* 0x0000000800500947 */ /* 0x000fea0003800000 */
[----:B0-----:R-:W2:Y:S01]  /*52de0*/  LDL R3, [R1+0x18] ;  /* 0x0000180001037983 */ /* 0x001ea20000100800 */
[----:B------:R-:W-:Y:S01]  /*52df0*/  BSSY.RECONVERGENT B1, `(.L_x_1588) ;  /* 0x0000011000017945 */ /* 0x000fe20003800200 */
[----:B-1---5:R-:W-:Y:S02]  /*52e00*/  IMAD.MOV.U32 R4, RZ, RZ, R7 ;  /* 0x000000ffff047224 */ /* 0x022fe400078e0007 */
[----:B------:R-:W-:Y:S01]  /*52e10*/  IMAD.MOV.U32 R5, RZ, RZ, 0x2 ;  /* 0x00000002ff057424 */ /* 0x000fe200078e00ff */
[----:B--2---:R-:W-:-:S13]  /*52e20*/  ISETP.GT.U32.AND P0, PT, R3, 0x1fff, PT ;  /* 0x00001fff0300780c */ /* 0x004fda0003f04070 */
        /* <DEDUP_REMOVED lines=8> */
.L_x_1589:
[----:B------:R-:W0:Y:S02]  /*52eb0*/  LDC.64 R8, c[0x0][0x380] ;  /* 0x0000e000ff087b82 */ /* 0x000e240000000a00 */
[----:B0-----:R-:W-:-:S03]  /*52ec0*/  IMAD.WIDE.U32 R8, R3, 0x8, R8 ;  /* 0x0000000803087825 */ /* 0x001fc600078e0008 */
[----:B------:R-:W-:-:S05]  /*52ed0*/  IADD3 R8, P0, PT, R8, 0x10000000, RZ ;  /* 0x1000000008087810 */ /* 0x000fca0007f1e0ff */
[----:B------:R-:W-:-:S05]  /*52ee0*/  IMAD.X R9, RZ, RZ, R9, P0 ;  /* 0x000000ffff097224 */ /* 0x000fca00000e0609 */
[----:B------:R0:W5:Y:S03]  /*52ef0*/  ATOMG.E.EXCH.64.STRONG.GPU PT, RZ, desc[UR36][R8.64+0x8], R4 ;  /* 0x8000080408ff79a8 */ /* 0x000166000c1ef524 */
.L_x_1590:
[----:B------:R-:W-:Y:S05]  /*52f00*/  BSYNC.RECONVERGENT B1 ;  /* 0x0000000000017941 */ /* 0x000fea0003800200 */
.L_x_1588:
[----:B------:R-:W-:Y:S02]  /*52f10*/  LEA R3, R3, 0x4, 0x3 ;  /* 0x0000000403037811 */ /* 0x000fe400078e18ff */
[----:B------:R-:W-:-:S04]  /*52f20*/  LOP3.LUT P1, RZ, R6, 0x7, RZ, 0xc0, !PT ;  /* 0x0000000706ff7812 */ /* 0x000fc8000782c0ff */
[----:B0-----:R-:W-:Y:S02]  /*52f30*/  SEL R8, R6, R3, !P1 ;  /* 0x0000000306087207 */ /* 0x001fe40004800000 */
[----:B------:R-:W-:Y:S02]  /*52f40*/  SEL R7, R3, R6, !P1 ;  /* 0x0000000603077207 */ /* 0x000fe40004800000 */
[----:B------:R-:W-:-:S13]  /*52f50*/  LOP3.LUT P0, RZ, R8, 0x7, RZ, 0xc0, !PT ;  /* 0x0000000708ff7812 */ /* 0x000fda000780c0ff */
[----:B------:R-:W-:Y:S05]  /*52f60*/  @P0 BRA `(.L_x_1591) ;  /* 0x00000004003c0947 */ /* 0x000fea0003800000 */
.L_x_1604:
[----:B------:R-:W-:Y:S01]  /*52f70*/  LOP3.LUT P0, RZ, R7, 0x7, RZ, 0xc0, !PT ;  /* 0x0000000707ff7812 */ /* 0x000fe2000780c0ff */
[----:B------:R-:W-:Y:S05]  /*52f80*/  YIELD ;  /* 0x0000000000007946 */ /* 0x000fea0003800000 */
[----:B------:R-:W-:Y:S07]  /*52f90*/  BSSY B1, `(.L_x_1592) ;  /* 0x000001f000017945 */ /* 0x000fee0003800000 */
[----:B0-2---:R-:W-:Y:S05]  /*52fa0*/  @P0 BRA `(.L_x_1593) ;  /* 0x0000000000740947 */ /* 0x005fea0003800000 */
.L_x_1597:
        /* <DEDUP_REMOVED lines=18> */
.L_x_1595:
        /* <DEDUP_REMOVED lines=8> */
.L_x_1596:
[----:B------:R-:W-:Y:S05]  /*53150*/  BSYNC.RELIABLE B3 ;  /* 0x0000000000037941 */ /* 0x000fea0003800100 */
.L_x_1594:
[----:B------:R-:W-:-:S13]  /*53160*/  LOP3.LUT P0, RZ, R7, 0x7, RZ, 0xc0, !PT ;  /* 0x0000000707ff7812 */ /* 0x000fda000780c0ff */
[----:B------:R-:W-:Y:S05]  /*53170*/  @!P0 BRA `(.L_x_1597) ;  /* 0xfffffffc008c8947 */ /* 0x000fea000383ffff */
.L_x_1593:
[----:B------:R-:W-:Y:S05]  /*53180*/  BSYNC B1 ;  /* 0x0000000000017941 */ /* 0x000fea0003800000 */
.L_x_1592:
        /* <DEDUP_REMOVED lines=15> */
.L_x_1599:
        /* <DEDUP_REMOVED lines=15> */
.L_x_1602:
[----:B------:R-:W-:-:S05]  /*53370*/  IMAD.WIDE.U32 R4, R5, 0x4, R18 ;  /* 0x0000000405047825 */ /* 0x000fca00078e0012 */
[----:B------:R-:W2:Y:S02]  /*53380*/  ATOMG.E.EXCH.STRONG.GPU PT, R0, desc[UR36][R4.64], R7 ;  /* 0x80000007040079a8 */ /* 0x000ea4000c1ef124 */
[----:B--2---:R-:W-:-:S13]  /*53390*/  ISETP.NE.AND P0, PT, R0, -0x1, PT ;  /* 0xffffffff0000780c */ /* 0x004fda0003f05270 */
[----:B------:R-:W-:Y:S05]  /*533a0*/  @!P0 BREAK.RELIABLE B1 ;  /* 0x0000000000018942 */ /* 0x000fea0003800100 */
[----:B------:R-:W-:Y:S05]  /*533b0*/  @!P0 BRA `(.L_x_1603) ;  /* 0x0000000c00788947 */ /* 0x000fea0003800000 */
[----:B------:R2:W5:Y:S01]  /*533c0*/  ATOMG.E.EXCH.STRONG.GPU PT, RZ, desc[UR36][R4.64], RZ ;  /* 0x800000ff04ff79a8 */ /* 0x000562000c1ef124 */
[----:B------:R-:W-:-:S07]  /*533d0*/  IMAD.MOV.U32 R3, RZ, RZ, R7 ;  /* 0x000000ffff037224 */ /* 0x000fce00078e0007 */
.L_x_1600:
[----:B------:R-:W-:Y:S05]  /*533e0*/  BSYNC.RELIABLE B1 ;  /* 0x0000000000017941 */ /* 0x000fea0003800100 */
.L_x_1598:
[----:B------:R-:W-:Y:S02]  /*533f0*/  LOP3.LUT P0, RZ, R0, 0x7, RZ, 0xc0, !PT ;  /* 0x0000000700ff7812 */ /* 0x000fe4000780c0ff */
[----:B------:R-:W-:-:S04]  /*53400*/  LOP3.LUT P1, RZ, R3, 0x7, RZ, 0xc0, !PT ;  /* 0x0000000703ff7812 */ /* 0x000fc8000782c0ff */
[----:B------:R-:W-:-:S04]  /*53410*/  PLOP3.LUT P0, PT, P0, P1, PT, 0x20, 0x2 ;  /* 0x000000000002781c */ /* 0x000fc80000702470 */
[----:B------:R-:W-:Y:S02]  /*53420*/  SEL R8, R3, R0, P0 ;  /* 0x0000000003087207 */ /* 0x000fe40000000000 */
[----:B------:R-:W-:Y:S02]  /*53430*/  SEL R7, R0, R3, P0 ;  /* 0x0000000300077207 */ /* 0x000fe40000000000 */
[----:B------:R-:W-:-:S13]  /*53440*/  LOP3.LUT P1, RZ, R8, 0x7, RZ, 0xc0, !PT ;  /* 0x0000000708ff7812 */ /* 0x000fda000782c0ff */
[----:B------:R-:W-:Y:S05]  /*53450*/  @!P1 BRA `(.L_x_1604) ;  /* 0xfffffff800c49947 */ /* 0x000fea000383ffff */
.L_x_1591:
[----:B------:R-:W-:Y:S02]  /*53460*/  IMAD.SHL.U32 R0, R8, 0x8, RZ ;  /* 0x0000000808007824 */ /* 0x000fe400078e00ff */
[----:B------:R-:W-:Y:S02]  /*53470*/  IMAD.MOV.U32 R3, RZ, RZ, -0x4f0f0efe ;  /* 0xb0f0f102ff037424 */ /* 0x000fe400078e00ff */
[----:B-1----:R-:W-:Y:S01]  /*53480*/  IMAD.MOV.U32 R9, RZ, RZ, -0x40000000 ;  /* 0xc0000000ff097424 */ /* 0x002fe200078e00ff */
[----:B------:R-:W-:Y:S01]  /*53490*/  LOP3.LUT R0, R0, 0x38, RZ, 0xc0, !PT ;  /* 0x0000003800007812 */ /* 0x000fe200078ec0ff */
[----:B0-2---:R-:W-:-:S03]  /*534a0*/  IMAD.MOV.U32 R5, RZ, RZ, -0x203a400 ;  /* 0xfdfc5c00ff057424 */ /* 0x005fc600078e00ff */
        /* <DEDUP_REMOVED lines=30> */
.L_x_1601:
[----:B------:R-:W2:Y:S01]  /*53690*/  LDL R3, [R1+0x118] ;  /* 0x0001180001037983 */ /* 0x000ea20000100800 */
[----:B------:R-:W-:Y:S02]  /*536a0*/  IMAD.MOV.U32 R9, RZ, RZ, R7 ;  /* 0x000000ffff097224 */ /* 0x000fe400078e0007 */
[----:B--2---:R-:W-:-:S05]  /*536b0*/  IMAD.SHL.U32 R0, R3, 0x8, RZ ;  /* 0x0000000803007824 */ /* 0x004fca00078e00ff */
[----:B------:R-:W-:Y:S01]  /*536c0*/  LOP3.LUT R4, R0, 0x7f8, RZ, 0xc0, !PT ;  /* 0x000007f800047812 */ /* 0x000fe200078ec0ff */
[----:B------:R-:W-:-:S04]  /*536d0*/  VIADD R0, R3, 0x1 ;  /* 0x0000000103007836 */ /* 0x000fc80000000000 */
[----:B------:R-:W-:Y:S01]  /*536e0*/  IMAD.IADD R3, R1, 0x1, R4 ;  /* 0x0000000101037824 */ /* 0x000fe200078e0204 */
[----:B------:R3:W-:Y:S04]  /*536f0*/  STL [R1+0x118], R0 ;  /* 0x0001180001007387 */ /* 0x0007e80000100800 */
[----:B------:R3:W-:Y:S01]  /*53700*/  STL.64 [R3+0x120], R8 ;  /* 0x0001200803007387 */ /* 0x0007e20000100a00 */
[----:B------:R-:W-:Y:S05]  /*53710*/  BRA `(.L_x_1603) ;  /* 0x0000000800a07947 */ /* 0x000fea0003800000 */
.L_x_1587:
[----:B------:R-:W2:Y:S01]  /*53720*/  LDL.64 R8, [R1+0x18] ;  /* 0x0000180001087983 */ /* 0x000ea20000100a00 */
[----:B------:R-:W-:Y:S01]  /*53730*/  BSSY.RECONVERGENT B1, `(.L_x_1605) ;  /* 0x0000012000017945 */ /* 0x000fe20003800200 */
[----:B--2---:R-:W-:Y:S01]  /*53740*/  ISETP.GT.U32.AND P0, PT, R8, 0x1fff, PT ;  /* 0x00001fff0800780c */ /* 0x004fe20003f04070 */
[----:B------:R-:W-:-:S05]  /*53750*/  IMAD.SHL.U32 R4, R9, 0x8, RZ ;  /* 0x0000000809047824 */ /* 0x000fca00078e00ff */
[----:B------:R-:W-:Y:S01]  /*53760*/  LOP3.LUT R5, R4, 0x4, RZ, 0xfc, !PT ;  /* 0x0000000404057812 */ /* 0x000fe200078efcff */
[----:B------:R-:W-:-:S06]  /*53770*/  IMAD.MOV.U32 R4, RZ, RZ, 0x2 ;  /* 0x00000002ff047424 */ /* 0x000fcc00078e00ff */
        /* <DEDUP_REMOVED lines=8> */
.L_x_1606:
[----:B0-----:R-:W0:Y:S02]  /*53800*/  LDC.64 R10, c[0x0][0x380] ;  /* 0x0000e000ff0a7b82 */ /* 0x001e240000000a00 */
[----:B0-----:R-:W-:-:S03]  /*53810*/  IMAD.WIDE.U32 R10, R8, 0x8, R10 ;  /* 0x00000008080a7825 */ /* 0x001fc600078e000a */
[----:B------:R-:W-:-:S05]  /*53820*/  IADD3 R10, P0, PT, R10, 0x10000000, RZ ;  /* 0x100000000a0a7810 */ /* 0x000fca0007f1e0ff */
[----:B------:R-:W-:-:S05]  /*53830*/  IMAD.X R11, RZ, RZ, R11, P0 ;  /* 0x000000ffff0b7224 */ /* 0x000fca00000e060b */
[----:B------:R2:W5:Y:S03]  /*53840*/  ATOMG.E.EXCH.64.STRONG.GPU PT, RZ, desc[UR36][R10.64+0x8], R4 ;  /* 0x800008040aff79a8 */ /* 0x000566000c1ef524 */
.L_x_1607:
[----:B------:R-:W-:Y:S05]  /*53850*/  BSYNC.RECONVERGENT B1 ;  /* 0x0000000000017941 */ /* 0x000fea0003800200 */
.L_x_1605:
[----:B------:R-:W-:Y:S01]  /*53860*/  ISETP.GT.U32.AND P0, PT, R9, 0x1fff, PT ;  /* 0x00001fff0900780c */ /* 0x000fe20003f04070 */
[----:B------:R-:W-:Y:S01]  /*53870*/  VIADD R20, R20, 0x7fffff80 ;  /* 0x7fffff8014147836 */ /* 0x000fe20000000000 */
[----:B------:R-:W-:Y:S01]  /*53880*/  BSSY.RECONVERGENT B1, `(.L_x_1608) ;  /* 0x0000011000017945 */ /* 0x000fe20003800200 */
[----:B-12--5:R-:W-:-:S03]  /*53890*/  IMAD.MOV.U32 R11, RZ, RZ, R7 ;  /* 0x000000ffff0b7224 */ /* 0x026fc600078e0007 */
[----:B------:R-:W-:-:S04]  /*538a0*/  LOP3.LUT R20, R20, 0x7fffff80, RZ, 0xc0, !PT ;  /* 0x7fffff8014147812 */ /* 0x000fc800078ec0ff */
[----:B------:R-:W-:-:S03]  /*538b0*/  LOP3.LUT R10, R20, 0xb, RZ, 0xfc, !PT ;  /* 0x0000000b140a7812 */ /* 0x000fc600078efcff */
        /* <DEDUP_REMOVED lines=8> */
.L_x_1609:
[----:B0-----:R-:W0:Y:S02]  /*53940*/  LDC.64 R4, c[0x0][0x380] ;  /* 0x0000e000ff047b82 */ /* 0x001e240000000a00 */
[----:B0-----:R-:W-:-:S03]  /*53950*/  IMAD.WIDE.U32 R4, R9, 0x8, R4 ;  /* 0x0000000809047825 */ /* 0x001fc600078e0004 */
[----:B------:R-:W-:-:S05]  /*53960*/  IADD3 R4, P0, PT, R4, 0x10000000, RZ ;  /* 0x1000000004047810 */ /* 0x000fca0007f1e0ff */
[----:B------:R-:W-:-:S05]  /*53970*/  IMAD.X R5, RZ, RZ, R5, P0 ;  /* 0x000000ffff057224 */ /* 0x000fca00000e0605 */
[----:B------:R2:W5:Y:S03]  /*53980*/  ATOMG.E.EXCH.64.STRONG.GPU PT, RZ, desc[UR36][R4.64+0x8], R10 ;  /* 0x8000080a04ff79a8 */ /* 0x000566000c1ef524 */
.L_x_1610:
[----:B------:R-:W-:Y:S05]  /*53990*/  BSYNC.RECONVERGENT B1 ;  /* 0x0000000000017941 */ /* 0x000fea0003800200 */
.L_x_1608:
[----:B------:R-:W-:Y:S02]  /*539a0*/  LEA R7, R8, 0x4, 0x3 ;  /* 0x0000000408077811 */ /* 0x000fe400078e18ff */
[----:B------:R-:W-:-:S04]  /*539b0*/  LOP3.LUT P1, RZ, R6, 0x7, RZ, 0xc0, !PT ;  /* 0x0000000706ff7812 */ /* 0x000fc8000782c0ff */
[----:B------:R-:W-:Y:S02]  /*539c0*/  SEL R8, R6, R7, !P1 ;  /* 0x0000000706087207 */ /* 0x000fe40004800000 */
[----:B------:R-:W-:Y:S02]  /*539d0*/  SEL R7, R7, R6, !P1 ;  /* 0x0000000607077207 */ /* 0x000fe40004800000 */
[----:B------:R-:W-:-:S13]  /*539e0*/  LOP3.LUT P0, RZ, R8, 0x7, RZ, 0xc0, !PT ;  /* 0x0000000708ff7812 */ /* 0x000fda000780c0ff */
[----:B------:R-:W-:Y:S05]  /*539f0*/  @P0 BRA `(.L_x_1611) ;  /* 0x00000004003c0947 */ /* 0x000fea0003800000 */
.L_x_1623:
[----:B------:R-:W-:Y:S01]  /*53a00*/  LOP3.LUT P0, RZ, R7, 0x7, RZ, 0xc0, !PT ;  /* 0x0000000707ff7812 */ /* 0x000fe2000780c0ff */
[----:B------:R-:W-:Y:S05]  /*53a10*/  YIELD ;  /* 0x0000000000007946 */ /* 0x000fea0003800000 */
[----:B------:R-:W-:Y:S07]  /*53a20*/  BSSY B1, `(.L_x_1612) ;  /* 0x000001f000017945 */ /* 0x000fee0003800000 */
[----:B------:R-:W-:Y:S05]  /*53a30*/  @P0 BRA `(.L_x_1613) ;  /* 0x0000000000740947 */ /* 0x000fea0003800000 */
.L_x_1617:
        /* <DEDUP_REMOVED lines=18> */
.L_x_1615:
        /* <DEDUP_REMOVED lines=8> */
.L_x_1616:
[----:B------:R-:W-:Y:S05]  /*53be0*/  BSYNC.RELIABLE B3 ;  /* 0x0000000000037941 */ /* 0x000fea0003800100 */
.L_x_1614:
[----:B------:R-:W-:-:S13]  /*53bf0*/  LOP3.LUT P0, RZ, R7, 0x7, RZ, 0xc0, !PT ;  /* 0x0000000707ff7812 */ /* 0x000fda000780c0ff */
[----:B------:R-:W-:Y:S05]  /*53c00*/  @!P0 BRA `(.L_x_1617) ;  /* 0xfffffffc008c8947 */ /* 0x000fea000383ffff */
.L_x_1613:
[----:B------:R-:W-:Y:S05]  /*53c10*/  BSYNC B1 ;  /* 0x0000000000017941 */ /* 0x000fea0003800000 */
.L_x_1612:
        /* <DEDUP_REMOVED lines=15> */
.L_x_1619:
        /* <DEDUP_REMOVED lines=15> */
.L_x_1622:
[----:B------:R-:W-:-:S05]  /*53e00*/  IMAD.WIDE.U32 R4, R5, 0x4, R18 ;  /* 0x0000000405047825 */ /* 0x000fca00078e0012 */
[----:B------:R-:W2:Y:S02]  /*53e10*/  ATOMG.E.EXCH.STRONG.GPU PT, R0, desc[UR36][R4.64], R7 ;  /* 0x80000007040079a8 */ /* 0x000ea4000c1ef124 */
[----:B--2---:R-:W-:-:S13]  /*53e20*/  ISETP.NE.AND P0, PT, R0, -0x1, PT ;  /* 0xffffffff0000780c */ /* 0x004fda0003f05270 */
[----:B------:R-:W-:Y:S05]  /*53e30*/  @!P0 BREAK.RELIABLE B1 ;  /* 0x0000000000018942 */ /* 0x000fea0003800100 */
[----:B------:R-:W-:Y:S05]  /*53e40*/  @!P0 BRA `(.L_x_1603) ;  /* 0x0000000000d48947 */ /* 0x000fea0003800000 */
[----:B------:R0:W5:Y:S01]  /*53e50*/  ATOMG.E.EXCH.STRONG.GPU PT, RZ, desc[UR36][R4.64], RZ ;  /* 0x800000ff04ff79a8 */ /* 0x000162000c1ef124 */
[----:B------:R-:W-:-:S07]  /*53e60*/  IMAD.MOV.U32 R3, RZ, RZ, R7 ;  /* 0x000000ffff037224 */ /* 0x000fce00078e0007 */
.L_x_1620:
[----:B------:R-:W-:Y:S05]  /*53e70*/  BSYNC.RELIABLE B1 ;  /* 0x0000000000017941 */ /* 0x000fea0003800100 */
.L_x_1618:
[----:B------:R-:W-:Y:S02]  /*53e80*/  LOP3.LUT P0, RZ, R0, 0x7, RZ, 0xc0, !PT ;  /* 0x0000000700ff7812 */ /* 0x000fe4000780c0ff */
[----:B------:R-:W-:-:S04]  /*53e90*/  LOP3.LUT P1, RZ, R3, 0x7, RZ, 0xc0, !PT ;  /* 0x0000000703ff7812 */ /* 0x000fc8000782c0ff */
[----:B------:R-:W-:-:S04]  /*53ea0*/  PLOP3.LUT P0, PT, P0, P1, PT, 0x20, 0x2 ;  /* 0x000000000002781c */ /* 0x000fc80000702470 */
[----:B------:R-:W-:Y:S02]  /*53eb0*/  SEL R8, R3, R0, P0 ;  /* 0x0000000003087207 */ /* 0x000fe40000000000 */
[----:B------:R-:W-:Y:S02]  /*53ec0*/  SEL R7, R0, R3, P0 ;  /* 0x0000000300077207 */ /* 0x000fe40000000000 */
[----:B------:R-:W-:-:S13]  /*53ed0*/  LOP3.LUT P1, RZ, R8, 0x7, RZ, 0xc0, !PT ;  /* 0x0000000708ff7812 */ /* 0x000fda000782c0ff */
[----:B------:R-:W-:Y:S05]  /*53ee0*/  @!P1 BRA `(.L_x_1623) ;  /* 0xfffffff800c49947 */ /* 0x000fea000383ffff */
.L_x_1611:
[----:B------:R-:W-:Y:S02]  /*53ef0*/  IMAD.SHL.U32 R0, R8, 0x8, RZ ;  /* 0x0000000808007824 */ /* 0x000fe400078e00ff */
[----:B0-----:R-:W-:Y:S02]  /*53f00*/  IMAD.MOV.U32 R3, RZ, RZ, -0x4f0f0efe ;  /* 0xb0f0f102ff037424 */ /* 0x001fe400078e00ff */
[----:B-1----:R-:W-:Y:S01]  /*53f10*/  IMAD.MOV.U32 R9, RZ, RZ, -0x40000000 ;  /* 0xc0000000ff097424 */ /* 0x002fe200078e00ff */
[----:B------:R-:W-:Y:S01]  /*53f20*/  LOP3.LUT R0, R0, 0x38, RZ, 0xc0, !PT ;  /* 0x0000003800007812 */ /* 0x000fe200078ec0ff */
[----:B--2---:R-:W-:-:S03]  /*53f30*/  IMAD.MOV.U32 R5, RZ, RZ, -0x203a400 ;  /* 0xfdfc5c00ff057424 */ /* 0x004fc600078e00ff */
        /* <DEDUP_REMOVED lines=30> */
.L_x_1621:
[----:B------:R-:W2:Y:S01]  /*54120*/  LDL R3, [R1+0x118] ;  /* 0x0001180001037983 */ /* 0x000ea20000100800 */
[----:B-1----:R-:W-:Y:S02]  /*54130*/  IMAD.MOV.U32 R9, RZ, RZ, R7 ;  /* 0x000000ffff097224 */ /* 0x002fe400078e0007 */
[----:B--2---:R-:W-:-:S05]  /*54140*/  IMAD.SHL.U32 R0, R3, 0x8, RZ ;  /* 0x0000000803007824 */ /* 0x004fca00078e00ff */
[----:B------:R-:W-:Y:S01]  /*54150*/  LOP3.LUT R4, R0, 0x7f8, RZ, 0xc0, !PT ;  /* 0x000007f800047812 */ /* 0x000fe200078ec0ff */
[----:B------:R-:W-:-:S04]  /*54160*/  VIADD R0, R3, 0x1 ;  /* 0x0000000103007836 */ /* 0x000fc80000000000 */
[----:B------:R-:W-:Y:S01]  /*54170*/  IMAD.IADD R3, R1, 0x1, R4 ;  /* 0x0000000101037824 */ /* 0x000fe200078e0204 */
[----:B------:R0:W-:Y:S04]  /*54180*/  STL [R1+0x118], R0 ;  /* 0x0001180001007387 */ /* 0x0001e80000100800 */
[----:B------:R0:W-:Y:S02]  /*54190*/  STL.64 [R3+0x120], R8 ;  /* 0x0001200803007387 */ /* 0x0001e40000100a00 */
.L_x_1603:
[----:B------:R-:W-:Y:S05]  /*541a0*/  BSYNC B0 ;  /* 0x0000000000007941 */ /* 0x000fea0003800000 */
.L_x_1586:
[----:B------:R-:W-:Y:S05]  /*541b0*/  BRA `(.L_x_1244) ;  /* 0x0000005800847947 */ /* 0x000fea0003800000 */
.L_x_1575:
        /* <DEDUP_REMOVED lines=12> */
.L_x_1627:
        /* <DEDUP_REMOVED lines=14> */
.L_x_1626:
[----:B------:R-:W-:Y:S01]  /*54360*/  PLOP3.LUT P0, PT, PT, PT, PT, 0x80, 0x8 ;  /* 0x000000000008781c */ /* 0x000fe20003f0f070 */
[----:B------:R-:W-:-:S12]  /*54370*/  BRA `(.L_x_1628) ;  /* 0x0000001800247947 */ /* 0x000fd80003800000 */
.L_x_1625:
[----:B------:R-:W2:Y:S01]  /*54380*/  LDL R26, [R1+0x4] ;  /* 0x00000400011a7983 */ /* 0x000ea20000100800 */
[----:B------:R-:W-:Y:S01]  /*54390*/  BSSY.RECONVERGENT B1, `(.L_x_1629) ;  /* 0x0000186000017945 */ /* 0x000fe20003800200 */
[----:B------:R-:W-:Y:S01]  /*543a0*/  PLOP3.LUT P0, PT, PT, PT, PT, 0x80, 0x8 ;  /* 0x000000000008781c */ /* 0x000fe20003f0f070 */
[----:B--2---:R-:W-:-:S05]  /*543b0*/  IMAD.SHL.U32 R3, R26, 0x800, RZ ;  /* 0x000008001a037824 */ /* 0x004fca00078e00ff */
[----:B------:R-:W-:-:S05]  /*543c0*/  LOP3.LUT R3, R3, 0xf800, RZ, 0xc0, !PT ;  /* 0x0000f80003037812 */ /* 0x000fca00078ec0ff */
[----:B------:R-:W-:Y:S02]  /*543d0*/  IMAD.IADD R7, R16, 0x1, R3 ;  /* 0x0000000110077824 */ /* 0x000fe400078e0203 */
[----:B------:R-:W-:-:S03]  /*543e0*/  IMAD.SHL.U32 R3, R26, 0x100, RZ ;  /* 0x000001001a037824 */ /* 0x000fc600078e00ff */
[----:B------:R-:W0:Y:S02]  /*543f0*/  LDS.64 R12, [R7] ;  /* 0x00000000070c7984 */ /* 0x000e240000000a00 */
[----:B------:R-:W-:-:S05]  /*54400*/  LOP3.LUT R10, R3, 0x1f00, RZ, 0xc0, !PT ;  /* 0x00001f00030a7812 */ /* 0x000fca00078ec0ff */
[----:B------:R-:W-:-:S05]  /*54410*/  IMAD.IADD R10, R10, 0x1, R25 ;  /* 0x000000010a0a7824 */ /* 0x000fca00078e0219 */
[----:B------:R-:W-:Y:S02]  /*54420*/  ISETP.NE.AND P2, PT, R10, RZ, PT ;  /* 0x000000ff0a00720c */ /* 0x000fe40003f45270 */
[----:B0-----:R-:W-:Y:S01]  /*54430*/  ISETP.NE.U32.AND P1, PT, R12, RZ, PT ;  /* 0x000000ff0c00720c */ /* 0x001fe20003f25070 */
[----:B------:R-:W-:-:S03]  /*54440*/  VIADD R12, R26, 0x1 ;  /* 0x000000011a0c7836 */ /* 0x000fc60000000000 */
        /* <DEDUP_REMOVED lines=10> */
[----:B------:R-:W-:Y:S01]  /*544f0*/  ISETP.NE.AND P2, PT, R10, RZ, PT ;  /* 0x000000ff0a00720c */ /* 0x000fe20003f45270 */
[----:B------:R-:W-:Y:S01]  /*54500*/  IMAD.MOV.U32 R12, RZ, RZ, R3 ;  /* 0x000000ffff0c7224 */ /* 0x000fe200078e0003 */
        /* <DEDUP_REMOVED lines=8> */
[----:B------:R-:W-:-:S03]  /*54590*/  IMAD.IADD R10, R10, 0x1, R25 ;  /* 0x000000010a0a7824 */ /* 0x000fc600078e0219 */
[----:B------:R-:W0:Y:S02]  /*545a0*/  LDS.64 R12, [R7] ;  /* 0x00000000070c7984 */ /* 0x000e240000000a00 */
        /* <DEDUP_REMOVED lines=352> */
[----:B------:R-:W-:-:S13]  /*55bb0*/  ISETP.NE.AND P0, PT, R10, RZ, !P0 ;  /* 0x000000ff0a00720c */ /* 0x000fda0004705270 */
[----:B------:R0:W5:Y:S01]  /*55bc0*/  @!P0 LDL R10, [R1+0x18] ;  /* 0x00001800010a8983 */ /* 0x0001620000100800 */
[C---:B------:R-:W-:Y:S02]  /*55bd0*/  VIADD R12, R26.reuse, 0x1f ;  /* 0x0000001f1a0c7836 */ /* 0x040fe40000000000 */
[----:B------:R-:W-:-:S07]  /*55be0*/  @!P0 VIADD R12, R26, 0x20 ;  /* 0x000000201a0c8836 */ /* 0x000fce0000000000 */
.L_x_1630:
[----:B------:R-:W-:Y:S05]  /*55bf0*/  BSYNC.RECONVERGENT B1 ;  /* 0x0000000000017941 */ /* 0x000fea0003800200 */
.L_x_1629:
[----:B------:R1:W-:Y:S02]  /*55c00*/  STL [R1+0x4], R12 ;  /* 0x0000040c01007387 */ /* 0x0003e40000100800 */
.L_x_1628:
[----:B------:R-:W-:Y:S05]  /*55c10*/  BSYNC.RECONVERGENT B0 ;  /* 0x0000000000007941 */ /* 0x000fea0003800200 */
.L_x_1624:
        /* <DEDUP_REMOVED lines=18> */
.L_x_1632:
[----:B------:R-:W2:Y:S02]  /*55d40*/  LDC.64 R8, c[0x0][0x380] ;  /* 0x0000e000ff087b82 */ /* 0x000ea40000000a00 */
[----:B--2---:R-:W-:-:S03]  /*55d50*/  IMAD.WIDE.U32 R8, R11, 0x8, R8 ;  /* 0x000000080b087825 */ /* 0x004fc600078e0008 */
[----:B------:R-:W-:-:S05]  /*55d60*/  IADD3 R8, P0, PT, R8, 0x10000000, RZ ;  /* 0x1000000008087810 */ /* 0x000fca0007f1e0ff */
[----:B------:R-:W-:-:S06]  /*55d70*/  IMAD.X R9, RZ, RZ, R9, P0 ;  /* 0x000000ffff097224 */ /* 0x000fcc00000e0609 */
[----:B------:R-:W5:Y:S02]  /*55d80*/  ATOMG.E.EXCH.64.STRONG.GPU PT, R8, desc[UR36][R8.64+0x8], RZ ;  /* 0x800008ff080879a8 */ /* 0x000f64000c1ef524 */
.L_x_1633:
[----:B------:R-:W-:Y:S05]  /*55d90*/  BSYNC.RECONVERGENT B0 ;  /* 0x0000000000007941 */ /* 0x000fea0003800200 */
.L_x_1631:
[----:B--2--5:R-:W-:Y:S01]  /*55da0*/  LOP3.LUT P0, RZ, R9, 0x7, RZ, 0xc0, !PT ;  /* 0x0000000709ff7812 */ /* 0x024fe2000780c0ff */
[----:B------:R-:W-:Y:S01]  /*55db0*/  BSSY B0, `(.L_x_1634) ;  /* 0x0000021000007945 */ /* 0x000fe20003800000 */
[----:B01----:R-:W-:Y:S02]  /*55dc0*/  IMAD.MOV.U32 R12, RZ, RZ, R8 ;  /* 0x000000ffff0c7224 */ /* 0x003fe400078e0008 */
[----:B------:R-:W-:-:S09]  /*55dd0*/  IMAD.MOV.U32 R7, RZ, RZ, R9 ;  /* 0x000000ffff077224 */ /* 0x000fd200078e0009 */
[----:B------:R-:W-:Y:S05]  /*55de0*/  @P0 BRA `(.L_x_1635) ;  /* 0x0000000000740947 */ /* 0x000fea0003800000 */
.L_x_1639:
        /* <DEDUP_REMOVED lines=18> */
.L_x_1637:
        /* <DEDUP_REMOVED lines=8> */
.L_x_1638:
[----:B------:R-:W-:Y:S05]  /*55f90*/  BSYNC.RELIABLE B1 ;  /* 0x0000000000017941 */ /* 0x000fea0003800100 */
.L_x_1636:
[----:B------:R-:W-:-:S13]  /*55fa0*/  LOP3.LUT P0, RZ, R7, 0x7, RZ, 0xc0, !PT ;  /* 0x0000000707ff7812 */ /* 0x000fda000780c0ff */
[----:B------:R-:W-:Y:S05]  /*55fb0*/  @!P0 BRA `(.L_x_1639) ;  /* 0xfffffffc008c8947 */ /* 0x000fea000383ffff */
.L_x_1635:
[----:B------:R-:W-:Y:S05]  /*55fc0*/  BSYNC B0 ;  /* 0x0000000000007941 */ /* 0x000fea0003800000 */
.L_x_1634:
[----:B------:R-:W-:Y:S01]  /*55fd0*/  LOP3.LUT R4, R8, 0x7, RZ, 0xc0, !PT ;  /* 0x0000000708047812 */ /* 0x000fe200078ec0ff */
[----:B------:R-:W-:Y:S03]  /*55fe0*/  BSSY B4, `(.L_x_1244) ;  /* 0x00003be000047945 */ /* 0x000fe60003800000 */
[----:B------:R-:W-:-:S04]  /*55ff0*/  ISETP.NE.U32.AND P0, PT, R4, 0x3, PT ;  /* 0x000000030400780c */ /* 0x000fc80003f05070 */
[----:B------:R-:W-:-:S13]  /*56000*/  ISETP.NE.AND.EX P0, PT, RZ, RZ, PT, P0 ;  /* 0x000000ffff00720c */ /* 0x000fda0003f05300 */
[----:B------:R-:W-:Y:S05]  /*56010*/  @P0 BRA `(.L_x_1640) ;  /* 0x0000003000e00947 */ /* 0x000fea0003800000 */
[----:B------:R-:W-:Y:S01]  /*56020*/  SHF.R.U32.HI R10, RZ, 0x3, R12 ;  /* 0x00000003ff0a7819 */ /* 0x000fe2000001160c */
        /* <DEDUP_REMOVED lines=9> */
[----:B0-----:R-:W-:-:S04]  /*560c0*/  @!P0 SHF.R.U32.HI R14, RZ, 0x7, R20 ;  /* 0x00000007ff0e8819 */ /* 0x001fc80000011614 */
        /* <DEDUP_REMOVED lines=45> */
.L_x_1648:
[----:B------:R-:W-:-:S04]  /*563a0*/  IMAD.IADD R3, R4, 0x1, -R13 ;  /* 0x0000000104037824 */ /* 0x000fc800078e0a0d */
[----:B------:R-:W-:-:S05]  /*563b0*/  IMAD.SHL.U32 R3, R3, 0x10, RZ ;  /* 0x0000001003037824 */ /* 0x000fca00078e00ff */
[----:B------:R-:W-:-:S04]  /*563c0*/  LOP3.LUT R3, R3, 0xffffff0, RZ, 0xc0, !PT ;  /* 0x0ffffff003037812 */ /* 0x000fc800078ec0ff */
[----:B------:R-:W-:Y:S01]  /*563d0*/  LOP3.LUT R9, R3, 0x1, RZ, 0xfc, !PT ;  /* 0x0000000103097812 */ /* 0x000fe200078efcff */
[----:B------:R-:W-:Y:S06]  /*563e0*/  BRA `(.L_x_1642) ;  /* 0x0000002800107947 */ /* 0x000fec0003800000 */
.L_x_1647:
[----:B------:R-:W-:-:S04]  /*563f0*/  IMAD.IADD R3, R4, 0x1, R13 ;  /* 0x0000000104037824 */ /* 0x000fc800078e020d */
[----:B------:R-:W-:-:S05]  /*56400*/  IMAD.SHL.U32 R3, R3, 0x10, RZ ;  /* 0x0000001003037824 */ /* 0x000fca00078e00ff */
[----:B------:R-:W-:-:S04]  /*56410*/  LOP3.LUT R3, R3, 0xffffff0, RZ, 0xc0, !PT ;  /* 0x0ffffff003037812 */ /* 0x000fc800078ec0ff */
[----:B------:R-:W-:Y:S01]  /*56420*/  LOP3.LUT R9, R3, 0x1, RZ, 0xfc, !PT ;  /* 0x0000000103097812 */ /* 0x000fe200078efcff */
[----:B------:R-:W-:Y:S06]  /*56430*/  BRA `(.L_x_1642) ;  /* 0x0000002400fc7947 */ /* 0x000fec0003800000 */
.L_x_1646:
        /* <DEDUP_REMOVED lines=10> */
.L_x_1650:
[----:B------:R-:W0:Y:S01]  /*564e0*/  I2F.U32.RP R3, R13 ;  /* 0x0000000d00037306 */ /* 0x000e220000209000 */
[----:B------:R-:W-:Y:S01]  /*564f0*/  IMAD.MOV R11, RZ, RZ, -R13 ;  /* 0x000000ffff0b7224 */ /* 0x000fe200078e0a0d */
[----:B------:R-:W-:-:S06]  /*56500*/  ISETP.NE.U32.AND P1, PT, R13, RZ, PT ;  /* 0x000000ff0d00720c */ /* 0x000fcc0003f25070 */
[----:B0-----:R-:W0:Y:S02]  /*56510*/  MUFU.RCP R3, R3 ;  /* 0x0000000300037308 */ /* 0x001e240000001000 */
[----:B0-----:R-:W-:-:S06]  /*56520*/  VIADD R8, R3, 0xffffffe ;  /* 0x0ffffffe03087836 */ /* 0x001fcc0000000000 */
[----:B------:R0:W2:Y:S02]  /*56530*/  F2I.FTZ.U32.TRUNC.NTZ R9, R8 ;  /* 0x0000000800097305 */ /* 0x0000a4000021f000 */
[----:B0-----:R-:W-:Y:S02]  /*56540*/  IMAD.MOV.U32 R8, RZ, RZ, RZ ;  /* 0x000000ffff087224 */ /* 0x001fe400078e00ff */
        /* <DEDUP_REMOVED lines=12> */
.L_x_1649:
        /* <DEDUP_REMOVED lines=20> */
.L_x_1645:
        /* <DEDUP_REMOVED lines=12> */
.L_x_1653:
[----:B------:R-:W-:Y:S01]  /*56810*/  IMAD.MOV.U32 R9, RZ, RZ, 0x1 ;  /* 0x00000001ff097424 */ /* 0x000fe200078e00ff */
[----:B------:R-:W-:-:S04]  /*56820*/  ISETP.GE.U32.AND P0, PT, R4, R13, PT ;  /* 0x0000000d0400720c */ /* 0x000fc80003f06070 */
[----:B------:R-:W-:Y:S01]  /*56830*/  SEL R9, R9, 0x11, P0 ;  /* 0x0000001109097807 */ /* 0x000fe20000000000 */
[----:B------:R-:W-:Y:S08]  /*56840*/  BRA `(.L_x_1642) ;  /* 0x0000002000f87947 */ /* 0x000ff00003800000 */
.L_x_1652:
[----:B------:R-:W-:Y:S01]  /*56850*/  IMAD.MOV.U32 R9, RZ, RZ, 0x1 ;  /* 0x00000001ff097424 */ /* 0x000fe200078e00ff */
[----:B------:R-:W-:-:S04]  /*56860*/  ISETP.NE.AND P0, PT, R4, R13, PT ;  /* 0x0000000d0400720c */ /* 0x000fc80003f05270 */
[----:B------:R-:W-:Y:S01]  /*56870*/  SEL R9, R9, 0x11, !P0 ;  /* 0x0000001109097807 */ /* 0x000fe20004000000 */
[----:B------:R-:W-:Y:S08]  /*56880*/  BRA `(.L_x_1642) ;  /* 0x0000002000e87947 */ /* 0x000ff00003800000 */
.L_x_1651:
        /* <DEDUP_REMOVED lines=11> */
.L_x_1655:
[----:B------:R-:W-:-:S05]  /*56940*/  LOP3.LUT R3, R11, R20, RZ, 0xfc, !PT ;  /* 0x000000140b037212 */ /* 0x000fca00078efcff */
[----:B------:R-:W-:-:S05]  /*56950*/  IMAD.SHL.U32 R3, R3, 0x10, RZ ;  /* 0x0000001003037824 */ /* 0x000fca00078e00ff */
[----:B------:R-:W-:-:S04]  /*56960*/  LOP3.LUT R3, R3, 0xffffff0, RZ, 0xc0, !PT ;  /* 0x0ffffff003037812 */ /* 0x000fc800078ec0ff */
[----:B------:R-:W-:Y:S01]  /*56970*/  LOP3.LUT R9, R3, 0x1, RZ, 0xfc, !PT ;  /* 0x0000000103097812 */ /* 0x000fe200078efcff */
[----:B------:R-:W-:Y:S06]  /*56980*/  BRA `(.L_x_1642) ;  /* 0x0000002000a87947 */ /* 0x000fec0003800000 */
.L_x_1654:
[----:B------:R-:W-:-:S05]  /*56990*/  LOP3.LUT R3, R11, R20, RZ, 0xc0, !PT ;  /* 0x000000140b037212 */ /* 0x000fca00078ec0ff */
[----:B------:R-:W-:-:S05]  /*569a0*/  IMAD.SHL.U32 R3, R3, 0x10, RZ ;  /* 0x0000001003037824 */ /* 0x000fca00078e00ff */
[----:B------:R-:W-:-:S04]  /*569b0*/  LOP3.LUT R3, R3, 0xffffff0, RZ, 0xc0, !PT ;  /* 0x0ffffff003037812 */ /* 0x000fc800078ec0ff */
[----:B------:R-:W-:Y:S01]  /*569c0*/  LOP3.LUT R9, R3, 0x1, RZ, 0xfc, !PT ;  /* 0x0000000103097812 */ /* 0x000fe200078efcff */
[----:B------:R-:W-:Y:S06]  /*569d0*/  BRA `(.L_x_1642) ;  /* 0x0000002000947947 */ /* 0x000fec0003800000 */
.L_x_1644:
        /* <DEDUP_REMOVED lines=21> */
.L_x_1659:
[----:B------:R-:W-:-:S04]  /*56b30*/  IMAD.IADD R3, R4, 0x1, -R13 ;  /* 0x0000000104037824 */ /* 0x000fc800078e0a0d */
[----:B------:R-:W-:-:S05]  /*56b40*/  IMAD.SHL.U32 R3, R3, 0x10, RZ ;  /* 0x0000001003037824 */ /* 0x000fca00078e00ff */
[----:B------:R-:W-:-:S04]  /*56b50*/  LOP3.LUT R3, R3, 0xfffff0, RZ, 0xc0, !PT ;  /* 0x00fffff003037812 */ /* 0x000fc800078ec0ff */
[----:B------:R-:W-:Y:S01]  /*56b60*/  LOP3.LUT R9, R3, 0x2, RZ, 0xfc, !PT ;  /* 0x0000000203097812 */ /* 0x000fe200078efcff */
[----:B------:R-:W-:Y:S06]  /*56b70*/  BRA `(.L_x_1642) ;  /* 0x00000020002c7947 */ /* 0x000fec0003800000 */
.L_x_1658:
[----:B------:R-:W-:-:S04]  /*56b80*/  IMAD.IADD R3, R4, 0x1, R13 ;  /* 0x0000000104037824 */ /* 0x000fc800078e020d */
[----:B------:R-:W-:-:S05]  /*56b90*/  IMAD.SHL.U32 R3, R3, 0x10, RZ ;  /* 0x0000001003037824 */ /* 0x000fca00078e00ff */
[----:B------:R-:W-:-:S04]  /*56ba0*/  LOP3.LUT R3, R3, 0xfffff0, RZ, 0xc0, !PT ;  /* 0x00fffff003037812 */ /* 0x000fc800078ec0ff */
[----:B------:R-:W-:Y:S01]  /*56bb0*/  LOP3.LUT R9, R3, 0x2, RZ, 0xfc, !PT ;  /* 0x0000000203097812 */ /* 0x000fe200078efcff */
[----:B------:R-:W-:Y:S06]  /*56bc0*/  BRA `(.L_x_1642) ;  /* 0x0000002000187947 */ /* 0x000fec0003800000 */
.L_x_1657:
        /* <DEDUP_REMOVED lines=10> */
.L_x_1661:
        /* <DEDUP_REMOVED lines=21> */
.L_x_1660:
        /* <DEDUP_REMOVED lines=22> */
.L_x_1656:
        /* <DEDUP_REMOVED lines=12> */
.L_x_1664:
[----:B------:R-:W-:Y:S01]  /*56fe0*/  IMAD.MOV.U32 R9, RZ, RZ, 0x2 ;  /* 0x00000002ff097424 */ /* 0x000fe200078e00ff */
[----:B------:R-:W-:-:S04]  /*56ff0*/  ISETP.GE.U32.AND P0, PT, R4, R13, PT ;  /* 0x0000000d0400720c */ /* 0x000fc80003f06070 */
[----:B------:R-:W-:Y:S01]  /*57000*/  SEL R9, R9, 0x12, P0 ;  /* 0x0000001209097807 */ /* 0x000fe20000000000 */
[----:B------:R-:W-:Y:S08]  /*57010*/  BRA `(.L_x_1642) ;  /* 0x0000001c00047947 */ /* 0x000ff00003800000 */
.L_x_1663:
[----:B------:R-:W-:Y:S01]  /*57020*/  IMAD.MOV.U32 R9, RZ, RZ, 0x2 ;  /* 0x00000002ff097424 */ /* 0x000fe200078e00ff */
[----:B------:R-:W-:-:S04]  /*57030*/  ISETP.NE.AND P0, PT, R4, R13, PT ;  /* 0x0000000d0400720c */ /* 0x000fc80003f05270 */
[----:B------:R-:W-:Y:S01]  /*57040*/  SEL R9, R9, 0x12, !P0 ;  /* 0x0000001209097807 */ /* 0x000fe20004000000 */
[----:B------:R-:W-:Y:S08]  /*57050*/  BRA `(.L_x_1642) ;  /* 0x0000001800f47947 */ /* 0x000ff00003800000 */
.L_x_1662:
        /* <DEDUP_REMOVED lines=11> */
.L_x_1666:
[----:B------:R-:W-:-:S05]  /*57110*/  LOP3.LUT R3, R12, R3, RZ, 0xfc, !PT ;  /* 0x000000030c037212 */ /* 0x000fca00078efcff */
[----:B------:R-:W-:-:S05]  /*57120*/  IMAD.SHL.U32 R3, R3, 0x10, RZ ;  /* 0x0000001003037824 */ /* 0x000fca00078e00ff */
[----:B------:R-:W-:-:S04]  /*57130*/  LOP3.LUT R3, R3, 0xfffff0, RZ, 0xc0, !PT ;  /* 0x00fffff003037812 */ /* 0x000fc800078ec0ff */
[----:B------:R-:W-:Y:S01]  /*57140*/  LOP3.LUT R9, R3, 0x2, RZ, 0xfc, !PT ;  /* 0x0000000203097812 */ /* 0x000fe200078efcff */
[----:B------:R-:W-:Y:S06]  /*57150*/  BRA `(.L_x_1642) ;  /* 0x0000001800b47947 */ /* 0x000fec0003800000 */
.L_x_1665:
[----:B------:R-:W-:-:S05]  /*57160*/  LOP3.LUT R3, R12, R3, RZ, 0xc0, !PT ;  /* 0x000000030c037212 */ /* 0x000fca00078ec0ff */
[----:B------:R-:W-:-:S05]  /*57170*/  IMAD.SHL.U32 R3, R3, 0x10, RZ ;  /* 0x0000001003037824 */ /* 0x000fca00078e00ff */
[----:B------:R-:W-:-:S04]  /*57180*/  LOP3.LUT R3, R3, 0xfffff0, RZ, 0xc0, !PT ;  /* 0x00fffff003037812 */ /* 0x000fc800078ec0ff */
[----:B------:R-:W-:Y:S01]  /*57190*/  LOP3.LUT R9, R3, 0x2, RZ, 0xfc, !PT ;  /* 0x0000000203097812 */ /* 0x000fe200078efcff */
[----:B------:R-:W-:Y:S06]  /*571a0*/  BRA `(.L_x_1642) ;  /* 0x0000001800a07947 */ /* 0x000fec0003800000 */
.L_x_1643:
[--C-:B------:R-:W-:Y:S01]  /*571b0*/  SHF.R.U32.HI R9, RZ, 0x7, R20.reuse ;  /* 0x00000007ff097819 */ /* 0x100fe20000011614 */
[----:B------:R-:W-:Y:S01]  /*571c0*/  IMAD.SHL.U32 R3, R3, 0x10, RZ ;  /* 0x0000001003037824 */ /* 0x000fe200078e00ff */
[----:B------:R-:W-:Y:S02]  /*571d0*/  SHF.R.U32.HI R4, RZ, 0x17, R20 ;  /* 0x00000017ff047819 */ /* 0x000fe40000011614 */
        /* <DEDUP_REMOVED lines=12> */
[----:B------:R-:W-:Y:S01]  /*572a0*/  LOP3.LUT P1, RZ, R11, 0x7f, R8, 0xf8, !PT ;  /* 0x0000007f0bff7812 */ /* 0x000fe2000782f808 */
[----:B------:R-:W-:Y:S01]  /*572b0*/  IMAD.SHL.U32 R8, R10, 0x10, RZ ;  /* 0x000000100a087824 */ /* 0x000fe200078e00ff */
[----:B------:R-:W-:-:S02]  /*572c0*/  SEL R20, R20, RZ, P0 ;  /* 0x000000ff14147207 */ /* 0x000fc40000000000 */
        /* <DEDUP_REMOVED lines=21> */
.L_x_1670:
        /* <DEDUP_REMOVED lines=9> */
.L_x_1669:
        /* <DEDUP_REMOVED lines=9> */
.L_x_1668:
        /* <DEDUP_REMOVED lines=10> */
.L_x_1672:
        /* <DEDUP_REMOVED lines=34> */
.L_x_1677:
[----:B------:R-:W-:Y:S05]  /*57800*/  BSYNC.RECONVERGENT B1 ;  /* 0x0000000000017941 */ /* 0x000fea0003800200 */
.L_x_1676:
[----:B------:R-:W-:Y:S01]  /*57810*/  FFMA R9, -|R10|, R4, R9 ;  /* 0x000000040a097223 */ /* 0x000fe20000000309 */
[----:B------:R-:W-:Y:S06]  /*57820*/  BRA `(.L_x_1674) ;  /* 0x0000000000787947 */ /* 0x000fec0003800000 */
.L_x_1675:
        /* <DEDUP_REMOVED lines=13> */
[----:B------:R0:W2:Y:S03]  /*57900*/  MUFU.RCP R14, R13 ;  /* 0x0000000d000e7308 */ /* 0x0000a60000001000 */
.L_x_1680:
[----:B------:R-:W-:-:S05]  /*57910*/  VIMNMX.U32 R9, PT, PT, R10, 0xb800000, PT ;  /* 0x0b8000000a097848 */ /* 0x000fca0003fe0000 */
[----:B------:R-:W-:Y:S02]  /*57920*/  IMAD.IADD R4, R9, 0x1, R4 ;  /* 0x0000000109047824 */ /* 0x000fe400078e0204 */
[----:B------:R-:W-:Y:S02]  /*57930*/  IMAD.IADD R10, R10, 0x1, -R9 ;  /* 0x000000010a0a7824 */ /* 0x000fe400078e0a09 */
[----:B--2---:R-:W-:-:S03]  /*57940*/  FMUL R11, R14, R4 ;  /* 0x000000040e0b7220 */ /* 0x004fc60000400000 */
[----:B------:R-:W-:Y:S01]  /*57950*/  ISETP.NE.AND P1, PT, R10, RZ, PT ;  /* 0x000000ff0a00720c */ /* 0x000fe20003f25270 */
[----:B------:R-:W-:-:S04]  /*57960*/  FFMA R8, -R13, R11, R4 ;  /* 0x0000000b0d087223 */ /* 0x000fc80000000104 */
[----:B------:R-:W-:-:S04]  /*57970*/  FFMA R11, R14, R8, R11 ;  /* 0x000000080e0b7223 */ /* 0x000fc8000000000b */
[----:B------:R-:W-:-:S04]  /*57980*/  FFMA R8, -R13, R11, R4 ;  /* 0x0000000b0d087223 */ /* 0x000fc80000000104 */
[----:B------:R-:W-:-:S04]  /*57990*/  FFMA.RZ R8, R14, R8, R11 ;  /* 0x000000080e087223 */ /* 0x000fc8000000c00b */
[----:B------:R-:W2:Y:S02]  /*579a0*/  FRND.TRUNC R11, R8 ;  /* 0x00000008000b7307 */ /* 0x000ea4000020d000 */
[----:B--2---:R-:W-:-:S05]  /*579b0*/  FFMA R4, -R13, R11, R4 ;  /* 0x0000000b0d047223 */ /* 0x004fca0000000104 */
[----:B------:R-:W-:-:S13]  /*579c0*/  ISETP.NE.AND P0, PT, R4, RZ, PT ;  /* 0x000000ff0400720c */ /* 0x000fda0003f05270 */
[----:B------:R-:W-:Y:S05]  /*579d0*/  @P0 BRA P1, `(.L_x_1680) ;  /* 0xfffffffc00cc0947 */ /* 0x000fea000083ffff */
.L_x_1679:
[----:B------:R-:W-:Y:S05]  /*579e0*/  BSYNC.RECONVERGENT B1 ;  /* 0x0000000000017941 */ /* 0x000fea0003800200 */
.L_x_1678:
[----:B------:R-:W-:-:S04]  /*579f0*/  FMUL R9, R4, 1.1920928955078125e-07 ;  /* 0x3400000004097820 */ /* 0x000fc80000400000 */
[----:B------:R-:W-:-:S07]  /*57a00*/  FMUL R9, R12, R9 ;  /* 0x000000090c097220 */ /* 0x000fce0000400000 */
.L_x_1674:
[----:B------:R-:W-:Y:S05]  /*57a10*/  BSYNC.RECONVERGENT B0 ;  /* 0x0000000000007941 */ /* 0x000fea0003800200 */
.L_x_1673:
        /* <DEDUP_REMOVED lines=11> */
.L_x_1671:
[----:B------:R-:W0:Y:S01]  /*57ad0*/  MUFU.RCP R9, R10 ;  /* 0x0000000a00097308 */ /* 0x000e220000001000 */
[----:B------:R-:W-:Y:S07]  /*57ae0*/  BSSY.RECONVERGENT B5, `(.L_x_1681) ;  /* 0x000000c000057945 */ /* 0x000fee0003800200 */
[----:B------:R-:W2:Y:S01]  /*57af0*/  FCHK P0, R3, R10 ;  /* 0x0000000a03007302 */ /* 0x000ea20000000000 */
[----:B0-----:R-:W-:-:S04]  /*57b00*/  FFMA R4, -R10, R9, 1 ;  /* 0x3f8000000a047423 */ /* 0x001fc80000000109 */
[----:B------:R-:W-:-:S04]  /*57b10*/  FFMA R4, R9, R4, R9 ;  /* 0x0000000409047223 */ /* 0x000fc80000000009 */
[----:B------:R-:W-:-:S04]  /*57b20*/  FFMA R9, R3, R4, RZ ;  /* 0x0000000403097223 */ /* 0x000fc800000000ff */
[----:B------:R-:W-:-:S04]  /*57b30*/  FFMA R8, -R10, R9, R3 ;  /* 0x000000090a087223 */ /* 0x000fc80000000103 */
[----:B------:R-:W-:Y:S01]  /*57b40*/  FFMA R4, R4, R8, R9 ;  /* 0x0000000804047223 */ /* 0x000fe20000000009 */
[----:B--2---:R-:W-:Y:S06]  /*57b50*/  @!P0 BRA `(.L_x_1682) ;  /* 0x0000000000108947 */ /* 0x004fec0003800000 */
[----:B------:R-:W-:Y:S01]  /*57b60*/  IMAD.MOV.U32 R4, RZ, RZ, R3 ;  /* 0x000000ffff047224 */ /* 0x000fe200078e0003 */
[----:B------:R-:W-:Y:S01]  /*57b70*/  MOV R12, 0x57ba0 ;  /* 0x00057ba0000c7802 */ /* 0x000fe20000000f00 */
[----:B------:R-:W-:-:S07]  /*57b80*/  IMAD.MOV.U32 R21, RZ, RZ, R10 ;  /* 0x000000ffff157224 */ /* 0x000fce00078e000a */
[----:B-1---5:R-:W-:Y:S05]  /*57b90*/  CALL.REL.NOINC `($__internal_0_$__cuda_sm3x_div_rn_noftz_f32_slowpath) ;  /* 0x0000002c00547944 */ /* 0x022fea0003c00000 */
.L_x_1682:
[----:B------:R-:W-:Y:S05]  /*57ba0*/  BSYNC.RECONVERGENT B5 ;  /* 0x0000000000057941 */ /* 0x000fea0003800200 */
.L_x_1681:
        /* <DEDUP_REMOVED lines=8> */
.L_x_1667:
        /* <DEDUP_REMOVED lines=12> */
.L_x_1685:
[----:B------:R-:W-:Y:S01]  /*57cf0*/  IMAD.MOV.U32 R9, RZ, RZ, 0x1 ;  /* 0x00000001ff097424 */ /* 0x000fe200078e00ff */
[----:B------:R-:W-:-:S04]  /*57d00*/  FSETP.GEU.AND P0, PT, R3, R10, PT ;  /* 0x0000000a0300720b */ /* 0x000fc80003f0e000 */
[----:B------:R-:W-:Y:S01]  /*57d10*/  SEL R9, R9, 0x11, P0 ;  /* 0x0000001109097807 */ /* 0x000fe20000000000 */
[----:B------:R-:W-:Y:S08]  /*57d20*/  BRA `(.L_x_1642) ;  /* 0x0000000c00c07947 */ /* 0x000ff00003800000 */
.L_x_1684:
[----:B------:R-:W-:Y:S01]  /*57d30*/  IMAD.MOV.U32 R9, RZ, RZ, 0x1 ;  /* 0x00000001ff097424 */ /* 0x000fe200078e00ff */
[----:B------:R-:W-:-:S04]  /*57d40*/  FSETP.NEU.AND P0, PT, R3, R10, PT ;  /* 0x0000000a0300720b */ /* 0x000fc80003f0d000 */
[----:B------:R-:W-:Y:S01]  /*57d50*/  SEL R9, R9, 0x11, !P0 ;  /* 0x0000001109097807 */ /* 0x000fe20004000000 */
[----:B------:R-:W-:Y:S08]  /*57d60*/  BRA `(.L_x_1642) ;  /* 0x0000000c00b07947 */ /* 0x000ff00003800000 */
.L_x_1683:
        /* <DEDUP_REMOVED lines=25> */
[----:B-1----:R-:W-:Y:S01]  /*57f00*/  FADD R15, R12, R12 ;  /* 0x0000000c0c0f7221 */ /* 0x002fe20000000000 */
        /* <DEDUP_REMOVED lines=36> */
[----:B------:R-:W-:-:S04]  /*58150*/  FFMA R9, R4, R9, 0.69314718246459960938 ;  /* 0x3f31721804097423 */ /* 0x000fc80000000009 */
[----:B------:R-:W-:Y:S01]  /*58160*/  FFMA R9, R4, R9, 1 ;  /* 0x3f80000004097423 */ /* 0x000fe20000000009 */
[----:B------:R-:W-:Y:S02]  /*58170*/  VIADD R4, R13, 0x7f000000 ;  /* 0x7f0000000d047836 */ /* 0x000fe40000000000 */
[----:B-1----:R-:W-:Y:S02]  /*58180*/  IMAD R13, R12, 0x800000, -R13 ;  /* 0x008000000c0d7824 */ /* 0x002fe400078e0a0d */
[----:B------:R-:W-:Y:S01]  /*58190*/  FMUL R4, R9, R4 ;  /* 0x0000000409047220 */ /* 0x000fe20000400000 */
[----:B0-----:R-:W-:-:S03]  /*581a0*/  FADD R9, R8, R8 ;  /* 0x0000000808097221 */ /* 0x001fc60000000000 */
        /* <DEDUP_REMOVED lines=28> */
.L_x_1689:
[----:B------:R-:W-:Y:S05]  /*58370*/  BSYNC.RECONVERGENT B0 ;  /* 0x0000000000007941 */ /* 0x000fea0003800200 */
.L_x_1688:
        /* <DEDUP_REMOVED lines=8> */
.L_x_1687:
[C---:B------:R-:W-:Y:S01]  /*58400*/  FMUL R4, R3.reuse, 8388608 ;  /* 0x4b00000003047820 */ /* 0x040fe20000400000 */
[----:B------:R-:W-:Y:S01]  /*58410*/  FSETP.GEU.AND P0, PT, R3, 1.175494350822287508e-38, PT ;  /* 0x008000000300780b */ /* 0x000fe20003f0e000 */
[C---:B------:R-:W-:Y:S01]  /*58420*/  FMUL R9, R10.reuse, 8388608 ;  /* 0x4b0000000a097820 */ /* 0x040fe20000400000 */
[----:B------:R-:W-:Y:S01]  /*58430*/  FSETP.GEU.AND P1, PT, R10, 1.175494350822287508e-38, PT ;  /* 0x008000000a00780b */ /* 0x000fe20003f2e000 */
[----:B-1----:R-:W-:Y:S01]  /*58440*/  IMAD.MOV.U32 R15, RZ, RZ, 0x3e055027 ;  /* 0x3e055027ff0f7424 */ /* 0x002fe200078e00ff */
        /* <DEDUP_REMOVED lines=59> */
.L_x_1691:
[----:B------:R-:W-:Y:S05]  /*58800*/  BSYNC.RECONVERGENT B5 ;  /* 0x0000000000057941 */ /* 0x000fea0003800200 */
.L_x_1690:
        /* <DEDUP_REMOVED lines=8> */
.L_x_1686:
[CC--:B------:R-:W-:Y:S01]  /*58890*/  FSETP.GT.AND P0, PT, |R3|.reuse, |R10|.reuse, PT ;  /* 0x4000000a0300720b */ /* 0x0c0fe20003f04200 */
[----:B------:R-:W-:Y:S03]  /*588a0*/  BSSY.RECONVERGENT B5, `(.L_x_1692) ;  /* 0x000000f000057945 */ /* 0x000fe60003800200 */
[----:B------:R-:W-:Y:S02]  /*588b0*/  FSEL R9, |R3|, |R10|, P0 ;  /* 0x4000000a03097208 */ /* 0x000fe40000000200 */
[----:B------:R-:W-:Y:S02]  /*588c0*/  FSEL R4, |R10|, |R3|, P0 ;  /* 0x400000030a047208 */ /* 0x000fe40000000200 */
[----:B------:R-:W0:Y:S08]  /*588d0*/  MUFU.RCP R12, R9 ;  /* 0x00000009000c7308 */ /* 0x000e300000001000 */
        /* <DEDUP_REMOVED lines=8> */
[----:B------:R-:W-:-:S07]  /*58960*/  MOV R12, 0x58980 ;  /* 0x00058980000c7802 */ /* 0x000fce0000000f00 */
[----:B-1---5:R-:W-:Y:S05]  /*58970*/  CALL.REL.NOINC `($__internal_0_$__cuda_sm3x_div_rn_noftz_f32_slowpath) ;  /* 0x0000001c00dc7944 */ /* 0x022fea0003c00000 */
[----:B------:R-:W-:-:S07]  /*58980*/  IMAD.MOV.U32 R11, RZ, RZ, R4 ;  /* 0x000000ffff0b7224 */ /* 0x000fce00078e0004 */
.L_x_1693:
[----:B------:R-:W-:Y:S05]  /*58990*/  BSYNC.RECONVERGENT B5 ;  /* 0x0000000000057941 */ /* 0x000fea0003800200 */
.L_x_1692:
[----:B------:R-:W-:Y:S02]  /*589a0*/  IMAD.MOV.U32 R13, RZ, RZ, 0x3b33710b ;  /* 0x3b33710bff0d7424 */ /* 0x000fe400078e00ff */
[----:B------:R-:W-:Y:S01]  /*589b0*/  FMUL R4, R11, R11 ;  /* 0x0000000b0b047220 */ /* 0x000fe20000400000 */
[----:B------:R-:W-:Y:S02]  /*589c0*/  ISETP.GE.AND P1, PT, R8, RZ, PT ;  /* 0x000000ff0800720c */ /* 0x000fe40003f26270 */
[----:B------:R-:W-:Y:S01]  /*589d0*/  PLOP3.LUT P2, PT, PT, PT, PT, 0x80, 0x8 ;  /* 0x000000000008781c */ /* 0x000fe20003f4f070 */
[C---:B------:R-:W-:Y:S01]  /*589e0*/  FFMA R13, R4.reuse, R13, -0.015681877732276916504 ;  /* 0xbc807748040d7423 */ /* 0x040fe2000000000d */
[----:B------:R-:W-:Y:S02]  /*589f0*/  @P0 PLOP3.LUT P3, PT, P1, PT, PT, 0x80, 0x8 ;  /* 0x000000000008081c */ /* 0x000fe40000f6f070 */
[----:B------:R-:W-:Y:S01]  /*58a00*/  FSETP.NEU.AND P4, PT, R9, RZ, PT ;  /* 0x000000ff0900720b */ /* 0x000fe20003f8d000 */
[C---:B------:R-:W-:Y:S01]  /*58a10*/  FFMA R13, R4.reuse, R13, 0.042200751602649688721 ;  /* 0x3d2cdab2040d7423 */ /* 0x040fe2000000000d */
[----:B------:R-:W-:Y:S01]  /*58a20*/  @P0 PLOP3.LUT P2, PT, P3, PT, PT, 0x80, 0x8 ;  /* 0x000000000008081c */ /* 0x000fe20001f4f070 */
[----:B------:R-:W-:Y:S01]  /*58a30*/  @!P0 IMAD.MOV.U32 R9, RZ, RZ, 0x3feee581 ;  /* 0x3feee581ff098424 */ /* 0x000fe200078e00ff */
[----:B------:R-:W-:Y:S01]  /*58a40*/  @!P0 PLOP3.LUT P3, PT, P1, PT, PT, 0x80, 0x8 ;  /* 0x000000000008881c */ /* 0x000fe20000f6f070 */
[----:B------:R-:W-:Y:S01]  /*58a50*/  FFMA R13, R4, R13, -0.074792981147766113281 ;  /* 0xbd992d10040d7423 */ /* 0x000fe2000000000d */
[----:B------:R-:W-:-:S02]  /*58a60*/  PLOP3.LUT P1, PT, PT, PT, PT, 0x80, 0x8 ;  /* 0x000000000008781c */ /* 0x000fc40003f2f070 */
[----:B------:R-:W-:Y:S01]  /*58a70*/  @!P0 PLOP3.LUT P1, PT, P3, PT, PT, 0x80, 0x8 ;  /* 0x000000000008881c */ /* 0x000fe20001f2f070 */
[----:B------:R-:W-:-:S04]  /*58a80*/  FFMA R13, R4, R13, 0.10640415549278259277 ;  /* 0x3dd9ea6c040d7423 */ /* 0x000fc8000000000d */
[----:B------:R-:W-:-:S04]  /*58a90*/  FFMA R13, R4, R13, -0.14207722246646881104 ;  /* 0xbe117cb1040d7423 */ /* 0x000fc8000000000d */
[----:B------:R-:W-:-:S04]  /*58aa0*/  FFMA R13, R4, R13, 0.19993925094604492188 ;  /* 0x3e4cbce0040d7423 */ /* 0x000fc8000000000d */
[----:B------:R-:W-:-:S04]  /*58ab0*/  FFMA R13, R4, R13, -0.33333197236061096191 ;  /* 0xbeaaaa7d040d7423 */ /* 0x000fc8000000000d */
[----:B------:R-:W-:Y:S01]  /*58ac0*/  FMUL R4, R4, R13 ;  /* 0x0000000d04047220 */ /* 0x000fe20000400000 */
[----:B------:R-:W-:-:S03]  /*58ad0*/  @P0 IMAD.MOV.U32 R13, RZ, RZ, 0x3f6ee581 ;  /* 0x3f6ee581ff0d0424 */ /* 0x000fc600078e00ff */
[----:B------:R-:W-:-:S04]  /*58ae0*/  FFMA R4, R4, R11, R11 ;  /* 0x0000000b04047223 */ /* 0x000fc8000000000b */
[C-C-:B------:R-:W-:Y:S01]  /*58af0*/  @P0 FFMA R8, R13.reuse, 1.6832555532455444336, -R4.reuse ;  /* 0x3fd774eb0d080823 */ /* 0x140fe20000000804 */
[--C-:B------:R-:W-:Y:S01]  /*58b00*/  @!P2 FFMA R8, R13, 1.6832555532455444336, R4.reuse ;  /* 0x3fd774eb0d08a823 */ /* 0x100fe20000000004 */
[----:B------:R-:W-:Y:S01]  /*58b10*/  FSETP.NEU.OR P2, PT, |R10|, |R3|, !P4 ;  /* 0x400000030a00720b */ /* 0x000fe2000674d600 */
[----:B------:R-:W-:Y:S01]  /*58b20*/  @!P1 FFMA R4, R9, 1.6832555532455444336, -R4 ;  /* 0x3fd774eb09049823 */ /* 0x000fe20000000804 */
[----:B------:R-:W-:Y:S02]  /*58b30*/  @P4 IMAD.MOV.U32 R9, RZ, RZ, 0x4016cbe4 ;  /* 0x4016cbe4ff094424 */ /* 0x000fe400078e00ff */
[----:B------:R-:W-:Y:S01]  /*58b40*/  FADD R10, |R3|, |R10| ;  /* 0x4000000a030a7221 */ /* 0x000fe20000000200 */
[----:B------:R-:W-:Y:S01]  /*58b50*/  @!P0 IMAD.MOV.U32 R8, RZ, RZ, R4 ;  /* 0x000000ffff088224 */ /* 0x000fe200078e0004 */
[----:B------:R-:W-:-:S03]  /*58b60*/  @!P4 FSEL R4, RZ, 3.1415927410125732422, P3 ;  /* 0x40490fdbff04c808 */ /* 0x000fc60001800000 */
[----:B------:R-:W-:-:S04]  /*58b70*/  FSETP.NAN.AND P0, PT, R10, R10, PT ;  /* 0x0000000a0a00720b */ /* 0x000fc80003f08000 */
        /* <DEDUP_REMOVED lines=11> */
.L_x_1642:
[----:B------:R-:W-:Y:S05]  /*58c30*/  BSYNC.RECONVERGENT B3 ;  /* 0x0000000000037941 */ /* 0x000fea0003800200 */
.L_x_1641:
[----:B------:R-:W-:Y:S02]  /*58c40*/  LEA R4, R9, 0x3, 0x3 ;  /* 0x0000000309047811 */ /* 0x000fe400078e18ff */
[----:B------:R-:W-:-:S04]  /*58c50*/  LOP3.LUT P1, RZ, R7, 0x7, RZ, 0xc0, !PT ;  /* 0x0000000707ff7812 */ /* 0x000fc8000782c0ff */
[----:B------:R-:W-:Y:S02]  /*58c60*/  SEL R10, R7, R4, !P1 ;  /* 0x00000004070a7207 */ /* 0x000fe40004800000 */
[----:B------:R-:W-:Y:S02]  /*58c70*/  SEL R7, R4, R7, !P1 ;  /* 0x0000000704077207 */ /* 0x000fe40004800000 */
[----:B------:R-:W-:-:S13]  /*58c80*/  LOP3.LUT P0, RZ, R10, 0x7, RZ, 0xc0, !PT ;  /* 0x000000070aff7812 */ /* 0x000fda000780c0ff */
[----:B------:R-:W-:Y:S05]  /*58c90*/  @P0 BRA `(.L_x_1694) ;  /* 0x00000004003c0947 */ /* 0x000fea0003800000 */
.L_x_1707:
[----:B------:R-:W-:Y:S01]  /*58ca0*/  LOP3.LUT P0, RZ, R7, 0x7, RZ, 0xc0, !PT ;  /* 0x0000000707ff7812 */ /* 0x000fe2000780c0ff */
[----:B------:R-:W-:Y:S05]  /*58cb0*/  YIELD ;  /* 0x0000000000007946 */ /* 0x000fea0003800000 */
[----:B------:R-:W-:Y:S07]  /*58cc0*/  BSSY B0, `(.L_x_1695) ;  /* 0x000001f000007945 */ /* 0x000fee0003800000 */
[----:B--234-:R-:W-:Y:S05]  /*58cd0*/  @P0 BRA `(.L_x_1696) ;  /* 0x0000000000740947 */ /* 0x01cfea0003800000 */
.L_x_1700:
        /* <DEDUP_REMOVED lines=18> */
.L_x_1698:
        /* <DEDUP_REMOVED lines=8> */
.L_x_1699:
[----:B------:R-:W-:Y:S05]  /*58e80*/  BSYNC.RELIABLE B1 ;  /* 0x0000000000017941 */ /* 0x000fea0003800100 */
.L_x_1697:
[----:B------:R-:W-:-:S13]  /*58e90*/  LOP3.LUT P0, RZ, R7, 0x7, RZ, 0xc0, !PT ;  /* 0x0000000707ff7812 */ /* 0x000fda000780c0ff */
[----:B------:R-:W-:Y:S05]  /*58ea0*/  @!P0 BRA `(.L_x_1700) ;  /* 0xfffffffc008c8947 */ /* 0x000fea000383ffff */
.L_x_1696:
[----:B------:R-:W-:Y:S05]  /*58eb0*/  BSYNC B0 ;  /* 0x0000000000007941 */ /* 0x000fea0003800000 */
.L_x_1695:
        /* <DEDUP_REMOVED lines=15> */
.L_x_1702:
        /* <DEDUP_REMOVED lines=15> */
.L_x_1705:
[----:B------:R-:W-:-:S05]  /*590a0*/  IMAD.WIDE.U32 R8, R9, 0x4, R18 ;  /* 0x0000000409087825 */ /* 0x000fca00078e0012 */
[----:B------:R-:W2:Y:S02]  /*590b0*/  ATOMG.E.EXCH.STRONG.GPU PT, R3, desc[UR36][R8.64], R7 ;  /* 0x80000007080379a8 */ /* 0x000ea4000c1ef124 */
[----:B--2---:R-:W-:-:S13]  /*590c0*/  ISETP.NE.AND P0, PT, R3, -0x1, PT ;  /* 0xffffffff0300780c */ /* 0x004fda0003f05270 */
[----:B------:R-:W-:Y:S05]  /*590d0*/  @!P0 BREAK.RELIABLE B0 ;  /* 0x0000000000008942 */ /* 0x000fea0003800100 */
[----:B------:R-:W-:Y:S05]  /*590e0*/  @!P0 BRA `(.L_x_1706) ;  /* 0x0000000800b48947 */ /* 0x000fea0003800000 */
[----:B------:R4:W5:Y:S01]  /*590f0*/  ATOMG.E.EXCH.STRONG.GPU PT, RZ, desc[UR36][R8.64], RZ ;  /* 0x800000ff08ff79a8 */ /* 0x000962000c1ef124 */
[----:B------:R-:W-:-:S07]  /*59100*/  IMAD.MOV.U32 R4, RZ, RZ, R7 ;  /* 0x000000ffff047224 */ /* 0x000fce00078e0007 */
.L_x_1703:
[----:B------:R-:W-:Y:S05]  /*59110*/  BSYNC.RELIABLE B0 ;  /* 0x0000000000007941 */ /* 0x000fea0003800100 */
.L_x_1701:
[----:B------:R-:W-:Y:S02]  /*59120*/  LOP3.LUT P0, RZ, R3, 0x7, RZ, 0xc0, !PT ;  /* 0x0000000703ff7812 */ /* 0x000fe4000780c0ff */
[----:B------:R-:W-:-:S04]  /*59130*/  LOP3.LUT P1, RZ, R4, 0x7, RZ, 0xc0, !PT ;  /* 0x0000000704ff7812 */ /* 0x000fc8000782c0ff */
[----:B------:R-:W-:-:S04]  /*59140*/  PLOP3.LUT P0, PT, P0, P1, PT, 0x20, 0x2 ;  /* 0x000000000002781c */ /* 0x000fc80000702470 */
[----:B------:R-:W-:Y:S02]  /*59150*/  SEL R10, R4, R3, P0 ;  /* 0x00000003040a7207 */ /* 0x000fe40000000000 */
[----:B------:R-:W-:Y:S02]  /*59160*/  SEL R7, R3, R4, P0 ;  /* 0x0000000403077207 */ /* 0x000fe40000000000 */
[----:B------:R-:W-:-:S13]  /*59170*/  LOP3.LUT P1, RZ, R10, 0x7, RZ, 0xc0, !PT ;  /* 0x000000070aff7812 */ /* 0x000fda000782c0ff */
[----:B------:R-:W-:Y:S05]  /*59180*/  @!P1 BRA `(.L_x_1707) ;  /* 0xfffffff800c49947 */ /* 0x000fea000383ffff */
.L_x_1694:
[----:B------:R-:W-:Y:S02]  /*59190*/  IMAD.SHL.U32 R3, R10, 0x8, RZ ;  /* 0x000000080a037824 */ /* 0x000fe400078e00ff */
[----:B---34-:R-:W-:Y:S02]  /*591a0*/  IMAD.MOV.U32 R9, RZ, RZ, -0x203a400 ;  /* 0xfdfc5c00ff097424 */ /* 0x018fe400078e00ff */
        /* <DEDUP_REMOVED lines=27> */
.L_x_1704:
[----:B------:R-:W-:Y:S01]  /*59360*/  IMAD.MOV.U32 R11, RZ, RZ, R7 ;  /* 0x000000ffff0b7224 */ /* 0x000fe200078e0007 */
[----:B------:R2:W-:Y:S04]  /*59370*/  STL [R1+0x118], R0 ;  /* 0x0001180001007387 */ /* 0x0005e80000100800 */
[----:B------:R2:W-:Y:S01]  /*59380*/  STL.64 [R6+0x120], R10 ;  /* 0x0001200a06007387 */ /* 0x0005e20000100a00 */
[----:B------:R-:W-:Y:S05]  /*59390*/  BRA `(.L_x_1706) ;  /* 0x0000000800087947 */ /* 0x000fea0003800000 */
.L_x_1640:
[----:B------:R-:W-:Y:S01]  /*593a0*/  ISETP.GT.U32.AND P0, PT, R10, 0x1fff, PT ;  /* 0x00001fff0a00780c */ /* 0x000fe20003f04070 */
[----:B------:R-:W-:Y:S01]  /*593b0*/  BSSY.RECONVERGENT B0, `(.L_x_1708) ;  /* 0x0000010000007945 */ /* 0x000fe20003800200 */
[----:B------:R-:W-:Y:S01]  /*593c0*/  LOP3.LUT R20, R20, 0x80000000, RZ, 0x3c, !PT ;  /* 0x8000000014147812 */ /* 0x000fe200078e3cff */
[----:B------:R-:W-:-:S10]  /*593d0*/  IMAD.MOV.U32 R21, RZ, RZ, R7 ;  /* 0x000000ffff157224 */ /* 0x000fd400078e0007 */
        /* <DEDUP_REMOVED lines=8> */
.L_x_1709:
[----:B------:R-:W2:Y:S02]  /*59460*/  LDC.64 R8, c[0x0][0x380] ;  /* 0x0000e000ff087b82 */ /* 0x000ea40000000a00 */
[----:B--2---:R-:W-:-:S03]  /*59470*/  IMAD.WIDE.U32 R8, R10, 0x8, R8 ;  /* 0x000000080a087825 */ /* 0x004fc600078e0008 */
[----:B------:R-:W-:-:S05]  /*59480*/  IADD3 R8, P0, PT, R8, 0x10000000, RZ ;  /* 0x1000000008087810 */ /* 0x000fca0007f1e0ff */
[----:B------:R-:W-:-:S05]  /*59490*/  IMAD.X R9, RZ, RZ, R9, P0 ;  /* 0x000000ffff097224 */ /* 0x000fca00000e0609 */
[----:B------:R3:W5:Y:S03]  /*594a0*/  ATOMG.E.EXCH.64.STRONG.GPU PT, RZ, desc[UR36][R8.64+0x8], R20 ;  /* 0x8000081408ff79a8 */ /* 0x000766000c1ef524 */
.L_x_1710:
[----:B------:R-:W-:Y:S05]  /*594b0*/  BSYNC.RECONVERGENT B0 ;  /* 0x0000000000007941 */ /* 0x000fea0003800200 */
.L_x_1708:
[----:B------:R-:W-:Y:S02]  /*594c0*/  LOP3.LUT P0, RZ, R12, 0x7, RZ, 0xc0, !PT ;  /* 0x000000070cff7812 */ /* 0x000fe4000780c0ff */
[----:B------:R-:W-:-:S11]  /*594d0*/  LEA R13, R10, 0x6, 0x3 ;  /* 0x000000060a0d7811 */ /* 0x000fd600078e18ff */
[----:B------:R-:W-:Y:S05]  /*594e0*/  @P0 BRA `(.L_x_1711) ;  /* 0x00000004003c0947 */ /* 0x000fea0003800000 */
.L_x_1723:
[----:B------:R-:W-:Y:S01]  /*594f0*/  LOP3.LUT P0, RZ, R13, 0x7, RZ, 0xc0, !PT ;  /* 0x000000070dff7812 */ /* 0x000fe2000780c0ff */
[----:B------:R-:W-:Y:S05]  /*59500*/  YIELD ;  /* 0x0000000000007946 */ /* 0x000fea0003800000 */
[----:B------:R-:W-:Y:S07]  /*59510*/  BSSY B0, `(.L_x_1712) ;  /* 0x000001f000007945 */ /* 0x000fee0003800000 */
[----:B--2-4-:R-:W-:Y:S05]  /*59520*/  @P0 BRA `(.L_x_1713) ;  /* 0x0000000000740947 */ /* 0x014fea0003800000 */
.L_x_1717:
        /* <DEDUP_REMOVED lines=16> */
[----:B------:R-:W-:Y:S01]  /*59630*/  IMAD.MOV.U32 R13, RZ, RZ, R3 ;  /* 0x000000ffff0d7224 */ /* 0x000fe200078e0003 */
[----:B------:R-:W-:Y:S06]  /*59640*/  BRA `(.L_x_1716) ;  /* 0x0000000000207947 */ /* 0x000fec0003800000 */
.L_x_1715:
        /* <DEDUP_REMOVED lines=8> */
.L_x_1716:
[----:B------:R-:W-:Y:S05]  /*596d0*/  BSYNC.RELIABLE B1 ;  /* 0x0000000000017941 */ /* 0x000fea0003800100 */
.L_x_1714:
[----:B------:R-:W-:-:S13]  /*596e0*/  LOP3.LUT P0, RZ, R13, 0x7, RZ, 0xc0, !PT ;  /* 0x000000070dff7812 */ /* 0x000fda000780c0ff */
[----:B------:R-:W-:Y:S05]  /*596f0*/  @!P0 BRA `(.L_x_1717) ;  /* 0xfffffffc008c8947 */ /* 0x000fea000383ffff */
.L_x_1713:
[----:B------:R-:W-:Y:S05]  /*59700*/  BSYNC B0 ;  /* 0x0000000000007941 */ /* 0x000fea0003800000 */
.L_x_1712:
        /* <DEDUP_REMOVED lines=15> */
.L_x_1719:
        /* <DEDUP_REMOVED lines=15> */
.L_x_1722:
[----:B------:R-:W-:-:S05]  /*598f0*/  IMAD.WIDE.U32 R8, R9, 0x4, R18 ;  /* 0x0000000409087825 */ /* 0x000fca00078e0012 */
[----:B------:R-:W2:Y:S02]  /*59900*/  ATOMG.E.EXCH.STRONG.GPU PT, R3, desc[UR36][R8.64], R13 ;  /* 0x8000000d080379a8 */ /* 0x000ea4000c1ef124 */
[----:B--2---:R-:W-:-:S13]  /*59910*/  ISETP.NE.AND P0, PT, R3, -0x1, PT ;  /* 0xffffffff0300780c */ /* 0x004fda0003f05270 */
[----:B------:R-:W-:Y:S05]  /*59920*/  @!P0 BREAK.RELIABLE B0 ;  /* 0x0000000000008942 */ /* 0x000fea0003800100 */
[----:B------:R-:W-:Y:S05]  /*59930*/  @!P0 BRA `(.L_x_1706) ;  /* 0x0000000000a08947 */ /* 0x000fea0003800000 */
[----:B------:R2:W5:Y:S01]  /*59940*/  ATOMG.E.EXCH.STRONG.GPU PT, RZ, desc[UR36][R8.64], RZ ;  /* 0x800000ff08ff79a8 */ /* 0x000562000c1ef124 */
[----:B------:R-:W-:-:S07]  /*59950*/  IMAD.MOV.U32 R4, RZ, RZ, R13 ;  /* 0x000000ffff047224 */ /* 0x000fce00078e000d */
.L_x_1720:
[----:B------:R-:W-:Y:S05]  /*59960*/  BSYNC.RELIABLE B0 ;  /* 0x0000000000007941 */ /* 0x000fea0003800100 */
.L_x_1718:
[----:B------:R-:W-:Y:S02]  /*59970*/  LOP3.LUT P0, RZ, R3, 0x7, RZ, 0xc0, !PT ;  /* 0x0000000703ff7812 */ /* 0x000fe4000780c0ff */
[----:B------:R-:W-:-:S04]  /*59980*/  LOP3.LUT P1, RZ, R4, 0x7, RZ, 0xc0, !PT ;  /* 0x0000000704ff7812 */ /* 0x000fc8000782c0ff */
[----:B------:R-:W-:-:S04]  /*59990*/  PLOP3.LUT P0, PT, P0, P1, PT, 0x20, 0x2 ;  /* 0x000000000002781c */ /* 0x000fc80000702470 */
[----:B------:R-:W-:Y:S02]  /*599a0*/  SEL R12, R4, R3, P0 ;  /* 0x00000003040c7207 */ /* 0x000fe40000000000 */
[----:B------:R-:W-:Y:S02]  /*599b0*/  SEL R13, R3, R4, P0 ;  /* 0x00000004030d7207 */ /* 0x000fe40000000000 */
[----:B------:R-:W-:-:S13]  /*599c0*/  LOP3.LUT P1, RZ, R12, 0x7, RZ, 0xc0, !PT ;  /* 0x000000070cff7812 */ /* 0x000fda000782c0ff */
[----:B------:R-:W-:Y:S05]  /*599d0*/  @!P1 BRA `(.L_x_1723) ;  /* 0xfffffff800c49947 */ /* 0x000fea000383ffff */
.L_x_1711:
[----:B--2---:R-:W-:Y:S02]  /*599e0*/  IMAD.SHL.U32 R3, R12, 0x8, RZ ;  /* 0x000000080c037824 */ /* 0x004fe400078e00ff */
[----:B------:R-:W-:Y:S02]  /*599f0*/  IMAD.MOV.U32 R7, RZ, RZ, -0x203a400 ;  /* 0xfdfc5c00ff077424 */ /* 0x000fe400078e00ff */
[----:B---3--:R-:W-:Y:S01]  /*59a00*/  IMAD.MOV.U32 R9, RZ, RZ, -0x40000000 ;  /* 0xc0000000ff097424 */ /* 0x008fe200078e00ff */
        /* <DEDUP_REMOVED lines=25> */
.L_x_1721:
[----:B------:R2:W-:Y:S04]  /*59ba0*/  STL [R1+0x118], R0 ;  /* 0x0001180001007387 */ /* 0x0005e80000100800 */
[----:B------:R2:W-:Y:S02]  /*59bb0*/  STL.64 [R6+0x120], R12 ;  /* 0x0001200c06007387 */ /* 0x0005e40000100a00 */
.L_x_1706:
[----:B------:R-:W-:Y:S05]  /*59bc0*/  BSYNC B4 ;  /* 0x0000000000047941 */ /* 0x000fea0003800000 */
.L_x_1244:
[----:B01234-:R-:W2:Y:S02]  /*59bd0*/  LDL R0, [R1+0xc] ;  /* 0x00000c0001007983 */ /* 0x01fea40000100800 */
[----:B--2---:R-:W-:-:S05]  /*59be0*/  VIADD R0, R0, 0x1 ;  /* 0x0000000100007836 */ /* 0x004fca0000000000 */
[----:B------:R0:W-:Y:S01]  /*59bf0*/  STL [R1+0xc], R0 ;  /* 0x00000c0001007387 */ /* 0x0001e20000100800 */
[----:B------:R-:W-:Y:S05]  /*59c00*/  BRA `(.L_x_1203) ;  /* 0x0000000000787947 */ /* 0x000fea0003800000 */
.L_x_1210:
[----:B------:R-:W-:Y:S05]  /*59c10*/  BSYNC.RELIABLE B2 ;  /* 0x0000000000027941 */ /* 0x000fea0003800100 */
.L_x_1204:
[----:B------:R-:W-:Y:S01]  /*59c20*/  LOP3.LUT R21, R21, 0xffff, RZ, 0xc0, !PT ;  /* 0x0000ffff15157812 */ /* 0x000fe200078ec0ff */
[----:B0-----:R-:W-:Y:S01]  /*59c30*/  IMAD.MOV.U32 R3, RZ, RZ, 0x1 ;  /* 0x00000001ff037424 */ /* 0x001fe200078e00ff */
[----:B------:R-:W0:Y:S02]  /*59c40*/  LDCU.64 UR4, c[0x4][0x28] ;  /* 0x01000500ff0477ac */ /* 0x000e240008000a00 */
        /* <DEDUP_REMOVED lines=10> */
[----:B------:R-:W-:Y:S04]  /*59cf0*/  @P0 STL [R1+0x118], R0 ;  /* 0x0001180001000387 */ /* 0x000fe80000100800 */
[----:B------:R0:W-:Y:S04]  /*59d00*/  @P0 STL.64 [R5+0x120], R8 ;  /* 0x0001200805000387 */ /* 0x0001e80000100a00 */
[----:B------:R-:W2:Y:S01]  /*59d10*/  @!P0 LDL R3, [R1+0x924] ;  /* 0x0009240001038983 */ /* 0x000ea20000100800 */
[----:B-1----:R-:W-:Y:S01]  /*59d20*/  CS2R R6, SRZ ;  /* 0x0000000000067805 */ /* 0x002fe2000001ff00 */
[----:B0-----:R-:W-:-:S02]  /*59d30*/  IMAD.U32 R5, RZ, RZ, UR5 ;  /* 0x00000005ff057e24 */ /* 0x001fc4000f8e00ff */
[C---:B--2---:R-:W-:Y:S02]  /*59d40*/  @!P0 IMAD.SHL.U32 R4, R3.reuse, 0x8, RZ ;  /* 0x0000000803048824 */ /* 0x044fe400078e00ff */
[----:B------:R-:W-:Y:S01]  /*59d50*/  @!P0 VIADD R10, R3, 0x1 ;  /* 0x00000001030a8836 */ /* 0x000fe20000000000 */
[----:B------:R-:W-:Y:S02]  /*59d60*/  MOV R3, 0x0 ;  /* 0x0000000000037802 */ /* 0x000fe40000000f00 */
[----:B------:R-:W-:Y:S02]  /*59d70*/  @!P0 LOP3.LUT R4, R4, 0x7f8, RZ, 0xc0, !PT ;  /* 0x000007f804048812 */ /* 0x000fe400078ec0ff */
[----:B------:R0:W-:Y:S01]  /*59d80*/  @!P0 STL [R1+0x924], R10 ;  /* 0x0009240a01008387 */ /* 0x0001e20000100800 */
[----:B------:R0:W1:Y:S02]  /*59d90*/  LDC.64 R12, c[0x4][R3] ;  /* 0x01000000030c7b82 */ /* 0x0000640000000a00 */
[----:B------:R-:W-:-:S02]  /*59da0*/  @!P0 IMAD.IADD R11, R1, 0x1, R4 ;  /* 0x00000001010b8824 */ /* 0x000fc400078e0204 */
[----:B------:R-:W-:-:S03]  /*59db0*/  IMAD.U32 R4, RZ, RZ, UR4 ;  /* 0x00000004ff047e24 */ /* 0x000fc6000f8e00ff */
[----:B------:R0:W-:Y:S04]  /*59dc0*/  @!P0 STL.64 [R11+0x928], R8 ;  /* 0x000928080b008387 */ /* 0x0001e80000100a00 */
[----:B------:R-:W-:-:S07]  /*59dd0*/  LEPC R20, `(.L_x_1203) ;  /* 0x000000001014794e */ /* 0x000fce0000000000 */
[----:B01---5:R-:W-:Y:S05]  /*59de0*/  CALL.ABS.NOINC R12 ;  /* 0x000000000c007343 */ /* 0x023fea0003c00000 */
.L_x_1203:
[----:B------:R-:W-:Y:S05]  /*59df0*/  BSYNC B7 ;  /* 0x0000000000077941 */ /* 0x000fea0003800000 */
.L_x_1202:
[----:B01-34-:R-:W3:Y:S02]  /*59e00*/  LDL R0, [R1+0x118] ;  /* 0x0001180001007983 */ /* 0x01bee40000100800 */
[----:B---3--:R-:W-:-:S13]  /*59e10*/  ISETP.NE.AND P0, PT, R0, RZ, PT ;  /* 0x000000ff0000720c */ /* 0x008fda0003f05270 */
[----:B------:R-:W-:Y:S05]  /*59e20*/  @P0 BRA `(.L_x_1724) ;  /* 0xfffffe38001c0947 */ /* 0x000fea000383ffff */
.L_x_1201:
[----:B------:R-:W-:Y:S05]  /*59e30*/  BSYNC B8 ;  /* 0x0000000000087941 */ /* 0x000fea0003800000 */
.L_x_1200:
[----:B01----:R-:W3:Y:S04]  /*59e40*/  LDL R4, [R1+0xc] ;  /* 0x00000c0001047983 */ /* 0x003ee80000100800 */
[----:B------:R-:W4:Y:S01]  /*59e50*/  LDL R2, [R1+0x10] ;  /* 0x0000100001027983 */ /* 0x000f220000100800 */
[----:B------:R-:W-:Y:S05]  /*59e60*/  WARPSYNC.ALL ;  /* 0x0000000000007948 */ /* 0x000fea0003800000 */
[----:B------:R-:W0:Y:S01]  /*59e70*/  LDCU UR4, c[0x0][0x388] ;  /* 0x00007100ff0477ac */ /* 0x000e220008000800 */
[----:B------:R-:W1:Y:S01]  /*59e80*/  S2R R0, SR_LANEID ;  /* 0x0000000000007919 */ /* 0x000e620000000000 */
[----:B------:R-:W2:Y:S01]  /*59e90*/  REDUX.SUM UR8, R17 ;  /* 0x00000000110873c4 */ /* 0x000ea2000000c000 */
[----:B------:R-:W2:Y:S01]  /*59ea0*/  LDCU.64 UR6, c[0x0][0x380] ;  /* 0x00007000ff0677ac */ /* 0x000ea20008000a00 */
[----:B0-----:R-:W-:-:S04]  /*59eb0*/  ULOP3.LUT UR4, UR4, 0x1, URZ, 0xc0, !UPT ;  /* 0x0000000104047892 */ /* 0x001fc8000f8ec0ff */
[----:B------:R-:W-:-:S03]  /*59ec0*/  UISETP.NE.U32.AND UP0, UPT, UR4, 0x1, UPT ;  /* 0x000000010400788c */ /* 0x000fc6000bf05070 */
[----:B------:R-:W-:Y:S01]  /*59ed0*/  VOTEU.ANY UR4, UPT, PT ;  /* 0x0000000000047886 */ /* 0x000fe200038e0100 */
[----:B------:R-:W-:Y:S01]  /*59ee0*/  USEL UR5, URZ, 0x4, !UP0 ;  /* 0x00000004ff057887 */ /* 0x000fe2000c000000 */
[----:B--2---:R-:W-:Y:S01]  /*59ef0*/  IMAD.U32 R3, RZ, RZ, UR8 ;  /* 0x00000008ff037e24 */ /* 0x004fe2000f8e00ff */
[----:B------:R-:W-:Y:S02]  /*59f00*/  UFLO.U32 UR4, UR4 ;  /* 0x00000004000472bd */ /* 0x000fe400080e0000 */
[----:B------:R-:W-:Y:S01]  /*59f10*/  UIADD3 UR5, UP0, UPT, UR5, UR6, URZ ;  /* 0x0000000605057290 */ /* 0x000fe2000ff1e0ff */
[----:B------:R-:W-:Y:S03]  /*59f20*/  BAR.SYNC.DEFER_BLOCKING 0x0 ;  /* 0x0000000000007b1d */ /* 0x000fe60000010000 */
[----:B-1----:R-:W-:Y:S01]  /*59f30*/  ISETP.EQ.U32.AND P0, PT, R0, UR4, PT ;  /* 0x0000000400007c0c */ /* 0x002fe2000bf02070 */
[----:B------:R-:W-:Y:S01]  /*59f40*/  UIADD3.X UR6, UPT, UPT, URZ, UR7, URZ, UP0, !UPT ;  /* 0x00000007ff067290 */ /* 0x000fe200087fe4ff */
[----:B------:R-:W-:Y:S01]  /*59f50*/  IMAD.U32 R6, RZ, RZ, UR5 ;  /* 0x00000005ff067e24 */ /* 0x000fe2000f8e00ff */
[----:B------:R-:W-:-:S04]  /*59f60*/  UIADD3 UR4, UP0, UPT, UR41, -0x80000000, URZ ;  /* 0x8000000029047890 */ /* 0x000fc8000ff1e0ff */
[----:B------:R-:W-:Y:S01]  /*59f70*/  UIADD3.X UR7, UPT, UPT, URZ, UR42, URZ, UP0, !UPT ;  /* 0x0000002aff077290 */ /* 0x000fe200087fe4ff */
[----:B------:R-:W-:Y:S02]  /*59f80*/  IMAD.U32 R7, RZ, RZ, UR6 ;  /* 0x00000006ff077e24 */ /* 0x000fe4000f8e00ff */
[----:B------:R-:W-:Y:S02]  /*59f90*/  IMAD.U32 R8, RZ, RZ, UR4 ;  /* 0x00000004ff087e24 */ /* 0x000fe4000f8e00ff */
[----:B------:R-:W-:Y:S02]  /*59fa0*/  IMAD.MOV.U32 R5, RZ, RZ, RZ ;  /* 0x000000ffff057224 */ /* 0x000fe400078e00ff */
[----:B------:R-:W-:Y:S01]  /*59fb0*/  IMAD.U32 R9, RZ, RZ, UR7 ;  /* 0x00000007ff097e24 */ /* 0x000fe2000f8e00ff */
[----:B------:R0:W-:Y:S02]  /*59fc0*/  @P0 REDG.E.ADD.STRONG.GPU desc[UR36][R6.64], R3 ;  /* 0x000000030600098e */ /* 0x0001e4000c12e124 */
[----:B0-----:R-:W-:-:S02]  /*59fd0*/  IMAD.MOV.U32 R3, RZ, RZ, RZ ;  /* 0x000000ffff037224 */ /* 0x001fc400078e00ff */
[----:B---3--:R-:W-:Y:S04]  /*59fe0*/  REDG.E.ADD.64.STRONG.GPU desc[UR36][R8.64+0x40008], R4 ;  /* 0x040008040800798e */ /* 0x008fe8000c12e524 */
[----:B----4-:R-:W-:Y:S01]  /*59ff0*/  REDG.E.ADD.64.STRONG.GPU desc[UR36][R8.64+0x40010], R2 ;  /* 0x040010020800798e */ /* 0x010fe2000c12e524 */
[----:B------:R-:W-:Y:S05]  /*5a000*/  EXIT ;  /* 0x000000000000794d */ /* 0x000fea0003800000 */
.L_x_1145:
[----:B------:R-:W-:Y:S01]  /*5a010*/  BSSY B0, `(.L_x_1725) ;  /* 0x0000007000007945 */ /* 0x000fe20003800000 */
[----:B-----5:R-:W-:Y:S02]  /*5a020*/  IMAD.MOV.U32 R13, RZ, RZ, R5 ;  /* 0x000000ffff0d7224 */ /* 0x020fe400078e0005 */
[----:B------:R-:W-:Y:S02]  /*5a030*/  IMAD.MOV.U32 R12, RZ, RZ, 0x1 ;  /* 0x00000001ff0c7424 */ /* 0x000fe400078e00ff */
[----:B------:R-:W-:-:S07]  /*5a040*/  IMAD.MOV.U32 R11, RZ, RZ, 0x1f ;  /* 0x0000001fff0b7424 */ /* 0x000fce00078e00ff */
[----:B------:R-:W-:Y:S05]  /*5a050*/  WARPSYNC.COLLECTIVE R15, `(.L_x_1726) ;  /* 0x000000000f087348 */ /* 0x000fea0003c00000 */
[----:B------:R0:W1:Y:S02]  /*5a060*/  SHFL.BFLY P6, R14, R13, R12, R11 ;  /* 0x0c00000c0d0e7389 */ /* 0x00006400000c000b */
[----:B01----:R-:W-:Y:S05]  /*5a070*/  ENDCOLLECTIVE ;  /* 0x000000000000791b */ /* 0x003fea0003800000 */
.L_x_1726:
[----:B------:R-:W-:Y:S05]  /*5a080*/  BSYNC B0 ;  /* 0x0000000000007941 */ /* 0x000fea0003800000 */
.L_x_1725:
[----:B------:R-:W-:Y:S02]  /*5a090*/  IMAD.MOV.U32 R13, RZ, RZ, R4 ;  /* 0x000000ffff0d7224 */ /* 0x000fe400078e0004 */
[----:B------:R-:W-:Y:S02]  /*5a0a0*/  IMAD.MOV.U32 R12, RZ, RZ, 0x1 ;  /* 0x00000001ff0c7424 */ /* 0x000fe400078e00ff */
[----:B------:R-:W-:Y:S02]  /*5a0b0*/  IMAD.MOV.U32 R11, RZ, RZ, 0x1f ;  /* 0x0000001fff0b7424 */ /* 0x000fe400078e00ff */
[----:B------:R-:W-:-:S07]  /*5a0c0*/  IMAD.MOV.U32 R3, RZ, RZ, R14 ;  /* 0x000000ffff037224 */ /* 0x000fce00078e000e */
[----:B------:R-:W-:Y:S05]  /*5a0d0*/  WARPSYNC.COLLECTIVE R15, `(.L_x_1727) ;  /* 0x000000000f087348 */ /* 0x000fea0003c00000 */
[----:B------:R0:W1:Y:S02]  /*5a0e0*/  SHFL.BFLY P6, R14, R13, R12, R11 ;  /* 0x0c00000c0d0e7389 */ /* 0x00006400000c000b */
[----:B01----:R-:W-:Y:S05]  /*5a0f0*/  ENDCOLLECTIVE ;  /* 0x000000000000791b */ /* 0x003fea0003800000 */
.L_x_1727:
[----:B------:R-:W-:Y:S05]  /*5a100*/  BRA `(.L_x_1728) ;  /* 0xfffffe0c00c87947 */ /* 0x000fea000383ffff */
.L_x_1146:
[----:B------:R-:W-:Y:S01]  /*5a110*/  BSSY B0, `(.L_x_1729) ;  /* 0x0000007000007945 */ /* 0x000fe20003800000 */
[----:B-----5:R-:W-:Y:S02]  /*5a120*/  IMAD.MOV.U32 R13, RZ, RZ, R5 ;  /* 0x000000ffff0d7224 */ /* 0x020fe400078e0005 */
[----:B------:R-:W-:Y:S02]  /*5a130*/  IMAD.MOV.U32 R12, RZ, RZ, 0x2 ;  /* 0x00000002ff0c7424 */ /* 0x000fe400078e00ff */
[----:B------:R-:W-:-:S07]  /*5a140*/  IMAD.MOV.U32 R11, RZ, RZ, 0x1f ;  /* 0x0000001fff0b7424 */ /* 0x000fce00078e00ff */
[----:B------:R-:W-:Y:S05]  /*5a150*/  WARPSYNC.COLLECTIVE R15, `(.L_x_1730) ;  /* 0x000000000f087348 */ /* 0x000fea0003c00000 */
[----:B------:R0:W1:Y:S02]  /*5a160*/  SHFL.BFLY P6, R14, R13, R12, R11 ;  /* 0x0c00000c0d0e7389 */ /* 0x00006400000c000b */
[----:B01----:R-:W-:Y:S05]  /*5a170*/  ENDCOLLECTIVE ;  /* 0x000000000000791b */ /* 0x003fea0003800000 */
.L_x_1730:
[----:B------:R-:W-:Y:S05]  /*5a180*/  BSYNC B0 ;  /* 0x0000000000007941 */ /* 0x000fea0003800000 */
.L_x_1729:
[----:B------:R-:W-:Y:S02]  /*5a190*/  IMAD.MOV.U32 R13, RZ, RZ, R4 ;  /* 0x000000ffff0d7224 */ /* 0x000fe400078e0004 */
[----:B------:R-:W-:Y:S02]  /*5a1a0*/  IMAD.MOV.U32 R12, RZ, RZ, 0x2 ;  /* 0x00000002ff0c7424 */ /* 0x000fe400078e00ff */
[----:B------:R-:W-:Y:S02]  /*5a1b0*/  IMAD.MOV.U32 R11, RZ, RZ, 0x1f ;  /* 0x0000001fff0b7424 */ /* 0x000fe400078e00ff */
[----:B------:R-:W-:-:S07]  /*5a1c0*/  IMAD.MOV.U32 R3, RZ, RZ, R14 ;  /* 0x000000ffff037224 */ /* 0x000fce00078e000e */
[----:B------:R-:W-:Y:S05]  /*5a1d0*/  WARPSYNC.COLLECTIVE R15, `(.L_x_1731) ;  /* 0x000000000f087348 */ /* 0x000fea0003c00000 */
[----:B------:R0:W1:Y:S02]  /*5a1e0*/  SHFL.BFLY P6, R14, R13, R12, R11 ;  /* 0x0c00000c0d0e7389 */ /* 0x00006400000c000b */
[----:B01----:R-:W-:Y:S05]  /*5a1f0*/  ENDCOLLECTIVE ;  /* 0x000000000000791b */ /* 0x003fea0003800000 */
.L_x_1731:
[----:B------:R-:W-:Y:S05]  /*5a200*/  BRA `(.L_x_1732) ;  /* 0xfffffe0c00f47947 */ /* 0x000fea000383ffff */
.L_x_1147:
[----:B------:R-:W-:Y:S01]  /*5a210*/  BSSY B0, `(.L_x_1733) ;  /* 0x0000007000007945 */ /* 0x000fe20003800000 */
[----:B-----5:R-:W-:Y:S02]  /*5a220*/  IMAD.MOV.U32 R13, RZ, RZ, R5 ;  /* 0x000000ffff0d7224 */ /* 0x020fe400078e0005 */
[----:B------:R-:W-:Y:S02]  /*5a230*/  IMAD.MOV.U32 R12, RZ, RZ, 0x4 ;  /* 0x00000004ff0c7424 */ /* 0x000fe400078e00ff */
[----:B------:R-:W-:-:S07]  /*5a240*/  IMAD.MOV.U32 R11, RZ, RZ, 0x1f ;  /* 0x0000001fff0b7424 */ /* 0x000fce00078e00ff */
[----:B------:R-:W-:Y:S05]  /*5a250*/  WARPSYNC.COLLECTIVE R15, `(.L_x_1734) ;  /* 0x000000000f087348 */ /* 0x000fea0003c00000 */
[----:B------:R0:W1:Y:S02]  /*5a260*/  SHFL.BFLY P6, R14, R13, R12, R11 ;  /* 0x0c00000c0d0e7389 */ /* 0x00006400000c000b */
[----:B01----:R-:W-:Y:S05]  /*5a270*/  ENDCOLLECTIVE ;  /* 0x000000000000791b */ /* 0x003fea0003800000 */
.L_x_1734:
[----:B------:R-:W-:Y:S05]  /*5a280*/  BSYNC B0 ;  /* 0x0000000000007941 */ /* 0x000fea0003800000 */
.L_x_1733:
[----:B------:R-:W-:Y:S02]  /*5a290*/  IMAD.MOV.U32 R13, RZ, RZ, R4 ;  /* 0x000000ffff0d7224 */ /* 0x000fe400078e0004 */
[----:B------:R-:W-:Y:S02]  /*5a2a0*/  IMAD.MOV.U32 R12, RZ, RZ, 0x4 ;  /* 0x00000004ff0c7424 */ /* 0x000fe400078e00ff */
[----:B------:R-:W-:Y:S02]  /*5a2b0*/  IMAD.MOV.U32 R11, RZ, RZ, 0x1f ;  /* 0x0000001fff0b7424 */ /* 0x000fe400078e00ff */
[----:B------:R-:W-:-:S07]  /*5a2c0*/  IMAD.MOV.U32 R3, RZ, RZ, R14 ;  /* 0x000000ffff037224 */ /* 0x000fce00078e000e */
[----:B------:R-:W-:Y:S05]  /*5a2d0*/  WARPSYNC.COLLECTIVE R15, `(.L_x_1735) ;  /* 0x000000000f087348 */ /* 0x000fea0003c00000 */
[----:B------:R0:W1:Y:S02]  /*5a2e0*/  SHFL.BFLY P6, R14, R13, R12, R11 ;  /* 0x0c00000c0d0e7389 */ /* 0x00006400000c000b */
[----:B01----:R-:W-:Y:S05]  /*5a2f0*/  ENDCOLLECTIVE ;  /* 0x000000000000791b */ /* 0x003fea0003800000 */
.L_x_1735:
[----:B------:R-:W-:Y:S05]  /*5a300*/  BRA `(.L_x_1736) ;  /* 0xfffffe1000207947 */ /* 0x000fea000383ffff */
.L_x_1148:
[----:B------:R-:W-:Y:S01]  /*5a310*/  BSSY B0, `(.L_x_1737) ;  /* 0x0000007000007945 */ /* 0x000fe20003800000 */
[----:B-----5:R-:W-:Y:S02]  /*5a320*/  IMAD.MOV.U32 R13, RZ, RZ, R5 ;  /* 0x000000ffff0d7224 */ /* 0x020fe400078e0005 */
[----:B------:R-:W-:Y:S02]  /*5a330*/  IMAD.MOV.U32 R12, RZ, RZ, 0x8 ;  /* 0x00000008ff0c7424 */ /* 0x000fe400078e00ff */
[----:B------:R-:W-:-:S07]  /*5a340*/  IMAD.MOV.U32 R11, RZ, RZ, 0x1f ;  /* 0x0000001fff0b7424 */ /* 0x000fce00078e00ff */
[----:B------:R-:W-:Y:S05]  /*5a350*/  WARPSYNC.COLLECTIVE R15, `(.L_x_1738) ;  /* 0x000000000f087348 */ /* 0x000fea0003c00000 */
[----:B------:R0:W1:Y:S02]  /*5a360*/  SHFL.BFLY P6, R14, R13, R12, R11 ;  /* 0x0c00000c0d0e7389 */ /* 0x00006400000c000b */
[----:B01----:R-:W-:Y:S05]  /*5a370*/  ENDCOLLECTIVE ;  /* 0x000000000000791b */ /* 0x003fea0003800000 */
.L_x_1738:
[----:B------:R-:W-:Y:S05]  /*5a380*/  BSYNC B0 ;  /* 0x0000000000007941 */ /* 0x000fea0003800000 */
.L_x_1737:
[----:B------:R-:W-:Y:S02]  /*5a390*/  IMAD.MOV.U32 R13, RZ, RZ, R4 ;  /* 0x000000ffff0d7224 */ /* 0x000fe400078e0004 */
[----:B------:R-:W-:Y:S02]  /*5a3a0*/  IMAD.MOV.U32 R12, RZ, RZ, 0x8 ;  /* 0x00000008ff0c7424 */ /* 0x000fe400078e00ff */
[----:B------:R-:W-:Y:S02]  /*5a3b0*/  IMAD.MOV.U32 R11, RZ, RZ, 0x1f ;  /* 0x0000001fff0b7424 */ /* 0x000fe400078e00ff */
[----:B------:R-:W-:-:S07]  /*5a3c0*/  IMAD.MOV.U32 R3, RZ, RZ, R14 ;  /* 0x000000ffff037224 */ /* 0x000fce00078e000e */
[----:B------:R-:W-:Y:S05]  /*5a3d0*/  WARPSYNC.COLLECTIVE R15, `(.L_x_1739) ;  /* 0x000000000f087348 */ /* 0x000fea0003c00000 */
[----:B------:R0:W1:Y:S02]  /*5a3e0*/  SHFL.BFLY P6, R14, R13, R12, R11 ;  /* 0x0c00000c0d0e7389 */ /* 0x00006400000c000b */
[----:B01----:R-:W-:Y:S05]  /*5a3f0*/  ENDCOLLECTIVE ;  /* 0x000000000000791b */ /* 0x003fea0003800000 */
.L_x_1739:
[----:B------:R-:W-:Y:S05]  /*5a400*/  BRA `(.L_x_1740) ;  /* 0xfffffe10004c7947 */ /* 0x000fea000383ffff */
.L_x_1149:
[----:B------:R-:W-:Y:S01]  /*5a410*/  BSSY B0, `(.L_x_1741) ;  /* 0x0000007000007945 */ /* 0x000fe20003800000 */
[----:B-----5:R-:W-:Y:S02]  /*5a420*/  IMAD.MOV.U32 R13, RZ, RZ, R5 ;  /* 0x000000ffff0d7224 */ /* 0x020fe400078e0005 */
[----:B------:R-:W-:Y:S02]  /*5a430*/  IMAD.MOV.U32 R12, RZ, RZ, 0x10 ;  /* 0x00000010ff0c7424 */ /* 0x000fe400078e00ff */
[----:B------:R-:W-:-:S07]  /*5a440*/  IMAD.MOV.U32 R11, RZ, RZ, 0x1f ;  /* 0x0000001fff0b7424 */ /* 0x000fce00078e00ff */
[----:B------:R-:W-:Y:S05]  /*5a450*/  WARPSYNC.COLLECTIVE R15, `(.L_x_1742) ;  /* 0x000000000f087348 */ /* 0x000fea0003c00000 */
[----:B------:R0:W1:Y:S02]  /*5a460*/  SHFL.BFLY P6, R14, R13, R12, R11 ;  /* 0x0c00000c0d0e7389 */ /* 0x00006400000c000b */
[----:B01----:R-:W-:Y:S05]  /*5a470*/  ENDCOLLECTIVE ;  /* 0x000000000000791b */ /* 0x003fea0003800000 */
.L_x_1742:
[----:B------:R-:W-:Y:S05]  /*5a480*/  BSYNC B0 ;  /* 0x0000000000007941 */ /* 0x000fea0003800000 */
.L_x_1741:
[----:B------:R-:W-:Y:S02]  /*5a490*/  IMAD.MOV.U32 R13, RZ, RZ, R4 ;  /* 0x000000ffff0d7224 */ /* 0x000fe400078e0004 */
[----:B------:R-:W-:Y:S02]  /*5a4a0*/  IMAD.MOV.U32 R12, RZ, RZ, 0x10 ;  /* 0x00000010ff0c7424 */ /* 0x000fe400078e00ff */
[----:B------:R-:W-:Y:S02]  /*5a4b0*/  IMAD.MOV.U32 R11, RZ, RZ, 0x1f ;  /* 0x0000001fff0b7424 */ /* 0x000fe400078e00ff */
[----:B------:R-:W-:-:S07]  /*5a4c0*/  IMAD.MOV.U32 R3, RZ, RZ, R14 ;  /* 0x000000ffff037224 */ /* 0x000fce00078e000e */
[----:B------:R-:W-:Y:S05]  /*5a4d0*/  WARPSYNC.COLLECTIVE R15, `(.L_x_1743) ;  /* 0x000000000f087348 */ /* 0x000fea0003c00000 */
[----:B------:R0:W1:Y:S02]  /*5a4e0*/  SHFL.BFLY P6, R14, R13, R12, R11 ;  /* 0x0c00000c0d0e7389 */ /* 0x00006400000c000b */
[----:B01----:R-:W-:Y:S05]  /*5a4f0*/  ENDCOLLECTIVE ;  /* 0x000000000000791b */ /* 0x003fea0003800000 */
.L_x_1743:
[----:B------:R-:W-:Y:S05]  /*5a500*/  BRA `(.L_x_1744) ;  /* 0xfffffe1000787947 */ /* 0x000fea000383ffff */
        .type           $_Z9evaluatorP4GNetj$_Z11block_countb,@function
        .size           $_Z9evaluatorP4GNetj$_Z11block_countb,($_Z9evaluatorP4GNetj$_Z9block_allb - $_Z9evaluatorP4GNetj$_Z11block_countb)
$_Z9evaluatorP4GNetj$_Z11block_countb:
[----:B------:R-:W0:Y:S01]  /*5a510*/  S2R R5, SR_TID.X ;  /* 0x0000000000057919 */ /* 0x000e220000002100 */
[----:B------:R-:W-:Y:S05]  /*5a520*/  YIELD ;  /* 0x0000000000007946 */ /* 0x000fea0003800000 */
[----:B------:R-:W1:Y:S01]  /*5a530*/  S2R R11, SR_LANEID ;  /* 0x00000000000b7919 */ /* 0x000e620000000000 */
[----:B------:R-:W-:Y:S05]  /*5a540*/  WARPSYNC.ALL ;  /* 0x0000000000007948 */ /* 0x000fea0003800000 */
[----:B------:R-:W2:Y:S01]  /*5a550*/  S2R R6, SR_CgaCtaId ;  /* 0x0000000000067919 */ /* 0x000ea20000008800 */
[----:B------:R-:W-:Y:S01]  /*5a560*/  VOTEU.ANY UR4, UPT, PT ;  /* 0x0000000000047886 */ /* 0x000fe200038e0100 */
[----:B------:R-:W-:Y:S01]  /*5a570*/  SGXT R13, R3, 0x8 ;  /* 0x00000008030d781a */ /* 0x000fe20000000200 */
[----:B------:R-:W-:Y:S01]  /*5a580*/  UFLO.U32 UR4, UR4 ;  /* 0x00000004000472bd */ /* 0x000fe200080e0000 */
[----:B------:R-:W-:-:S02]  /*5a590*/  MOV R3, 0x400 ;  /* 0x0000040000037802 */ /* 0x000fc40000000f00 */
[----:B------:R-:W3:Y:S01]  /*5a5a0*/  REDUX.SUM UR5, R13 ;  /* 0x000000000d0573c4 */ /* 0x000ee2000000c000 */
[----:B0-----:R-:W-:Y:S02]  /*5a5b0*/  ISETP.NE.AND P0, PT, R5, RZ, PT ;  /* 0x000000ff0500720c */ /* 0x001fe40003f05270 */
[----:B------:R-:W-:Y:S01]  /*5a5c0*/  VIADD R5, R3, 0x804 ;  /* 0x0000080403057836 */ /* 0x000fe20000000000 */
[----:B-1----:R-:W-:Y:S01]  /*5a5d0*/  ISETP.EQ.U32.AND P1, PT, R11, UR4, PT ;  /* 0x000000040b007c0c */ /* 0x002fe2000bf22070 */
[----:B---3--:R-:W-:Y:S01]  /*5a5e0*/  IMAD.U32 R12, RZ, RZ, UR5 ;  /* 0x00000005ff0c7e24 */ /* 0x008fe2000f8e00ff */
[C---:B--2---:R-:W-:Y:S02]  /*5a5f0*/  LEA R11, R6.reuse, R3, 0x18 ;  /* 0x00000003060b7211 */ /* 0x044fe400078ec0ff */
[----:B------:R-:W-:Y:S01]  /*5a600*/  LEA R3, R6, R5, 0x18 ;  /* 0x0000000506037211 */ /* 0x000fe200078ec0ff */
[----:B------:R-:W-:-:S05]  /*5a610*/  IMAD.MOV.U32 R5, RZ, RZ, 0x0 ;  /* 0x00000000ff057424 */ /* 0x000fca00078e00ff */
[----:B------:R-:W-:Y:S01]  /*5a620*/  @!P0 STS [R11+0x804], RZ ;  /* 0x000804ff0b008388 */ /* 0x000fe20000000800 */
[----:B------:R-:W-:Y:S06]  /*5a630*/  BAR.SYNC.DEFER_BLOCKING 0x0 ;  /* 0x0000000000007b1d */ /* 0x000fec0000010000 */
[----:B------:R-:W-:Y:S02]  /*5a640*/  @P1 ATOMS.ADD RZ, [R3], R12 ;  /* 0x0000000c03ff138c */ /* 0x000fe40000000000 */
[----:B------:R-:W-:Y:S06]  /*5a650*/  BAR.SYNC.DEFER_BLOCKING 0x0 ;  /* 0x0000000000007b1d */ /* 0x000fec0000010000 */
[----:B------:R-:W0:Y:S02]  /*5a660*/  LDS R6, [R11+0x804] ;  /* 0x000804000b067984 */ /* 0x000e240000000800 */
[----:B0-----:R-:W-:Y:S05]  /*5a670*/  RET.REL.NODEC R4 `(_Z9evaluatorP4GNetj) ;  /* 0xfffffa5804607950 */ /* 0x001fea0003c3ffff */
        .type           $_Z9evaluatorP4GNetj$_Z9block_allb,@function
        .size           $_Z9evaluatorP4GNetj$_Z9block_allb,($_Z9evaluatorP4GNetj$_Z9block_sumIiET_S0_ - $_Z9evaluatorP4GNetj$_Z9block_allb)
$_Z9evaluatorP4GNetj$_Z9block_allb:
[----:B------:R-:W0:Y:S01]  /*5a680*/  S2R R5, SR_TID.X ;  /* 0x0000000000057919 */ /* 0x000e220000002100 */
[----:B------:R-:W-:Y:S01]  /*5a690*/  SGXT R3, R3, 0x8 ;  /* 0x000000080303781a */ /* 0x000fe20000000200 */
[----:B------:R-:W-:Y:S05]  /*5a6a0*/  WARPSYNC.ALL ;  /* 0x0000000000007948 */ /* 0x000fea0003800000 */
[----:B------:R-:W1:Y:S01]  /*5a6b0*/  S2R R4, SR_CgaCtaId ;  /* 0x0000000000047919 */ /* 0x000e620000008800 */
[----:B------:R-:W-:Y:S01]  /*5a6c0*/  ISETP.NE.AND P1, PT, R3, RZ, PT ;  /* 0x000000ff0300720c */ /* 0x000fe20003f25270 */
[----:B------:R-:W-:Y:S01]  /*5a6d0*/  IMAD.MOV.U32 R13, RZ, RZ, 0x0 ;  /* 0x00000000ff0d7424 */ /* 0x000fe200078e00ff */
[----:B------:R-:W-:-:S02]  /*5a6e0*/  MOV R3, 0x400 ;  /* 0x0000040000037802 */ /* 0x000fc40000000f00 */
[----:B0-----:R-:W-:Y:S01]  /*5a6f0*/  ISETP.NE.AND P0, PT, R5, RZ, PT ;  /* 0x000000ff0500720c */ /* 0x001fe20003f05270 */
[----:B------:R-:W-:Y:S01]  /*5a700*/  IMAD.MOV.U32 R5, RZ, RZ, 0x1 ;  /* 0x00000001ff057424 */ /* 0x000fe200078e00ff */
[----:B-1----:R-:W-:-:S11]  /*5a710*/  LEA R4, R4, R3, 0x18 ;  /* 0x0000000304047211 */ /* 0x002fd600078ec0ff */
[----:B------:R-:W-:Y:S01]  /*5a720*/  @!P0 STS.U8 [R4+0x800], R5 ;  /* 0x0008000504008388 */ /* 0x000fe20000000000 */
[----:B------:R-:W-:Y:S06]  /*5a730*/  BAR.SYNC.DEFER_BLOCKING 0x0 ;  /* 0x0000000000007b1d */ /* 0x000fec0000010000 */
[----:B------:R-:W-:Y:S02]  /*5a740*/  @!P1 STS.U8 [R4+0x800], RZ ;  /* 0x000800ff04009388 */ /* 0x000fe40000000000 */
[----:B------:R-:W-:Y:S06]  /*5a750*/  BAR.SYNC.DEFER_BLOCKING 0x0 ;  /* 0x0000000000007b1d */ /* 0x000fec0000010000 */
[----:B------:R-:W0:Y:S02]  /*5a760*/  LDS.S8 R3, [R4+0x800] ;  /* 0x0008000004037984 */ /* 0x000e240000000200 */
[----:B0-----:R-:W-:Y:S05]  /*5a770*/  RET.REL.NODEC R12 `(_Z9evaluatorP4GNetj) ;  /* 0xfffffa580c207950 */ /* 0x001fea0003c3ffff */
        .type           $_Z9evaluatorP4GNetj$_Z9block_sumIiET_S0_,@function
        .size           $_Z9evaluatorP4GNetj$_Z9block_sumIiET_S0_,($__internal_0_$__cuda_sm3x_div_rn_noftz_f32_slowpath - $_Z9evaluatorP4GNetj$_Z9block_sumIiET_S0_)
$_Z9evaluatorP4GNetj$_Z9block_sumIiET_S0_:
[----:B------:R-:W0:Y:S01]  /*5a780*/  S2R R4, SR_TID.X ;  /* 0x0000000000047919 */ /* 0x000e220000002100 */
[----:B------:R-:W-:Y:S05]  /*5a790*/  YIELD ;  /* 0x0000000000007946 */ /* 0x000fea0003800000 */
[----:B------:R-:W1:Y:S01]  /*5a7a0*/  S2R R11, SR_CgaCtaId ;  /* 0x00000000000b7919 */ /* 0x000e620000008800 */
[----:B------:R-:W-:Y:S05]  /*5a7b0*/  WARPSYNC.ALL ;  /* 0x0000000000007948 */ /* 0x000fea0003800000 */
[----:B------:R-:W2:Y:S01]  /*5a7c0*/  S2R R5, SR_LANEID ;  /* 0x0000000000057919 */ /* 0x000ea20000000000 */
[----:B------:R-:W3:Y:S01]  /*5a7d0*/  REDUX.SUM UR5, R12 ;  /* 0x000000000c0573c4 */ /* 0x000ee2000000c000 */
[----:B------:R-:W-:-:S02]  /*5a7e0*/  VOTEU.ANY UR4, UPT, PT ;  /* 0x0000000000047886 */ /* 0x000fc400038e0100 */
[----:B------:R-:W-:Y:S01]  /*5a7f0*/  UFLO.U32 UR4, UR4 ;  /* 0x00000004000472bd */ /* 0x000fe200080e0000 */
[----:B0-----:R-:W-:Y:S02]  /*5a800*/  ISETP.NE.AND P0, PT, R4, RZ, PT ;  /* 0x000000ff0400720c */ /* 0x001fe40003f05270 */
[----:B------:R-:W-:-:S04]  /*5a810*/  MOV R4, 0x400 ;  /* 0x0000040000047802 */ /* 0x000fc80000000f00 */
[----:B-1----:R-:W-:Y:S01]  /*5a820*/  LEA R13, R11, R4, 0x18 ;  /* 0x000000040b0d7211 */ /* 0x002fe200078ec0ff */
[----:B---3--:R-:W-:Y:S01]  /*5a830*/  IMAD.U32 R14, RZ, RZ, UR5 ;  /* 0x00000005ff0e7e24 */ /* 0x008fe2000f8e00ff */
[----:B--2---:R-:W-:-:S05]  /*5a840*/  ISETP.EQ.U32.AND P1, PT, R5, UR4, PT ;  /* 0x0000000405007c0c */ /* 0x004fca000bf22070 */
[----:B------:R-:W-:Y:S01]  /*5a850*/  @!P0 STS [R13+0x808], RZ ;  /* 0x000808ff0d008388 */ /* 0x000fe20000000800 */
[----:B------:R-:W-:Y:S02]  /*5a860*/  VIADD R5, R4, 0x808 ;  /* 0x0000080804057836 */ /* 0x000fe40000000000 */
[----:B------:R-:W-:-:S03]  /*5a870*/  IMAD.MOV.U32 R4, RZ, RZ, R15 ;  /* 0x000000ffff047224 */ /* 0x000fc600078e000f */
[----:B------:R-:W-:Y:S01]  /*5a880*/  LEA R11, R11, R5, 0x18 ;  /* 0x000000050b0b7211 */ /* 0x000fe200078ec0ff */
[----:B------:R-:W-:Y:S01]  /*5a890*/  BAR.SYNC.DEFER_BLOCKING 0x0 ;  /* 0x0000000000007b1d */ /* 0x000fe20000010000 */
[----:B------:R-:W-:-:S05]  /*5a8a0*/  IMAD.MOV.U32 R5, RZ, RZ, 0x0 ;  /* 0x00000000ff057424 */ /* 0x000fca00078e00ff */
[----:B------:R-:W-:Y:S02]  /*5a8b0*/  @P1 ATOMS.ADD RZ, [R11], R14 ;  /* 0x0000000e0bff138c */ /* 0x000fe40000000000 */
[----:B------:R-:W-:Y:S06]  /*5a8c0*/  BAR.SYNC.DEFER_BLOCKING 0x0 ;  /* 0x0000000000007b1d */ /* 0x000fec0000010000 */
[----:B------:R-:W0:Y:S02]  /*5a8d0*/  LDS R12, [R13+0x808] ;  /* 0x000808000d0c7984 */ /* 0x000e240000000800 */
[----:B0-----:R-:W-:Y:S05]  /*5a8e0*/  RET.REL.NODEC R4 `(_Z9evaluatorP4GNetj) ;  /* 0xfffffa5404c47950 */ /* 0x001fea0003c3ffff */
        .weak           $__internal_0_$__cuda_sm3x_div_rn_noftz_f32_slowpath
        .type           $__internal_0_$__cuda_sm3x_div_rn_noftz_f32_slowpath,@function
        .size           $__internal_0_$__cuda_sm3x_div_rn_noftz_f32_slowpath,(.L_x_1762 - $__internal_0_$__cuda_sm3x_div_rn_noftz_f32_slowpath)
$__internal_0_$__cuda_sm3x_div_rn_noftz_f32_slowpath:
[----:B------:R-:W-:Y:S01]  /*5a8f0*/  SHF.R.U32.HI R11, RZ, 0x17, R21 ;  /* 0x00000017ff0b7819 */ /* 0x000fe20000011615 */
[----:B------:R-:W-:Y:S01]  /*5a900*/  BSSY.RECONVERGENT B0, `(.L_x_1745) ;  /* 0x0000062000007945 */ /* 0x000fe20003800200 */
[----:B------:R-:W-:Y:S02]  /*5a910*/  SHF.R.U32.HI R14, RZ, 0x17, R4 ;  /* 0x00000017ff0e7819 */ /* 0x000fe40000011604 */
[----:B------:R-:W-:Y:S02]  /*5a920*/  LOP3.LUT R11, R11, 0xff, RZ, 0xc0, !PT ;  /* 0x000000ff0b0b7812 */ /* 0x000fe400078ec0ff */
[----:B------:R-:W-:-:S03]  /*5a930*/  LOP3.LUT R14, R14, 0xff, RZ, 0xc0, !PT ;  /* 0x000000ff0e0e7812 */ /* 0x000fc600078ec0ff */
[----:B------:R-:W-:Y:S02]  /*5a940*/  VIADD R15, R11, 0xffffffff ;  /* 0xffffffff0b0f7836 */ /* 0x000fe40000000000 */
[----:B------:R-:W-:-:S03]  /*5a950*/  VIADD R20, R14, 0xffffffff ;  /* 0xffffffff0e147836 */ /* 0x000fc60000000000 */
[----:B------:R-:W-:-:S04]  /*5a960*/  ISETP.GT.U32.AND P1, PT, R15, 0xfd, PT ;  /* 0x000000fd0f00780c */ /* 0x000fc80003f24070 */
[----:B------:R-:W-:-:S13]  /*5a970*/  ISETP.GT.U32.OR P1, PT, R20, 0xfd, P1 ;  /* 0x000000fd1400780c */ /* 0x000fda0000f24470 */
[----:B------:R-:W-:Y:S01]  /*5a980*/  @!P1 IMAD.MOV.U32 R13, RZ, RZ, RZ ;  /* 0x000000ffff0d9224 */ /* 0x000fe200078e00ff */
[----:B------:R-:W-:Y:S06]  /*5a990*/  @!P1 BRA `(.L_x_1746) ;  /* 0x00000000005c9947 */ /* 0x000fec0003800000 */
[----:B------:R-:W-:Y:S02]  /*5a9a0*/  FSETP.GTU.FTZ.AND P1, PT, |R4|, +INF , PT ;  /* 0x7f8000000400780b */ /* 0x000fe40003f3c200 */
[----:B------:R-:W-:-:S04]  /*5a9b0*/  FSETP.GTU.FTZ.AND P3, PT, |R21|, +INF , PT ;  /* 0x7f8000001500780b */ /* 0x000fc80003f7c200 */
[----:B------:R-:W-:-:S13]  /*5a9c0*/  PLOP3.LUT P1, PT, P1, P3, PT, 0xf8, 0x8f ;  /* 0x00000000008f781c */ /* 0x000fda0000f27f70 */
[----:B------:R-:W-:Y:S05]  /*5a9d0*/  @P1 BRA `(.L_x_1747) ;  /* 0x00000004004c1947 */ /* 0x000fea0003800000 */
[----:B------:R-:W-:-:S13]  /*5a9e0*/  LOP3.LUT P1, RZ, R21, 0x7fffffff, R4, 0xc8, !PT ;  /* 0x7fffffff15ff7812 */ /* 0x000fda000782c804 */
[----:B------:R-:W-:Y:S05]  /*5a9f0*/  @!P1 BRA `(.L_x_1748) ;  /* 0x00000004003c9947 */ /* 0x000fea0003800000 */
[C---:B------:R-:W-:Y:S02]  /*5aa00*/  FSETP.NEU.FTZ.AND P1, PT, |R4|.reuse, +INF , PT ;  /* 0x7f8000000400780b */ /* 0x040fe40003f3d200 */
[----:B------:R-:W-:Y:S02]  /*5aa10*/  FSETP.NEU.FTZ.AND P4, PT, |R21|, +INF , PT ;  /* 0x7f8000001500780b */ /* 0x000fe40003f9d200 */
[----:B------:R-:W-:-:S11]  /*5aa20*/  FSETP.NEU.FTZ.AND P3, PT, |R4|, +INF , PT ;  /* 0x7f8000000400780b */ /* 0x000fd60003f7d200 */
[----:B------:R-:W-:Y:S05]  /*5aa30*/  @!P4 BRA !P1, `(.L_x_1748) ;  /* 0x00000004002cc947 */ /* 0x000fea0004800000 */
[----:B------:R-:W-:-:S04]  /*5aa40*/  LOP3.LUT P1, RZ, R4, 0x7fffffff, RZ, 0xc0, !PT ;  /* 0x7fffffff04ff7812 */ /* 0x000fc8000782c0ff */
[----:B------:R-:W-:-:S13]  /*5aa50*/  PLOP3.LUT P1, PT, P4, P1, PT, 0x2f, 0xf2 ;  /* 0x0000000000f2781c */ /* 0x000fda0002722577 */
[----:B------:R-:W-:Y:S05]  /*5aa60*/  @P1 BRA `(.L_x_1749) ;  /* 0x0000000400181947 */ /* 0x000fea0003800000 */
[----:B------:R-:W-:-:S04]  /*5aa70*/  LOP3.LUT P1, RZ, R21, 0x7fffffff, RZ, 0xc0, !PT ;  /* 0x7fffffff15ff7812 */ /* 0x000fc8000782c0ff */
[----:B------:R-:W-:-:S13]  /*5aa80*/  PLOP3.LUT P3, PT, P3, P1, PT, 0x2f, 0xf2 ;  /* 0x0000000000f2781c */ /* 0x000fda0001f62577 */
[----:B------:R-:W-:Y:S05]  /*5aa90*/  @P3 BRA `(.L_x_1750) ;  /* 0x0000000400003947 */ /* 0x000fea0003800000 */
[----:B------:R-:W-:Y:S02]  /*5aaa0*/  ISETP.GE.AND P1, PT, R20, RZ, PT ;  /* 0x000000ff1400720c */ /* 0x000fe40003f26270 */
[----:B------:R-:W-:-:S11]  /*5aab0*/  ISETP.GE.AND P3, PT, R15, RZ, PT ;  /* 0x000000ff0f00720c */ /* 0x000fd60003f66270 */
[----:B------:R-:W-:Y:S02]  /*5aac0*/  @P1 IMAD.MOV.U32 R13, RZ, RZ, RZ ;  /* 0x000000ffff0d1224 */ /* 0x000fe400078e00ff */
[----:B------:R-:W-:Y:S01]  /*5aad0*/  @!P1 FFMA R4, R4, 1.84467440737095516160e+19, RZ ;  /* 0x5f80000004049823 */ /* 0x000fe200000000ff */
[----:B------:R-:W-:Y:S02]  /*5aae0*/  @!P1 IMAD.MOV.U32 R13, RZ, RZ, -0x40 ;  /* 0xffffffc0ff0d9424 */ /* 0x000fe400078e00ff */
[----:B------:R-:W-:Y:S02]  /*5aaf0*/  @!P3 FFMA R21, R21, 1.84467440737095516160e+19, RZ ;  /* 0x5f8000001515b823 */ /* 0x000fe400000000ff */
[----:B------:R-:W-:-:S07]  /*5ab00*/  @!P3 VIADD R13, R13, 0x40 ;  /* 0x000000400d0db836 */ /* 0x000fce0000000000 */
.L_x_1746:
[----:B------:R-:W-:Y:S01]  /*5ab10*/  LEA R20, R11, 0xc0800000, 0x17 ;  /* 0xc08000000b147811 */ /* 0x000fe200078eb8ff */
[----:B------:R-:W-:Y:S01]  /*5ab20*/  VIADD R14, R14, 0xffffff81 ;  /* 0xffffff810e0e7836 */ /* 0x000fe20000000000 */
[----:B------:R-:W-:Y:S03]  /*5ab30*/  BSSY.RECONVERGENT B1, `(.L_x_1751) ;  /* 0x0000035000017945 */ /* 0x000fe60003800200 */
[----:B------:R-:W-:Y:S02]  /*5ab40*/  IMAD.IADD R32, R21, 0x1, -R20 ;  /* 0x0000000115207824 */ /* 0x000fe400078e0a14 */
[C---:B------:R-:W-:Y:S01]  /*5ab50*/  IMAD R4, R14.reuse, -0x800000, R4 ;  /* 0xff8000000e047824 */ /* 0x040fe200078e0204 */
[----:B------:R-:W-:Y:S01]  /*5ab60*/  IADD3 R14, PT, PT, R14, 0x7f, -R11 ;  /* 0x0000007f0e0e7810 */ /* 0x000fe20007ffe80b */
[----:B------:R-:W0:Y:S01]  /*5ab70*/  MUFU.RCP R20, R32 ;  /* 0x0000002000147308 */ /* 0x000e220000001000 */
[----:B------:R-:W-:-:S03]  /*5ab80*/  FADD.FTZ R15, -R32, -RZ ;  /* 0x800000ff200f7221 */ /* 0x000fc60000010100 */
[----:B------:R-:W-:Y:S02]  /*5ab90*/  IMAD.IADD R13, R14, 0x1, R13 ;  /* 0x000000010e0d7824 */ /* 0x000fe400078e020d */
[----:B0-----:R-:W-:-:S04]  /*5aba0*/  FFMA R21, R20, R15, 1 ;  /* 0x3f80000014157423 */ /* 0x001fc8000000000f */
[----:B------:R-:W-:-:S04]  /*5abb0*/  FFMA R21, R20, R21, R20 ;  /* 0x0000001514157223 */ /* 0x000fc80000000014 */
[----:B------:R-:W-:-:S04]  /*5abc0*/  FFMA R20, R4, R21, RZ ;  /* 0x0000001504147223 */ /* 0x000fc800000000ff */
[----:B------:R-:W-:-:S04]  /*5abd0*/  FFMA R30, R15, R20, R4 ;  /* 0x000000140f1e7223 */ /* 0x000fc80000000004 */
[----:B------:R-:W-:-:S04]  /*5abe0*/  FFMA R30, R21, R30, R20 ;  /* 0x0000001e151e7223 */ /* 0x000fc80000000014 */
[----:B------:R-:W-:-:S04]  /*5abf0*/  FFMA R15, R15, R30, R4 ;  /* 0x0000001e0f0f7223 */ /* 0x000fc80000000004 */
[----:B------:R-:W-:-:S05]  /*5ac00*/  FFMA R4, R21, R15, R30 ;  /* 0x0000000f15047223 */ /* 0x000fca000000001e */
[----:B------:R-:W-:-:S04]  /*5ac10*/  SHF.R.U32.HI R11, RZ, 0x17, R4 ;  /* 0x00000017ff0b7819 */ /* 0x000fc80000011604 */
[----:B------:R-:W-:-:S05]  /*5ac20*/  LOP3.LUT R14, R11, 0xff, RZ, 0xc0, !PT ;  /* 0x000000ff0b0e7812 */ /* 0x000fca00078ec0ff */
[----:B------:R-:W-:-:S04]  /*5ac30*/  IMAD.IADD R11, R14, 0x1, R13 ;  /* 0x000000010e0b7824 */ /* 0x000fc800078e020d */
[----:B------:R-:W-:-:S05]  /*5ac40*/  VIADD R14, R11, 0xffffffff ;  /* 0xffffffff0b0e7836 */ /* 0x000fca0000000000 */
[----:B------:R-:W-:-:S13]  /*5ac50*/  ISETP.GE.U32.AND P1, PT, R14, 0xfe, PT ;  /* 0x000000fe0e00780c */ /* 0x000fda0003f26070 */
[----:B------:R-:W-:Y:S05]  /*5ac60*/  @!P1 BRA `(.L_x_1752) ;  /* 0x0000000000809947 */ /* 0x000fea0003800000 */
[----:B------:R-:W-:-:S13]  /*5ac70*/  ISETP.GT.AND P1, PT, R11, 0xfe, PT ;  /* 0x000000fe0b00780c */ /* 0x000fda0003f24270 */
[----:B------:R-:W-:Y:S05]  /*5ac80*/  @P1 BRA `(.L_x_1753) ;  /* 0x00000000006c1947 */ /* 0x000fea0003800000 */
[----:B------:R-:W-:-:S13]  /*5ac90*/  ISETP.GE.AND P1, PT, R11, 0x1, PT ;  /* 0x000000010b00780c */ /* 0x000fda0003f26270 */
[----:B------:R-:W-:Y:S05]  /*5aca0*/  @P1 BRA `(.L_x_1754) ;  /* 0x0000000000741947 */ /* 0x000fea0003800000 */
[----:B------:R-:W-:Y:S02]  /*5acb0*/  ISETP.GE.AND P1, PT, R11, -0x18, PT ;  /* 0xffffffe80b00780c */ /* 0x000fe40003f26270 */
[----:B------:R-:W-:-:S11]  /*5acc0*/  LOP3.LUT R4, R4, 0x80000000, RZ, 0xc0, !PT ;  /* 0x8000000004047812 */ /* 0x000fd600078ec0ff */
[----:B------:R-:W-:Y:S05]  /*5acd0*/  @!P1 BRA `(.L_x_1754) ;  /* 0x0000000000689947 */ /* 0x000fea0003800000 */
[-CC-:B------:R-:W-:Y:S01]  /*5ace0*/  FFMA.RZ R13, R21, R15.reuse, R30.reuse ;  /* 0x0000000f150d7223 */ /* 0x180fe2000000c01e */
[----:B------:R-:W-:Y:S02]  /*5acf0*/  VIADD R20, R11, 0x20 ;  /* 0x000000200b147836 */ /* 0x000fe40000000000 */
[CCC-:B------:R-:W-:Y:S01]  /*5ad00*/  FFMA.RP R14, R21.reuse, R15.reuse, R30.reuse ;  /* 0x0000000f150e7223 */ /* 0x1c0fe2000000801e */
[----:B------:R-:W-:Y:S01]  /*5ad10*/  FFMA.RM R15, R21, R15, R30 ;  /* 0x0000000f150f7223 */ /* 0x000fe2000000401e */
[----:B------:R-:W-:Y:S02]  /*5ad20*/  ISETP.NE.AND P4, PT, R11, RZ, PT ;  /* 0x000000ff0b00720c */ /* 0x000fe40003f85270 */
[----:B------:R-:W-:Y:S02]  /*5ad30*/  LOP3.LUT R13, R13, 0x7fffff, RZ, 0xc0, !PT ;  /* 0x007fffff0d0d7812 */ /* 0x000fe400078ec0ff */
[----:B------:R-:W-:Y:S01]  /*5ad40*/  ISETP.NE.AND P1, PT, R11, RZ, PT ;  /* 0x000000ff0b00720c */ /* 0x000fe20003f25270 */
[----:B------:R-:W-:Y:S01]  /*5ad50*/  IMAD.MOV R11, RZ, RZ, -R11 ;  /* 0x000000ffff0b7224 */ /* 0x000fe200078e0a0b */
[----:B------:R-:W-:-:S02]  /*5ad60*/  LOP3.LUT R13, R13, 0x800000, RZ, 0xfc, !PT ;  /* 0x008000000d0d7812 */ /* 0x000fc400078efcff */
[----:B------:R-:W-:Y:S02]  /*5ad70*/  FSETP.NEU.FTZ.AND P3, PT, R14, R15, PT ;  /* 0x0000000f0e00720b */ /* 0x000fe40003f7d000 */
[----:B------:R-:W-:Y:S02]  /*5ad80*/  SHF.L.U32 R20, R13, R20, RZ ;  /* 0x000000140d147219 */ /* 0x000fe400000006ff */
[----:B------:R-:W-:Y:S02]  /*5ad90*/  SEL R14, R11, RZ, P4 ;  /* 0x000000ff0b0e7207 */ /* 0x000fe40002000000 */
[----:B------:R-:W-:Y:S02]  /*5ada0*/  ISETP.NE.AND P1, PT, R20, RZ, P1 ;  /* 0x000000ff1400720c */ /* 0x000fe40000f25270 */
[----:B------:R-:W-:Y:S02]  /*5adb0*/  SHF.R.U32.HI R14, RZ, R14, R13 ;  /* 0x0000000eff0e7219 */ /* 0x000fe4000001160d */
[----:B------:R-:W-:-:S02]  /*5adc0*/  PLOP3.LUT P1, PT, P3, P1, PT, 0xf8, 0x8f ;  /* 0x00000000008f781c */ /* 0x000fc40001f23f70 */
[----:B------:R-:W-:Y:S02]  /*5add0*/  SHF.R.U32.HI R20, RZ, 0x1, R14 ;  /* 0x00000001ff147819 */ /* 0x000fe4000001160e */
[----:B------:R-:W-:-:S04]  /*5ade0*/  SEL R11, RZ, 0x1, !P1 ;  /* 0x00000001ff0b7807 */ /* 0x000fc80004800000 */
[----:B------:R-:W-:-:S04]  /*5adf0*/  LOP3.LUT R11, R11, 0x1, R20, 0xf8, !PT ;  /* 0x000000010b0b7812 */ /* 0x000fc800078ef814 */
[----:B------:R-:W-:-:S05]  /*5ae00*/  LOP3.LUT R11, R11, R14, RZ, 0xc0, !PT ;  /* 0x0000000e0b0b7212 */ /* 0x000fca00078ec0ff */
[----:B------:R-:W-:-:S05]  /*5ae10*/  IMAD.IADD R11, R20, 0x1, R11 ;  /* 0x00000001140b7824 */ /* 0x000fca00078e020b */
[----:B------:R-:W-:Y:S01]  /*5ae20*/  LOP3.LUT R4, R11, R4, RZ, 0xfc, !PT ;  /* 0x000000040b047212 */ /* 0x000fe200078efcff */
[----:B------:R-:W-:Y:S06]  /*5ae30*/  BRA `(.L_x_1754) ;  /* 0x0000000000107947 */ /* 0x000fec0003800000 */
.L_x_1753:
[----:B------:R-:W-:-:S04]  /*5ae40*/  LOP3.LUT R4, R4, 0x80000000, RZ, 0xc0, !PT ;  /* 0x8000000004047812 */ /* 0x000fc800078ec0ff */
[----:B------:R-:W-:Y:S01]  /*5ae50*/  LOP3.LUT R4, R4, 0x7f800000, RZ, 0xfc, !PT ;  /* 0x7f80000004047812 */ /* 0x000fe200078efcff */
[----:B------:R-:W-:Y:S06]  /*5ae60*/  BRA `(.L_x_1754) ;  /* 0x0000000000047947 */ /* 0x000fec0003800000 */
.L_x_1752:
[----:B------:R-:W-:-:S07]  /*5ae70*/  IMAD R4, R13, 0x800000, R4 ;  /* 0x008000000d047824 */ /* 0x000fce00078e0204 */
.L_x_1754:
[----:B------:R-:W-:Y:S05]  /*5ae80*/  BSYNC.RECONVERGENT B1 ;  /* 0x0000000000017941 */ /* 0x000fea0003800200 */
.L_x_1751:
[----:B------:R-:W-:Y:S05]  /*5ae90*/  BRA `(.L_x_1755) ;  /* 0x0000000000207947 */ /* 0x000fea0003800000 */
.L_x_1750:
[----:B------:R-:W-:-:S04]  /*5aea0*/  LOP3.LUT R4, R21, 0x80000000, R4, 0x48, !PT ;  /* 0x8000000015047812 */ /* 0x000fc800078e4804 */
[----:B------:R-:W-:Y:S01]  /*5aeb0*/  LOP3.LUT R4, R4, 0x7f800000, RZ, 0xfc, !PT ;  /* 0x7f80000004047812 */ /* 0x000fe200078efcff */
[----:B------:R-:W-:Y:S06]  /*5aec0*/  BRA `(.L_x_1755) ;  /* 0x0000000000147947 */ /* 0x000fec0003800000 */
.L_x_1749:
[----:B------:R-:W-:Y:S01]  /*5aed0*/  LOP3.LUT R4, R21, 0x80000000, R4, 0x48, !PT ;  /* 0x8000000015047812 */ /* 0x000fe200078e4804 */
[----:B------:R-:W-:Y:S06]  /*5aee0*/  BRA `(.L_x_1755) ;  /* 0x00000000000c7947 */ /* 0x000fec0003800000 */
.L_x_1748:
[----:B------:R-:W0:Y:S01]  /*5aef0*/  MUFU.RSQ R4, -QNAN ;  /* 0xffc0000000047908 */ /* 0x000e220000001400 */
[----:B------:R-:W-:Y:S05]  /*5af00*/  BRA `(.L_x_1755) ;  /* 0x0000000000047947 */ /* 0x000fea0003800000 */
.L_x_1747:
[----:B------:R-:W-:-:S07]  /*5af10*/  FADD.FTZ R4, R4, R21 ;  /* 0x0000001504047221 */ /* 0x000fce0000010000 */
.L_x_1755:
[----:B------:R-:W-:Y:S05]  /*5af20*/  BSYNC.RECONVERGENT B0 ;  /* 0x0000000000007941 */ /* 0x000fea0003800200 */
.L_x_1745:
[----:B------:R-:W-:-:S04]  /*5af30*/  IMAD.MOV.U32 R13, RZ, RZ, 0x0 ;  /* 0x00000000ff0d7424 */ /* 0x000fc800078e00ff */
[----:B0-----:R-:W-:Y:S05]  /*5af40*/  RET.REL.NODEC R12 `(_Z9evaluatorP4GNetj) ;  /* 0xfffffa500c2c7950 */ /* 0x001fea0003c3ffff */
.L_x_1756:
        /* <DEDUP_REMOVED lines=11> */
.L_x_1762:


//--------------------- .text._Z9inbetweenP4GNetj --------------------------
	.section	.text._Z9inbetweenP4GNetj,"ax",@progbits
	.align	128
        .global         _Z9inbetweenP4GNetj
        .type           _Z9inbetweenP4GNetj,@function
        .size           _Z9inbetweenP4GNetj,(.L_x_1768 - _Z9inbetweenP4GNetj)
        .other          _Z9inbetweenP4GNetj,@"STO_CUDA_ENTRY STV_DEFAULT"
_Z9inbetweenP4GNetj:
.text._Z9inbetweenP4GNetj:
[----:B------:R-:W-:Y:S08]  /*0000*/  LDC R1, c[0x0][0x37c] ;  /* 0x0000df00ff017b82 */ /* 0x000ff00000000800 */
[----:B------:R-:W0:Y:S01]  /*0010*/  LDC R0, c[0x0][0x388] ;  /* 0x0000e200ff007b82 */ /* 0x000e220000000800 */
[----:B------:R-:W1:Y:S01]  /*0020*/  LDCU.64 UR6, c[0x0][0x380] ;  /* 0x00007000ff0677ac */ /* 0x000e620008000a00 */
[----:B------:R-:W-:Y:S01]  /*0030*/  UMOV UR4, 0x4 ;  /* 0x0000000400047882 */ /* 0x000fe20000000000 */
[----:B------:R-:W-:Y:S01]  /*0040*/  UMOV UR5, 0x0 ;  /* 0x0000000000057882 */ /* 0x000fe20000000000 */
[----:B------:R-:W2:Y:S04]  /*0050*/  LDCU.64 UR8, c[0x0][0x358] ;  /* 0x00006b00ff0877ac */ /* 0x000ea80008000a00 */
[----:B------:R-:W2:Y:S01]  /*0060*/  LDC.64 R2, c[0x0][0x380] ;  /* 0x0000e000ff027b82 */ /* 0x000ea20000000a00 */
[----:B-1----:R-:W-:-:S04]  /*0070*/  UIMAD.WIDE.U32 UR4, UR6, 0x1, UR4 ;  /* 0x00000001060478a5 */ /* 0x002fc8000f8e0004 */
[----:B------:R-:W-:Y:S01]  /*0080*/  UIADD3 UR4, UP0, UPT, UR4, -0x80000000, URZ ;  /* 0x8000000004047890 */ /* 0x000fe2000ff1e0ff */
[----:B0-----:R-:W-:-:S03]  /*0090*/  LOP3.LUT R0, R0, 0x1, RZ, 0xc0, !PT ;  /* 0x0000000100007812 */ /* 0x001fc600078ec0ff */
[----:B------:R-:W-:Y:S01]  /*00a0*/  UIADD3.X UR5, UPT, UPT, UR5, 0x1, UR7, UP0, !UPT ;  /* 0x0000000105057890 */ /* 0x000fe200087fe407 */
[----:B------:R-:W-:Y:S01]  /*00b0*/  ISETP.NE.U32.AND P0, PT, R0, 0x1, PT ;  /* 0x000000010000780c */ /* 0x000fe20003f05070 */
[----:B------:R-:W-:-:S04]  /*00c0*/  UIADD3 UR4, UP0, UPT, UR4, 0x10000000, URZ ;  /* 0x1000000004047890 */ /* 0x000fc8000ff1e0ff */
[----:B------:R-:W-:Y:S02]  /*00d0*/  UIADD3.X UR5, UPT, UPT, URZ, UR5, URZ, UP0, !UPT ;  /* 0x00000005ff057290 */ /* 0x000fe400087fe4ff */
[----:B------:R-:W-:-:S04]  /*00e0*/  IMAD.U32 R4, RZ, RZ, UR4 ;  /* 0x00000004ff047e24 */ /* 0x000fc8000f8e00ff */
[----:B------:R-:W-:Y:S02]  /*00f0*/  MOV R5, UR5 ;  /* 0x0000000500057c02 */ /* 0x000fe40008000f00 */
[----:B--2---:R-:W-:Y:S04]  /*0100*/  @P0 STG.E desc[UR8][R2.64], RZ ;  /* 0x000000ff02000986 */ /* 0x004fe8000c101908 */
[----:B------:R-:W-:Y:S04]  /*0110*/  @!P0 STG.E desc[UR8][R2.64+0x4], RZ ;  /* 0x000004ff02008986 */ /* 0x000fe8000c101908 */
[----:B------:R-:W2:Y:S01]  /*0120*/  LDG.E R7, desc[UR8][R4.64+0x40004] ;  /* 0x0400040804077981 */ /* 0x000ea2000c1e1900 */
[----:B------:R-:W-:-:S05]  /*0130*/  IMAD.MOV.U32 R6, RZ, RZ, RZ ;  /* 0x000000ffff067224 */ /* 0x000fca00078e00ff */
[----:B--2---:R-:W-:Y:S01]  /*0140*/  STG.E.64 desc[UR8][R4.64+0x40004], R6 ;  /* 0x0400040604007986 */ /* 0x004fe2000c101b08 */
[----:B------:R-:W-:Y:S05]  /*0150*/  EXIT ;  /* 0x000000000000794d */ /* 0x000fea0003800000 */
.L_x_1757:
        /* <DEDUP_REMOVED lines=10> */
.L_x_1768:


//--------------------- .text._Z9gnet_initP4GNet  --------------------------
	.section	.text._Z9gnet_initP4GNet,"ax",@progbits
	.align	128
        .global         _Z9gnet_initP4GNet
        .type           _Z9gnet_initP4GNet,@function
        .size           _Z9gnet_initP4GNet,(.L_x_1769 - _Z9gnet_initP4GNet)
        .other          _Z9gnet_initP4GNet,@"STO_CUDA_ENTRY STV_DEFAULT"
_Z9gnet_initP4GNet:
.text._Z9gnet_initP4GNet:
[----:B------:R-:W-:Y:S01]  /*0000*/  LDC R1, c[0x0][0x37c] ;  /* 0x0000df00ff017b82 */ /* 0x000fe20000000800 */
[----:B------:R-:W0:Y:S01]  /*0010*/  LDCU.64 UR4, c[0x0][0x380] ;  /* 0x00007000ff0477ac */ /* 0x000e220008000a00 */
[----:B------:R-:W-:Y:S01]  /*0020*/  MOV R5, 0xffffffff ;  /* 0xffffffff00057802 */ /* 0x000fe20000000f00 */
[----:B------:R-:W1:Y:S01]  /*0030*/  LDCU.64 UR6, c[0x0][0x358] ;  /* 0x00006b00ff0677ac */ /* 0x000e620008000a00 */
[----:B0-----:R-:W-:-:S04]  /*0040*/  UIADD3 UR4, UP0, UPT, UR4, -0x6ffffffc, URZ ;  /* 0x9000000404047890 */ /* 0x001fc8000ff1e0ff */
[----:B------:R-:W-:Y:S02]  /*0050*/  UIADD3.X UR5, UPT, UPT, UR5, 0x1, URZ, UP0, !UPT ;  /* 0x0000000105057890 */ /* 0x000fe400087fe4ff */
[----:B------:R-:W-:-:S04]  /*0060*/  MOV R2, UR4 ;  /* 0x0000000400027c02 */ /* 0x000fc80008000f00 */
[----:B------:R-:W-:-:S05]  /*0070*/  MOV R3, UR5 ;  /* 0x0000000500037c02 */ /* 0x000fca0008000f00 */
[----:B-1----:R-:W-:Y:S01]  /*0080*/  STG.E desc[UR6][R2.64], R5 ;  /* 0x0000000502007986 */ /* 0x002fe2000c101906 */
[----:B------:R-:W-:Y:S05]  /*0090*/  EXIT ;  /* 0x000000000000794d */ /* 0x000fea0003800000 */
.L_x_1758:
        /* <DEDUP_REMOVED lines=14> */
.L_x_1769:


//--------------------- .nv.global.init           --------------------------
	.section	.nv.global.init,"aw",@progbits
.nv.global.init:
	.type		$str$33,@object
	.size		$str$33,($str$35 - $str$33)
$str$33:
        /*0000*/ 	.byte	0x2a, 0x00
	.type		$str$35,@object
	.size		$str$35,($str$45 - $str$35)
$str$35:
        /*0002*/ 	.byte	0x3d, 0x00
	.type		$str$45,@object
	.size		$str$45,($str$40 - $str$45)
$str$45:
        /*0004*/ 	.byte	0x0a, 0x00
	.type		$str$40,@object
	.size		$str$40,($str$32 - $str$40)
$str$40:
        /*0006*/ 	.byte	0x7b, 0x00
	.type		$str$32,@object
	.size		$str$32,($str$37 - $str$32)
$str$32:
        /*0008*/ 	.byte	0x28, 0x00
	.type		$str$37,@object
	.size		$str$37,($str - $str$37)
$str$37:
        /*000a*/ 	.byte	0x25, 0x75, 0x00
	.type		$str,@object
	.size		$str,($str$39 - $str)
$str:
        /*000d*/ 	.byte	0x25, 0x78, 0x00
	.type		$str$39,@object
	.size		$str$39,($str$31 - $str$39)
$str$39:
        /*0010*/ 	.byte	0x25, 0x66, 0x00
	.type		$str$31,@object
	.size		$str$31,($str$38 - $str$31)
$str$31:
        /*0013*/ 	.byte	0x25, 0x63, 0x00
	.type		$str$38,@object
	.size		$str$38,($str$42 - $str$38)
$str$38:
        /*0016*/ 	.byte	0x25, 0x64, 0x00
	.type		$str$42,@object
	.size		$str$42,($str$41 - $str$42)
$str$42:
        /*0019*/ 	.byte	0x3f, 0x3c, 0x00
	.type		$str$41,@object
	.size		$str$41,($str$43 - $str$41)
$str$41:
        /*001c*/ 	.byte	0x3c, 0x2b, 0x20, 0x00
	.type		$str$43,@object
	.size		$str$43,($str$30 - $str$43)
$str$43:
        /*0020*/ 	.byte	0x40, 0x25, 0x64, 0x00
	.type		$str$30,@object
	.size		$str$30,($str$34 - $str$30)
$str$30:
        /*0024*/ 	.byte	0x2e, 0x2e, 0x2e, 0x00
	.type		$str$34,@object
	.size		$str$34,($str$36 - $str$34)
$str$34:
        /*0028*/ 	.byte	0x78, 0x25, 0x78, 0x00
	.type		$str$36,@object
	.size		$str$36,($str$29 - $str$36)
$str$36:
        /*002c*/ 	.byte	0x5b, 0x25, 0x78, 0x5d, 0x00
	.type		$str$29,@object
	.size		$str$29,($str$46 - $str$29)
$str$29:
        /*0031*/ 	.byte	0x28, 0x2e, 0x2e, 0x2e, 0x29, 0x0a, 0x00
	.type		$str$46,@object
	.size		$str$46,($str$1 - $str$46)
$str$46:
        /*0038*/ 	.byte	0x52, 0x65, 0x73, 0x75, 0x6c, 0x74, 0x3a, 0x20, 0x00
	.type		$str$1,@object
	.size		$str$1,(.L_4 - $str$1)
$str$1:
        /*0041*/ 	.byte	0x45, 0x52, 0x52, 0x4f, 0x52, 0x3a, 0x20, 0x66, 0x61, 0x69, 0x6c, 0x65, 0x64, 0x20, 0x74, 0x6f
        /*0051*/ 	.byte	0x20, 0x63, 0x6c, 0x65, 0x61, 0x72, 0x20, 0x68, 0x69, 0x67, 0x68, 0x2d, 0x70, 0x72, 0x69, 0x6f
        /*0061*/ 	.byte	0x72, 0x69, 0x74, 0x79, 0x20, 0x72, 0x65, 0x64, 0x65, 0x78, 0x65, 0x73, 0x00
.L_4:


//--------------------- .nv.shared._Z12print_resultP4GNetj --------------------------
	.section	.nv.shared._Z12print_resultP4GNetj,"aw",@nobits
	.sectionflags	@""
	.align	16
	.zero		1024


//--------------------- .nv.shared.reserved.0     --------------------------
	.section	.nv.shared.reserved.0,"aw",@nobits
	.weak		__nv_reservedSMEM_offset_0_alias
	.size		__nv_reservedSMEM_offset_0_alias, 0, 64
	.other		__nv_reservedSMEM_offset_0_alias,@"STO_CUDA_RESERVED_SHARED STV_DEFAULT"
__nv_reservedSMEM_offset_0_alias:
	.zero		0
	.zero		64


//--------------------- .nv.global                --------------------------
	.section	.nv.global,"aw",@nobits
	.align	8
.nv.global:
	.type		BOOK,@object
	.size		BOOK,(VARS_COUNT - BOOK)
BOOK:
	.zero		145416
	.type		VARS_COUNT,@object
	.size		VARS_COUNT,(NODE_COUNT - VARS_COUNT)
VARS_COUNT:
	.zero		4
	.type		NODE_COUNT,@object
	.size		NODE_COUNT,(.L_1 - NODE_COUNT)
NODE_COUNT:
	.zero		4
.L_1:


//--------------------- .nv.shared._Z14print_full_netP4GNetj --------------------------
	.section	.nv.shared._Z14print_full_netP4GNetj,"aw",@nobits
	.sectionflags	@""
	.align	16
	.zero		1024


//--------------------- .nv.shared._Z13print_heatmapP4GNetj --------------------------
	.section	.nv.shared._Z13print_heatmapP4GNetj,"aw",@nobits
	.sectionflags	@""
	.align	16
	.zero		1024


//--------------------- .nv.shared._Z12count_memoryP4GNet --------------------------
	.section	.nv.shared._Z12count_memoryP4GNet,"aw",@nobits
	.sectionflags	@""
	.align	16
.nv.shared._Z12count_memoryP4GNet:
	.zero		1040


//--------------------- .nv.shared._Z9evaluatorP4GNetj --------------------------
	.section	.nv.shared._Z9evaluatorP4GNetj,"aw",@nobits
	.sectionflags	@""
	.align	16
.nv.shared._Z9evaluatorP4GNetj:
	.zero		3088


//--------------------- .nv.shared._Z9inbetweenP4GNetj --------------------------
	.section	.nv.shared._Z9inbetweenP4GNetj,"aw",@nobits
	.sectionflags	@""
	.align	16
	.zero		1024


//--------------------- .nv.shared._Z9gnet_initP4GNet --------------------------
	.section	.nv.shared._Z9gnet_initP4GNet,"aw",@nobits
	.sectionflags	@""
	.align	16
	.zero		1024


//--------------------- .nv.constant0._Z12print_resultP4GNetj --------------------------
	.section	.nv.constant0._Z12print_resultP4GNetj,"a",@progbits
	.sectionflags	@""
	.align	4
.nv.constant0._Z12print_resultP4GNetj:
	.zero		908


//--------------------- .nv.constant0._Z14print_full_netP4GNetj --------------------------
	.section	.nv.constant0._Z14print_full_netP4GNetj,"a",@progbits
	.sectionflags	@""
	.align	4
.nv.constant0._Z14print_full_netP4GNetj:
	.zero		908


//--------------------- .nv.constant0._Z13print_heatmapP4GNetj --------------------------
	.section	.nv.constant0._Z13print_heatmapP4GNetj,"a",@progbits
	.sectionflags	@""
	.align	4
.nv.constant0._Z13print_heatmapP4GNetj:
	.zero		908


//--------------------- .nv.constant0._Z12count_memoryP4GNet --------------------------
	.section	.nv.constant0._Z12count_memoryP4GNet,"a",@progbits
	.sectionflags	@""
	.align	4
.nv.constant0._Z12count_memoryP4GNet:
	.zero		904


//--------------------- .nv.constant0._Z9evaluatorP4GNetj --------------------------
	.section	.nv.constant0._Z9evaluatorP4GNetj,"a",@progbits
	.sectionflags	@""
	.align	4
.nv.constant0._Z9evaluatorP4GNetj:
	.zero		908


//--------------------- .nv.constant0._Z9inbetweenP4GNetj --------------------------
	.section	.nv.constant0._Z9inbetweenP4GNetj,"a",@progbits
	.sectionflags	@""
	.align	4
.nv.constant0._Z9inbetweenP4GNetj:
	.zero		908


//--------------------- .nv.constant0._Z9gnet_initP4GNet --------------------------
	.section	.nv.constant0._Z9gnet_initP4GNet,"a",@progbits
	.sectionflags	@""
	.align	4
.nv.constant0._Z9gnet_initP4GNet:
	.zero		904


//--------------------- SYMBOLS --------------------------

	.type		.nv.reservedSmem.offset0,@object
	.size		.nv.reservedSmem.offset0,0x4
	.type		.nv.reservedSmem.cap,@object
	.size		.nv.reservedSmem.cap,0x4
	.type		vprintf,@function
